//
// Generated by NVIDIA NVVM Compiler
//
// Compiler Build ID: CL-36424714
// Cuda compilation tools, release 13.0, V13.0.88
// Based on NVVM 20.0.0
//

.version 9.0
.target sm_100
.address_size 64

	// .globl	_Z15l_ssymv_specialifPfiS_ifS_i
// _ZZ15l_ssymv_specialifPfiS_ifS_iE4buff has been demoted
// _ZZ15l_ssymv_specialifPfiS_ifS_iE2la has been demoted
// _ZZ15l_ssymv_genericifPfiS_ifS_iiiE4buff has been demoted
// _ZZ15l_ssymv_genericifPfiS_ifS_iiiE2la has been demoted
// _ZZ15u_ssymv_genericifPfiS_ifS_iiiE4buff has been demoted
// _ZZ15u_ssymv_genericifPfiS_ifS_iiiE2la has been demoted
// _ZZ15u_ssymv_specialifPfiS_ifS_iE4buff has been demoted
// _ZZ15u_ssymv_specialifPfiS_ifS_iE2la has been demoted

.visible .entry _Z15l_ssymv_specialifPfiS_ifS_i(
	.param .u32 _Z15l_ssymv_specialifPfiS_ifS_i_param_0,
	.param .f32 _Z15l_ssymv_specialifPfiS_ifS_i_param_1,
	.param .u64 .ptr .align 1 _Z15l_ssymv_specialifPfiS_ifS_i_param_2,
	.param .u32 _Z15l_ssymv_specialifPfiS_ifS_i_param_3,
	.param .u64 .ptr .align 1 _Z15l_ssymv_specialifPfiS_ifS_i_param_4,
	.param .u32 _Z15l_ssymv_specialifPfiS_ifS_i_param_5,
	.param .f32 _Z15l_ssymv_specialifPfiS_ifS_i_param_6,
	.param .u64 .ptr .align 1 _Z15l_ssymv_specialifPfiS_ifS_i_param_7,
	.param .u32 _Z15l_ssymv_specialifPfiS_ifS_i_param_8
)
{
	.reg .pred 	%p<15>;
	.reg .b32 	%r<66>;
	.reg .b32 	%f<129>;
	.reg .b64 	%rd<72>;
	// demoted variable
	.shared .align 4 .b8 _ZZ15l_ssymv_specialifPfiS_ifS_iE4buff[128];
	// demoted variable
	.shared .align 4 .b8 _ZZ15l_ssymv_specialifPfiS_ifS_iE2la[4224];
	ld.param.u32 	%r28, [_Z15l_ssymv_specialifPfiS_ifS_i_param_0];
	ld.param.f32 	%f8, [_Z15l_ssymv_specialifPfiS_ifS_i_param_1];
	ld.param.u64 	%rd24, [_Z15l_ssymv_specialifPfiS_ifS_i_param_2];
	ld.param.u32 	%r29, [_Z15l_ssymv_specialifPfiS_ifS_i_param_3];
	ld.param.u64 	%rd25, [_Z15l_ssymv_specialifPfiS_ifS_i_param_4];
	ld.param.u32 	%r30, [_Z15l_ssymv_specialifPfiS_ifS_i_param_5];
	ld.param.f32 	%f9, [_Z15l_ssymv_specialifPfiS_ifS_i_param_6];
	ld.param.u64 	%rd23, [_Z15l_ssymv_specialifPfiS_ifS_i_param_7];
	ld.param.u32 	%r31, [_Z15l_ssymv_specialifPfiS_ifS_i_param_8];
	cvta.to.global.u64 	%rd69, %rd24;
	cvta.to.global.u64 	%rd26, %rd25;
	mov.u32 	%r1, %tid.x;
	mov.u32 	%r2, %tid.y;
	mov.u32 	%r32, %ctaid.x;
	shl.b32 	%r65, %r32, 5;
	add.s32 	%r33, %r65, %r1;
	cvt.s64.s32 	%rd2, %r33;
	mul.lo.s32 	%r34, %r30, %r1;
	mul.wide.s32 	%rd27, %r34, 4;
	add.s64 	%rd3, %rd26, %rd27;
	mul.lo.s32 	%r35, %r29, %r2;
	cvt.s64.s32 	%rd4, %r35;
	add.s64 	%rd5, %rd4, %rd2;
	shl.b64 	%rd28, %rd5, 2;
	add.s64 	%rd70, %rd69, %rd28;
	setp.lt.s32 	%p1, %r65, 1;
	mov.u32 	%r36, _ZZ15l_ssymv_specialifPfiS_ifS_iE2la;
	mad.lo.s32 	%r4, %r1, 132, %r36;
	shl.b32 	%r37, %r1, 2;
	mov.u32 	%r38, _ZZ15l_ssymv_specialifPfiS_ifS_iE4buff;
	add.s32 	%r5, %r38, %r37;
	shl.b32 	%r39, %r2, 2;
	add.s32 	%r6, %r4, %r39;
	mov.f32 	%f126, 0f00000000;
	@%p1 bra 	$L__BB0_3;
	shl.b32 	%r41, %r29, 2;
	cvt.s64.s32 	%rd29, %r41;
	mul.wide.s32 	%rd30, %r29, 112;
	mul.wide.s32 	%rd8, %r41, 4;
	add.s64 	%rd9, %rd30, %rd8;
	mul.wide.s32 	%rd31, %r29, 96;
	add.s64 	%rd32, %rd4, %rd29;
	add.s64 	%rd33, %rd32, %rd2;
	shl.b64 	%rd34, %rd33, 2;
	add.s64 	%rd10, %rd31, %rd34;
	shl.b32 	%r7, %r30, 5;
	mul.wide.s32 	%rd11, %r29, 16;
	mov.f32 	%f126, 0f00000000;
	mov.b32 	%r62, 0;
	mov.u32 	%r63, %r62;
$L__BB0_2:
	add.s64 	%rd35, %rd69, %rd28;
	ld.global.f32 	%f12, [%rd35];
	st.shared.f32 	[%r6], %f12;
	add.s64 	%rd36, %rd35, %rd8;
	ld.global.f32 	%f13, [%rd36];
	st.shared.f32 	[%r6+16], %f13;
	add.s64 	%rd37, %rd36, %rd11;
	ld.global.f32 	%f14, [%rd37];
	st.shared.f32 	[%r6+32], %f14;
	add.s64 	%rd38, %rd37, %rd11;
	ld.global.f32 	%f15, [%rd38];
	st.shared.f32 	[%r6+48], %f15;
	add.s64 	%rd39, %rd38, %rd11;
	ld.global.f32 	%f16, [%rd39];
	st.shared.f32 	[%r6+64], %f16;
	add.s64 	%rd40, %rd39, %rd11;
	ld.global.f32 	%f17, [%rd40];
	st.shared.f32 	[%r6+80], %f17;
	add.s64 	%rd41, %rd40, %rd11;
	ld.global.f32 	%f18, [%rd41];
	st.shared.f32 	[%r6+96], %f18;
	add.s64 	%rd42, %rd69, %rd10;
	add.s64 	%rd43, %rd41, %rd11;
	ld.global.f32 	%f19, [%rd43];
	st.shared.f32 	[%r6+112], %f19;
	mul.wide.s32 	%rd44, %r62, 4;
	add.s64 	%rd45, %rd3, %rd44;
	ld.global.f32 	%f20, [%rd45];
	st.shared.f32 	[%r5], %f20;
	bar.sync 	0;
	mad.lo.s32 	%r42, %r2, 28, %r6;
	ld.shared.f32 	%f21, [%r42];
	shl.b32 	%r43, %r2, 5;
	mov.u32 	%r44, _ZZ15l_ssymv_specialifPfiS_ifS_iE4buff;
	add.s32 	%r45, %r44, %r43;
	ld.shared.f32 	%f22, [%r45];
	fma.rn.f32 	%f23, %f21, %f22, %f126;
	ld.shared.f32 	%f24, [%r42+4];
	ld.shared.f32 	%f25, [%r45+4];
	fma.rn.f32 	%f26, %f24, %f25, %f23;
	ld.shared.f32 	%f27, [%r42+8];
	ld.shared.f32 	%f28, [%r45+8];
	fma.rn.f32 	%f29, %f27, %f28, %f26;
	ld.shared.f32 	%f30, [%r42+12];
	ld.shared.f32 	%f31, [%r45+12];
	fma.rn.f32 	%f32, %f30, %f31, %f29;
	ld.shared.f32 	%f33, [%r42+16];
	ld.shared.f32 	%f34, [%r45+16];
	fma.rn.f32 	%f35, %f33, %f34, %f32;
	ld.shared.f32 	%f36, [%r42+20];
	ld.shared.f32 	%f37, [%r45+20];
	fma.rn.f32 	%f38, %f36, %f37, %f35;
	ld.shared.f32 	%f39, [%r42+24];
	ld.shared.f32 	%f40, [%r45+24];
	fma.rn.f32 	%f41, %f39, %f40, %f38;
	ld.shared.f32 	%f42, [%r42+28];
	ld.shared.f32 	%f43, [%r45+28];
	fma.rn.f32 	%f126, %f42, %f43, %f41;
	add.s64 	%rd70, %rd42, %rd11;
	bar.sync 	0;
	add.s32 	%r63, %r63, 32;
	add.s64 	%rd69, %rd69, %rd9;
	add.s32 	%r62, %r62, %r7;
	setp.lt.s32 	%p2, %r63, %r65;
	@%p2 bra 	$L__BB0_2;
$L__BB0_3:
	shl.b32 	%r46, %r1, 7;
	sub.s32 	%r47, %r4, %r46;
	ld.global.f32 	%f44, [%rd70];
	mad.lo.s32 	%r12, %r2, 132, %r47;
	st.shared.f32 	[%r12], %f44;
	shl.b32 	%r13, %r29, 2;
	mul.wide.s32 	%rd46, %r13, 4;
	add.s64 	%rd47, %rd70, %rd46;
	ld.global.f32 	%f45, [%rd47];
	st.shared.f32 	[%r12+528], %f45;
	mul.wide.s32 	%rd16, %r29, 16;
	add.s64 	%rd48, %rd47, %rd16;
	ld.global.f32 	%f46, [%rd48];
	st.shared.f32 	[%r12+1056], %f46;
	add.s64 	%rd49, %rd48, %rd16;
	ld.global.f32 	%f47, [%rd49];
	st.shared.f32 	[%r12+1584], %f47;
	add.s64 	%rd50, %rd49, %rd16;
	ld.global.f32 	%f48, [%rd50];
	st.shared.f32 	[%r12+2112], %f48;
	add.s64 	%rd51, %rd50, %rd16;
	ld.global.f32 	%f49, [%rd51];
	st.shared.f32 	[%r12+2640], %f49;
	add.s64 	%rd52, %rd51, %rd16;
	ld.global.f32 	%f50, [%rd52];
	st.shared.f32 	[%r12+3168], %f50;
	add.s64 	%rd53, %rd52, %rd16;
	ld.global.f32 	%f51, [%rd53];
	st.shared.f32 	[%r12+3696], %f51;
	mul.lo.s32 	%r14, %r30, %r65;
	mul.wide.s32 	%rd54, %r14, 4;
	add.s64 	%rd17, %rd3, %rd54;
	bar.sync 	0;
	ld.global.f32 	%f52, [%rd17];
	st.shared.f32 	[%r5], %f52;
	shl.b32 	%r15, %r2, 3;
	add.s32 	%r48, %r15, 8;
	setp.ge.u32 	%p3, %r15, %r48;
	@%p3 bra 	$L__BB0_20;
	setp.ge.u32 	%p4, %r15, %r1;
	mad.lo.s32 	%r16, %r2, 924, %r12;
	shl.b32 	%r49, %r15, 2;
	add.s32 	%r17, %r4, %r49;
	@%p4 bra 	$L__BB0_6;
	ld.shared.f32 	%f53, [%r16];
	st.shared.f32 	[%r17], %f53;
$L__BB0_6:
	add.s32 	%r50, %r15, 1;
	setp.ge.u32 	%p5, %r50, %r1;
	@%p5 bra 	$L__BB0_8;
	ld.shared.f32 	%f54, [%r16+132];
	st.shared.f32 	[%r17+4], %f54;
$L__BB0_8:
	add.s32 	%r51, %r15, 2;
	setp.ge.u32 	%p6, %r51, %r1;
	@%p6 bra 	$L__BB0_10;
	ld.shared.f32 	%f55, [%r16+264];
	st.shared.f32 	[%r17+8], %f55;
$L__BB0_10:
	add.s32 	%r52, %r15, 3;
	setp.ge.u32 	%p7, %r52, %r1;
	@%p7 bra 	$L__BB0_12;
	ld.shared.f32 	%f56, [%r16+396];
	st.shared.f32 	[%r17+12], %f56;
$L__BB0_12:
	add.s32 	%r53, %r15, 4;
	setp.ge.u32 	%p8, %r53, %r1;
	@%p8 bra 	$L__BB0_14;
	ld.shared.f32 	%f57, [%r16+528];
	st.shared.f32 	[%r17+16], %f57;
$L__BB0_14:
	add.s32 	%r54, %r15, 5;
	setp.ge.u32 	%p9, %r54, %r1;
	@%p9 bra 	$L__BB0_16;
	ld.shared.f32 	%f58, [%r16+660];
	st.shared.f32 	[%r17+20], %f58;
$L__BB0_16:
	add.s32 	%r55, %r15, 6;
	setp.ge.u32 	%p10, %r55, %r1;
	@%p10 bra 	$L__BB0_18;
	ld.shared.f32 	%f59, [%r16+792];
	st.shared.f32 	[%r17+24], %f59;
$L__BB0_18:
	add.s32 	%r56, %r15, 7;
	setp.ge.u32 	%p11, %r56, %r1;
	@%p11 bra 	$L__BB0_20;
	ld.shared.f32 	%f60, [%r16+924];
	st.shared.f32 	[%r17+28], %f60;
$L__BB0_20:
	bar.sync 	0;
	shl.b32 	%r57, %r15, 2;
	add.s32 	%r18, %r4, %r57;
	ld.shared.f32 	%f61, [%r18];
	mov.u32 	%r58, _ZZ15l_ssymv_specialifPfiS_ifS_iE4buff;
	add.s32 	%r19, %r58, %r57;
	ld.shared.f32 	%f62, [%r19];
	fma.rn.f32 	%f63, %f61, %f62, %f126;
	ld.shared.f32 	%f64, [%r18+4];
	ld.shared.f32 	%f65, [%r19+4];
	fma.rn.f32 	%f66, %f64, %f65, %f63;
	ld.shared.f32 	%f67, [%r18+8];
	ld.shared.f32 	%f68, [%r19+8];
	fma.rn.f32 	%f69, %f67, %f68, %f66;
	ld.shared.f32 	%f70, [%r18+12];
	ld.shared.f32 	%f71, [%r19+12];
	fma.rn.f32 	%f72, %f70, %f71, %f69;
	ld.shared.f32 	%f73, [%r18+16];
	ld.shared.f32 	%f74, [%r19+16];
	fma.rn.f32 	%f75, %f73, %f74, %f72;
	ld.shared.f32 	%f76, [%r18+20];
	ld.shared.f32 	%f77, [%r19+20];
	fma.rn.f32 	%f78, %f76, %f77, %f75;
	ld.shared.f32 	%f79, [%r18+24];
	ld.shared.f32 	%f80, [%r19+24];
	fma.rn.f32 	%f81, %f79, %f80, %f78;
	ld.shared.f32 	%f82, [%r18+28];
	ld.shared.f32 	%f83, [%r19+28];
	fma.rn.f32 	%f128, %f82, %f83, %f81;
	neg.s32 	%r20, %r14;
	bar.sync 	0;
	add.s32 	%r21, %r65, 32;
	setp.ge.s32 	%p12, %r21, %r28;
	@%p12 bra 	$L__BB0_23;
	mul.lo.s32 	%r64, %r30, %r21;
	shl.b32 	%r23, %r30, 5;
	add.s64 	%rd71, %rd70, 128;
	cvt.s64.s32 	%rd20, %r20;
$L__BB0_22:
	cvt.s64.s32 	%rd55, %r64;
	add.s64 	%rd56, %rd55, %rd20;
	shl.b64 	%rd57, %rd56, 2;
	add.s64 	%rd58, %rd17, %rd57;
	ld.global.f32 	%f84, [%rd58];
	st.shared.f32 	[%r5], %f84;
	ld.global.f32 	%f85, [%rd71];
	st.shared.f32 	[%r12], %f85;
	add.s64 	%rd59, %rd71, %rd46;
	ld.global.f32 	%f86, [%rd59];
	st.shared.f32 	[%r12+528], %f86;
	add.s64 	%rd60, %rd59, %rd16;
	ld.global.f32 	%f87, [%rd60];
	st.shared.f32 	[%r12+1056], %f87;
	add.s64 	%rd61, %rd60, %rd16;
	ld.global.f32 	%f88, [%rd61];
	st.shared.f32 	[%r12+1584], %f88;
	add.s64 	%rd62, %rd61, %rd16;
	ld.global.f32 	%f89, [%rd62];
	st.shared.f32 	[%r12+2112], %f89;
	add.s64 	%rd63, %rd62, %rd16;
	ld.global.f32 	%f90, [%rd63];
	st.shared.f32 	[%r12+2640], %f90;
	add.s64 	%rd64, %rd63, %rd16;
	ld.global.f32 	%f91, [%rd64];
	st.shared.f32 	[%r12+3168], %f91;
	add.s64 	%rd65, %rd64, %rd16;
	ld.global.f32 	%f92, [%rd65];
	st.shared.f32 	[%r12+3696], %f92;
	bar.sync 	0;
	ld.shared.f32 	%f93, [%r18];
	ld.shared.f32 	%f94, [%r19];
	fma.rn.f32 	%f95, %f93, %f94, %f128;
	ld.shared.f32 	%f96, [%r18+4];
	ld.shared.f32 	%f97, [%r19+4];
	fma.rn.f32 	%f98, %f96, %f97, %f95;
	ld.shared.f32 	%f99, [%r18+8];
	ld.shared.f32 	%f100, [%r19+8];
	fma.rn.f32 	%f101, %f99, %f100, %f98;
	ld.shared.f32 	%f102, [%r18+12];
	ld.shared.f32 	%f103, [%r19+12];
	fma.rn.f32 	%f104, %f102, %f103, %f101;
	ld.shared.f32 	%f105, [%r18+16];
	ld.shared.f32 	%f106, [%r19+16];
	fma.rn.f32 	%f107, %f105, %f106, %f104;
	ld.shared.f32 	%f108, [%r18+20];
	ld.shared.f32 	%f109, [%r19+20];
	fma.rn.f32 	%f110, %f108, %f109, %f107;
	ld.shared.f32 	%f111, [%r18+24];
	ld.shared.f32 	%f112, [%r19+24];
	fma.rn.f32 	%f113, %f111, %f112, %f110;
	ld.shared.f32 	%f114, [%r18+28];
	ld.shared.f32 	%f115, [%r19+28];
	fma.rn.f32 	%f128, %f114, %f115, %f113;
	bar.sync 	0;
	add.s32 	%r26, %r65, 32;
	add.s32 	%r59, %r65, 64;
	add.s32 	%r64, %r64, %r23;
	add.s64 	%rd71, %rd71, 128;
	setp.lt.s32 	%p13, %r59, %r28;
	mov.u32 	%r65, %r26;
	@%p13 bra 	$L__BB0_22;
$L__BB0_23:
	st.shared.f32 	[%r6], %f128;
	bar.sync 	0;
	setp.ne.s32 	%p14, %r2, 0;
	@%p14 bra 	$L__BB0_25;
	cvt.u32.u64 	%r60, %rd2;
	ld.shared.f32 	%f116, [%r4+4];
	add.f32 	%f117, %f128, %f116;
	ld.shared.f32 	%f118, [%r4+8];
	add.f32 	%f119, %f117, %f118;
	ld.shared.f32 	%f120, [%r4+12];
	add.f32 	%f121, %f119, %f120;
	mul.lo.s32 	%r61, %r31, %r60;
	cvta.to.global.u64 	%rd66, %rd23;
	mul.wide.s32 	%rd67, %r61, 4;
	add.s64 	%rd68, %rd66, %rd67;
	ld.global.f32 	%f122, [%rd68];
	mul.f32 	%f123, %f8, %f121;
	fma.rn.f32 	%f124, %f9, %f122, %f123;
	st.global.f32 	[%rd68], %f124;
$L__BB0_25:
	ret;

}
	// .globl	_Z15l_ssymv_genericifPfiS_ifS_iii
.visible .entry _Z15l_ssymv_genericifPfiS_ifS_iii(
	.param .u32 _Z15l_ssymv_genericifPfiS_ifS_iii_param_0,
	.param .f32 _Z15l_ssymv_genericifPfiS_ifS_iii_param_1,
	.param .u64 .ptr .align 1 _Z15l_ssymv_genericifPfiS_ifS_iii_param_2,
	.param .u32 _Z15l_ssymv_genericifPfiS_ifS_iii_param_3,
	.param .u64 .ptr .align 1 _Z15l_ssymv_genericifPfiS_ifS_iii_param_4,
	.param .u32 _Z15l_ssymv_genericifPfiS_ifS_iii_param_5,
	.param .f32 _Z15l_ssymv_genericifPfiS_ifS_iii_param_6,
	.param .u64 .ptr .align 1 _Z15l_ssymv_genericifPfiS_ifS_iii_param_7,
	.param .u32 _Z15l_ssymv_genericifPfiS_ifS_iii_param_8,
	.param .u32 _Z15l_ssymv_genericifPfiS_ifS_iii_param_9,
	.param .u32 _Z15l_ssymv_genericifPfiS_ifS_iii_param_10
)
{
	.reg .pred 	%p<49>;
	.reg .b16 	%rs<4>;
	.reg .b32 	%r<218>;
	.reg .b32 	%f<420>;
	.reg .b64 	%rd<260>;
	// demoted variable
	.shared .align 4 .b8 _ZZ15l_ssymv_genericifPfiS_ifS_iiiE4buff[128];
	// demoted variable
	.shared .align 4 .b8 _ZZ15l_ssymv_genericifPfiS_ifS_iiiE2la[4224];
	ld.param.u64 	%rd54, [_Z15l_ssymv_genericifPfiS_ifS_iii_param_2];
	ld.param.u64 	%rd55, [_Z15l_ssymv_genericifPfiS_ifS_iii_param_4];
	ld.param.u32 	%r92, [_Z15l_ssymv_genericifPfiS_ifS_iii_param_5];
	ld.param.u64 	%rd53, [_Z15l_ssymv_genericifPfiS_ifS_iii_param_7];
	ld.param.u32 	%r94, [_Z15l_ssymv_genericifPfiS_ifS_iii_param_9];
	ld.param.u32 	%r95, [_Z15l_ssymv_genericifPfiS_ifS_iii_param_10];
	cvta.to.global.u64 	%rd252, %rd54;
	cvta.to.global.u64 	%rd2, %rd53;
	cvta.to.global.u64 	%rd3, %rd55;
	mov.u32 	%r1, %tid.x;
	mov.u32 	%r2, %tid.y;
	mov.u32 	%r96, %ctaid.x;
	shl.b32 	%r217, %r96, 5;
	add.s32 	%r4, %r217, %r1;
	setp.ne.s32 	%p1, %r96, %r94;
	@%p1 bra 	$L__BB1_37;
	setp.ge.s32 	%p25, %r1, %r95;
	@%p25 bra 	$L__BB1_3;
	shl.b32 	%r135, %r94, 5;
	add.s32 	%r191, %r135, %r1;
	bra.uni 	$L__BB1_4;
$L__BB1_3:
	shl.b32 	%r133, %r94, 5;
	add.s32 	%r134, %r95, %r133;
	add.s32 	%r191, %r134, -1;
$L__BB1_4:
	ld.param.u32 	%r179, [_Z15l_ssymv_genericifPfiS_ifS_iii_param_3];
	cvt.u64.u32 	%rd4, %r191;
	mul.lo.s32 	%r136, %r92, %r1;
	mul.wide.s32 	%rd120, %r136, 4;
	add.s64 	%rd5, %rd3, %rd120;
	mul.lo.s32 	%r137, %r179, %r2;
	cvt.s64.s32 	%rd6, %r137;
	add.s64 	%rd7, %rd4, %rd6;
	shl.b64 	%rd121, %rd7, 2;
	add.s64 	%rd253, %rd252, %rd121;
	shl.b32 	%r8, %r94, 5;
	setp.lt.s32 	%p26, %r8, 1;
	mov.u32 	%r138, _ZZ15l_ssymv_genericifPfiS_ifS_iiiE2la;
	mad.lo.s32 	%r9, %r1, 132, %r138;
	mov.f32 	%f399, 0f00000000;
	@%p26 bra 	$L__BB1_7;
	ld.param.u32 	%r180, [_Z15l_ssymv_genericifPfiS_ifS_iii_param_3];
	shl.b32 	%r140, %r180, 2;
	cvt.s64.s32 	%rd122, %r140;
	mul.wide.s32 	%rd123, %r180, 112;
	mul.wide.s32 	%rd10, %r140, 4;
	add.s64 	%rd11, %rd123, %rd10;
	mul.wide.s32 	%rd124, %r180, 96;
	add.s64 	%rd125, %rd6, %rd122;
	add.s64 	%rd126, %rd125, %rd4;
	shl.b64 	%rd127, %rd126, 2;
	add.s64 	%rd12, %rd124, %rd127;
	mov.f32 	%f399, 0f00000000;
	mov.b32 	%r192, 0;
	mov.u32 	%r193, %r192;
$L__BB1_6:
	ld.param.u32 	%r181, [_Z15l_ssymv_genericifPfiS_ifS_iii_param_3];
	add.s64 	%rd128, %rd252, %rd121;
	ld.global.f32 	%f215, [%rd128];
	shl.b32 	%r141, %r2, 2;
	add.s32 	%r142, %r9, %r141;
	st.shared.f32 	[%r142], %f215;
	add.s64 	%rd129, %rd128, %rd10;
	ld.global.f32 	%f216, [%rd129];
	st.shared.f32 	[%r142+16], %f216;
	mul.wide.s32 	%rd130, %r181, 16;
	add.s64 	%rd131, %rd129, %rd130;
	ld.global.f32 	%f217, [%rd131];
	st.shared.f32 	[%r142+32], %f217;
	add.s64 	%rd132, %rd131, %rd130;
	ld.global.f32 	%f218, [%rd132];
	st.shared.f32 	[%r142+48], %f218;
	add.s64 	%rd133, %rd132, %rd130;
	ld.global.f32 	%f219, [%rd133];
	st.shared.f32 	[%r142+64], %f219;
	add.s64 	%rd134, %rd133, %rd130;
	ld.global.f32 	%f220, [%rd134];
	st.shared.f32 	[%r142+80], %f220;
	add.s64 	%rd135, %rd134, %rd130;
	ld.global.f32 	%f221, [%rd135];
	st.shared.f32 	[%r142+96], %f221;
	add.s64 	%rd136, %rd252, %rd12;
	add.s64 	%rd137, %rd135, %rd130;
	ld.global.f32 	%f222, [%rd137];
	st.shared.f32 	[%r142+112], %f222;
	mul.wide.s32 	%rd138, %r192, 4;
	add.s64 	%rd139, %rd5, %rd138;
	ld.global.f32 	%f223, [%rd139];
	shl.b32 	%r143, %r1, 2;
	mov.u32 	%r144, _ZZ15l_ssymv_genericifPfiS_ifS_iiiE4buff;
	add.s32 	%r145, %r144, %r143;
	st.shared.f32 	[%r145], %f223;
	bar.sync 	0;
	mad.lo.s32 	%r146, %r2, 28, %r142;
	ld.shared.f32 	%f224, [%r146];
	shl.b32 	%r147, %r2, 5;
	add.s32 	%r148, %r144, %r147;
	ld.shared.f32 	%f225, [%r148];
	fma.rn.f32 	%f226, %f224, %f225, %f399;
	ld.shared.f32 	%f227, [%r146+4];
	ld.shared.f32 	%f228, [%r148+4];
	fma.rn.f32 	%f229, %f227, %f228, %f226;
	ld.shared.f32 	%f230, [%r146+8];
	ld.shared.f32 	%f231, [%r148+8];
	fma.rn.f32 	%f232, %f230, %f231, %f229;
	ld.shared.f32 	%f233, [%r146+12];
	ld.shared.f32 	%f234, [%r148+12];
	fma.rn.f32 	%f235, %f233, %f234, %f232;
	ld.shared.f32 	%f236, [%r146+16];
	ld.shared.f32 	%f237, [%r148+16];
	fma.rn.f32 	%f238, %f236, %f237, %f235;
	ld.shared.f32 	%f239, [%r146+20];
	ld.shared.f32 	%f240, [%r148+20];
	fma.rn.f32 	%f241, %f239, %f240, %f238;
	ld.shared.f32 	%f242, [%r146+24];
	ld.shared.f32 	%f243, [%r148+24];
	fma.rn.f32 	%f244, %f242, %f243, %f241;
	ld.shared.f32 	%f245, [%r146+28];
	ld.shared.f32 	%f246, [%r148+28];
	fma.rn.f32 	%f399, %f245, %f246, %f244;
	add.s64 	%rd253, %rd136, %rd130;
	bar.sync 	0;
	add.s32 	%r193, %r193, 32;
	add.s64 	%rd252, %rd252, %rd11;
	shl.b32 	%r149, %r92, 5;
	add.s32 	%r192, %r192, %r149;
	setp.lt.s32 	%p27, %r193, %r8;
	@%p27 bra 	$L__BB1_6;
$L__BB1_7:
	setp.ne.s32 	%p28, %r2, 0;
	@%p28 bra 	$L__BB1_34;
	sub.s32 	%r151, %r8, %r1;
	mul.wide.s32 	%rd140, %r151, 4;
	add.s64 	%rd17, %rd5, %rd140;
	setp.lt.s32 	%p29, %r95, 0;
	mov.b32 	%r209, 0;
	@%p29 bra 	$L__BB1_21;
	min.s32 	%r153, %r1, %r95;
	add.s32 	%r209, %r153, 1;
	and.b32  	%r15, %r209, 15;
	setp.lt.u32 	%p30, %r153, 15;
	mov.b32 	%r198, 0;
	@%p30 bra 	$L__BB1_12;
	ld.param.u32 	%r182, [_Z15l_ssymv_genericifPfiS_ifS_iii_param_3];
	and.b32  	%r198, %r209, 2032;
	cvt.u16.u32 	%rs1, %r209;
	shr.u16 	%rs2, %rs1, 4;
	and.b16  	%rs3, %rs2, 127;
	mul.wide.u16 	%r155, %rs3, 16;
	neg.s32 	%r196, %r155;
	shl.b32 	%r18, %r92, 4;
	shl.b32 	%r19, %r182, 4;
	mov.b32 	%r194, 0;
	mul.wide.s32 	%rd147, %r92, 4;
	mov.u32 	%r195, %r194;
$L__BB1_11:
	.pragma "nounroll";
	ld.param.u32 	%r183, [_Z15l_ssymv_genericifPfiS_ifS_iii_param_3];
	mul.wide.s32 	%rd141, %r194, 4;
	add.s64 	%rd142, %rd253, %rd141;
	ld.global.f32 	%f248, [%rd142];
	mul.wide.s32 	%rd143, %r195, 4;
	add.s64 	%rd144, %rd17, %rd143;
	ld.global.f32 	%f249, [%rd144];
	fma.rn.f32 	%f250, %f248, %f249, %f399;
	mul.wide.s32 	%rd145, %r183, 4;
	add.s64 	%rd146, %rd142, %rd145;
	ld.global.f32 	%f251, [%rd146];
	add.s64 	%rd148, %rd144, %rd147;
	ld.global.f32 	%f252, [%rd148];
	fma.rn.f32 	%f253, %f251, %f252, %f250;
	add.s64 	%rd149, %rd146, %rd145;
	ld.global.f32 	%f254, [%rd149];
	add.s64 	%rd150, %rd148, %rd147;
	ld.global.f32 	%f255, [%rd150];
	fma.rn.f32 	%f256, %f254, %f255, %f253;
	add.s64 	%rd151, %rd149, %rd145;
	ld.global.f32 	%f257, [%rd151];
	add.s64 	%rd152, %rd150, %rd147;
	ld.global.f32 	%f258, [%rd152];
	fma.rn.f32 	%f259, %f257, %f258, %f256;
	add.s64 	%rd153, %rd151, %rd145;
	ld.global.f32 	%f260, [%rd153];
	add.s64 	%rd154, %rd152, %rd147;
	ld.global.f32 	%f261, [%rd154];
	fma.rn.f32 	%f262, %f260, %f261, %f259;
	add.s64 	%rd155, %rd153, %rd145;
	ld.global.f32 	%f263, [%rd155];
	add.s64 	%rd156, %rd154, %rd147;
	ld.global.f32 	%f264, [%rd156];
	fma.rn.f32 	%f265, %f263, %f264, %f262;
	add.s64 	%rd157, %rd155, %rd145;
	ld.global.f32 	%f266, [%rd157];
	add.s64 	%rd158, %rd156, %rd147;
	ld.global.f32 	%f267, [%rd158];
	fma.rn.f32 	%f268, %f266, %f267, %f265;
	add.s64 	%rd159, %rd157, %rd145;
	ld.global.f32 	%f269, [%rd159];
	add.s64 	%rd160, %rd158, %rd147;
	ld.global.f32 	%f270, [%rd160];
	fma.rn.f32 	%f271, %f269, %f270, %f268;
	add.s64 	%rd161, %rd159, %rd145;
	ld.global.f32 	%f272, [%rd161];
	add.s64 	%rd162, %rd160, %rd147;
	ld.global.f32 	%f273, [%rd162];
	fma.rn.f32 	%f274, %f272, %f273, %f271;
	add.s64 	%rd163, %rd161, %rd145;
	ld.global.f32 	%f275, [%rd163];
	add.s64 	%rd164, %rd162, %rd147;
	ld.global.f32 	%f276, [%rd164];
	fma.rn.f32 	%f277, %f275, %f276, %f274;
	add.s64 	%rd165, %rd163, %rd145;
	ld.global.f32 	%f278, [%rd165];
	add.s64 	%rd166, %rd164, %rd147;
	ld.global.f32 	%f279, [%rd166];
	fma.rn.f32 	%f280, %f278, %f279, %f277;
	add.s64 	%rd167, %rd165, %rd145;
	ld.global.f32 	%f281, [%rd167];
	add.s64 	%rd168, %rd166, %rd147;
	ld.global.f32 	%f282, [%rd168];
	fma.rn.f32 	%f283, %f281, %f282, %f280;
	add.s64 	%rd169, %rd167, %rd145;
	ld.global.f32 	%f284, [%rd169];
	add.s64 	%rd170, %rd168, %rd147;
	ld.global.f32 	%f285, [%rd170];
	fma.rn.f32 	%f286, %f284, %f285, %f283;
	add.s64 	%rd171, %rd169, %rd145;
	ld.global.f32 	%f287, [%rd171];
	add.s64 	%rd172, %rd170, %rd147;
	ld.global.f32 	%f288, [%rd172];
	fma.rn.f32 	%f289, %f287, %f288, %f286;
	add.s64 	%rd173, %rd171, %rd145;
	ld.global.f32 	%f290, [%rd173];
	add.s64 	%rd174, %rd172, %rd147;
	ld.global.f32 	%f291, [%rd174];
	fma.rn.f32 	%f292, %f290, %f291, %f289;
	add.s64 	%rd175, %rd173, %rd145;
	ld.global.f32 	%f293, [%rd175];
	add.s64 	%rd176, %rd174, %rd147;
	ld.global.f32 	%f294, [%rd176];
	fma.rn.f32 	%f399, %f293, %f294, %f292;
	add.s32 	%r196, %r196, 16;
	add.s32 	%r195, %r195, %r18;
	add.s32 	%r194, %r194, %r19;
	setp.ne.s32 	%p31, %r196, 0;
	@%p31 bra 	$L__BB1_11;
$L__BB1_12:
	setp.eq.s32 	%p32, %r15, 0;
	@%p32 bra 	$L__BB1_21;
	and.b32  	%r27, %r209, 7;
	setp.lt.u32 	%p33, %r15, 8;
	@%p33 bra 	$L__BB1_15;
	ld.param.u32 	%r184, [_Z15l_ssymv_genericifPfiS_ifS_iii_param_3];
	mul.lo.s32 	%r156, %r198, %r184;
	mul.wide.s32 	%rd177, %r156, 4;
	add.s64 	%rd178, %rd253, %rd177;
	ld.global.f32 	%f296, [%rd178];
	mul.lo.s32 	%r157, %r198, %r92;
	mul.wide.s32 	%rd179, %r157, 4;
	add.s64 	%rd180, %rd17, %rd179;
	ld.global.f32 	%f297, [%rd180];
	fma.rn.f32 	%f298, %f296, %f297, %f399;
	mul.wide.s32 	%rd181, %r184, 4;
	add.s64 	%rd182, %rd178, %rd181;
	ld.global.f32 	%f299, [%rd182];
	mul.wide.s32 	%rd183, %r92, 4;
	add.s64 	%rd184, %rd180, %rd183;
	ld.global.f32 	%f300, [%rd184];
	fma.rn.f32 	%f301, %f299, %f300, %f298;
	add.s64 	%rd185, %rd182, %rd181;
	ld.global.f32 	%f302, [%rd185];
	add.s64 	%rd186, %rd184, %rd183;
	ld.global.f32 	%f303, [%rd186];
	fma.rn.f32 	%f304, %f302, %f303, %f301;
	add.s64 	%rd187, %rd185, %rd181;
	ld.global.f32 	%f305, [%rd187];
	add.s64 	%rd188, %rd186, %rd183;
	ld.global.f32 	%f306, [%rd188];
	fma.rn.f32 	%f307, %f305, %f306, %f304;
	add.s64 	%rd189, %rd187, %rd181;
	ld.global.f32 	%f308, [%rd189];
	add.s64 	%rd190, %rd188, %rd183;
	ld.global.f32 	%f309, [%rd190];
	fma.rn.f32 	%f310, %f308, %f309, %f307;
	add.s64 	%rd191, %rd189, %rd181;
	ld.global.f32 	%f311, [%rd191];
	add.s64 	%rd192, %rd190, %rd183;
	ld.global.f32 	%f312, [%rd192];
	fma.rn.f32 	%f313, %f311, %f312, %f310;
	add.s64 	%rd193, %rd191, %rd181;
	ld.global.f32 	%f314, [%rd193];
	add.s64 	%rd194, %rd192, %rd183;
	ld.global.f32 	%f315, [%rd194];
	fma.rn.f32 	%f316, %f314, %f315, %f313;
	add.s64 	%rd195, %rd193, %rd181;
	ld.global.f32 	%f317, [%rd195];
	add.s64 	%rd196, %rd194, %rd183;
	ld.global.f32 	%f318, [%rd196];
	fma.rn.f32 	%f399, %f317, %f318, %f316;
	add.s32 	%r198, %r198, 8;
$L__BB1_15:
	setp.eq.s32 	%p34, %r27, 0;
	@%p34 bra 	$L__BB1_21;
	and.b32  	%r30, %r209, 3;
	setp.lt.u32 	%p35, %r27, 4;
	@%p35 bra 	$L__BB1_18;
	ld.param.u32 	%r185, [_Z15l_ssymv_genericifPfiS_ifS_iii_param_3];
	mul.lo.s32 	%r158, %r198, %r185;
	mul.wide.s32 	%rd197, %r158, 4;
	add.s64 	%rd198, %rd253, %rd197;
	ld.global.f32 	%f320, [%rd198];
	mul.lo.s32 	%r159, %r198, %r92;
	mul.wide.s32 	%rd199, %r159, 4;
	add.s64 	%rd200, %rd17, %rd199;
	ld.global.f32 	%f321, [%rd200];
	fma.rn.f32 	%f322, %f320, %f321, %f399;
	mul.wide.s32 	%rd201, %r185, 4;
	add.s64 	%rd202, %rd198, %rd201;
	ld.global.f32 	%f323, [%rd202];
	mul.wide.s32 	%rd203, %r92, 4;
	add.s64 	%rd204, %rd200, %rd203;
	ld.global.f32 	%f324, [%rd204];
	fma.rn.f32 	%f325, %f323, %f324, %f322;
	add.s64 	%rd205, %rd202, %rd201;
	ld.global.f32 	%f326, [%rd205];
	add.s64 	%rd206, %rd204, %rd203;
	ld.global.f32 	%f327, [%rd206];
	fma.rn.f32 	%f328, %f326, %f327, %f325;
	add.s64 	%rd207, %rd205, %rd201;
	ld.global.f32 	%f329, [%rd207];
	add.s64 	%rd208, %rd206, %rd203;
	ld.global.f32 	%f330, [%rd208];
	fma.rn.f32 	%f399, %f329, %f330, %f328;
	add.s32 	%r198, %r198, 4;
$L__BB1_18:
	setp.eq.s32 	%p36, %r30, 0;
	@%p36 bra 	$L__BB1_21;
	ld.param.u32 	%r186, [_Z15l_ssymv_genericifPfiS_ifS_iii_param_3];
	mul.lo.s32 	%r202, %r198, %r92;
	mul.lo.s32 	%r201, %r198, %r186;
	neg.s32 	%r200, %r30;
$L__BB1_20:
	.pragma "nounroll";
	ld.param.u32 	%r187, [_Z15l_ssymv_genericifPfiS_ifS_iii_param_3];
	mul.wide.s32 	%rd209, %r201, 4;
	add.s64 	%rd210, %rd253, %rd209;
	ld.global.f32 	%f331, [%rd210];
	mul.wide.s32 	%rd211, %r202, 4;
	add.s64 	%rd212, %rd17, %rd211;
	ld.global.f32 	%f332, [%rd212];
	fma.rn.f32 	%f399, %f331, %f332, %f399;
	add.s32 	%r202, %r202, %r92;
	add.s32 	%r201, %r201, %r187;
	add.s32 	%r200, %r200, 1;
	setp.ne.s32 	%p37, %r200, 0;
	@%p37 bra 	$L__BB1_20;
$L__BB1_21:
	ld.param.u32 	%r188, [_Z15l_ssymv_genericifPfiS_ifS_iii_param_3];
	mul.lo.s32 	%r160, %r188, %r1;
	cvt.s64.s32 	%rd18, %r160;
	setp.ge.s32 	%p38, %r209, %r95;
	@%p38 bra 	$L__BB1_34;
	sub.s32 	%r43, %r95, %r209;
	and.b32  	%r44, %r43, 7;
	sub.s32 	%r162, %r209, %r95;
	setp.gt.u32 	%p39, %r162, -8;
	mov.b32 	%r210, 1;
	@%p39 bra 	$L__BB1_26;
	and.b32  	%r164, %r43, -8;
	neg.s32 	%r206, %r164;
	mul.lo.s32 	%r204, %r209, %r92;
	shl.b32 	%r47, %r92, 3;
	shl.b64 	%rd213, %rd18, 2;
	add.s64 	%rd214, %rd213, %rd253;
	add.s64 	%rd254, %rd214, 16;
	mov.b32 	%r205, 0;
	mul.wide.s32 	%rd217, %r92, 4;
$L__BB1_24:
	.pragma "nounroll";
	ld.global.f32 	%f334, [%rd254+-12];
	mul.wide.s32 	%rd215, %r204, 4;
	add.s64 	%rd216, %rd17, %rd215;
	ld.global.f32 	%f335, [%rd216];
	fma.rn.f32 	%f336, %f334, %f335, %f399;
	ld.global.f32 	%f337, [%rd254+-8];
	add.s64 	%rd218, %rd216, %rd217;
	ld.global.f32 	%f338, [%rd218];
	fma.rn.f32 	%f339, %f337, %f338, %f336;
	ld.global.f32 	%f340, [%rd254+-4];
	add.s64 	%rd219, %rd218, %rd217;
	ld.global.f32 	%f341, [%rd219];
	fma.rn.f32 	%f342, %f340, %f341, %f339;
	ld.global.f32 	%f343, [%rd254];
	add.s64 	%rd220, %rd219, %rd217;
	ld.global.f32 	%f344, [%rd220];
	fma.rn.f32 	%f345, %f343, %f344, %f342;
	ld.global.f32 	%f346, [%rd254+4];
	add.s64 	%rd221, %rd220, %rd217;
	ld.global.f32 	%f347, [%rd221];
	fma.rn.f32 	%f348, %f346, %f347, %f345;
	ld.global.f32 	%f349, [%rd254+8];
	add.s64 	%rd222, %rd221, %rd217;
	ld.global.f32 	%f350, [%rd222];
	fma.rn.f32 	%f351, %f349, %f350, %f348;
	ld.global.f32 	%f352, [%rd254+12];
	add.s64 	%rd223, %rd222, %rd217;
	ld.global.f32 	%f353, [%rd223];
	fma.rn.f32 	%f354, %f352, %f353, %f351;
	ld.global.f32 	%f355, [%rd254+16];
	add.s64 	%rd224, %rd223, %rd217;
	ld.global.f32 	%f356, [%rd224];
	fma.rn.f32 	%f399, %f355, %f356, %f354;
	add.s32 	%r209, %r209, 8;
	add.s32 	%r206, %r206, 8;
	add.s32 	%r205, %r205, 8;
	add.s32 	%r204, %r204, %r47;
	add.s64 	%rd254, %rd254, 32;
	setp.ne.s32 	%p40, %r206, 0;
	@%p40 bra 	$L__BB1_24;
	add.s32 	%r210, %r205, 1;
$L__BB1_26:
	setp.eq.s32 	%p41, %r44, 0;
	@%p41 bra 	$L__BB1_34;
	and.b32  	%r59, %r43, 3;
	setp.lt.u32 	%p42, %r44, 4;
	@%p42 bra 	$L__BB1_29;
	cvt.u64.u32 	%rd225, %r210;
	add.s64 	%rd226, %rd225, %rd18;
	shl.b64 	%rd227, %rd226, 2;
	add.s64 	%rd228, %rd253, %rd227;
	ld.global.f32 	%f358, [%rd228];
	mul.lo.s32 	%r165, %r209, %r92;
	mul.wide.s32 	%rd229, %r165, 4;
	add.s64 	%rd230, %rd17, %rd229;
	ld.global.f32 	%f359, [%rd230];
	fma.rn.f32 	%f360, %f358, %f359, %f399;
	ld.global.f32 	%f361, [%rd228+4];
	mul.wide.s32 	%rd231, %r92, 4;
	add.s64 	%rd232, %rd230, %rd231;
	ld.global.f32 	%f362, [%rd232];
	fma.rn.f32 	%f363, %f361, %f362, %f360;
	ld.global.f32 	%f364, [%rd228+8];
	add.s64 	%rd233, %rd232, %rd231;
	ld.global.f32 	%f365, [%rd233];
	fma.rn.f32 	%f366, %f364, %f365, %f363;
	ld.global.f32 	%f367, [%rd228+12];
	add.s64 	%rd234, %rd233, %rd231;
	ld.global.f32 	%f368, [%rd234];
	fma.rn.f32 	%f399, %f367, %f368, %f366;
	add.s32 	%r209, %r209, 4;
	add.s32 	%r210, %r210, 4;
$L__BB1_29:
	setp.eq.s32 	%p43, %r59, 0;
	@%p43 bra 	$L__BB1_34;
	setp.eq.s32 	%p44, %r59, 1;
	@%p44 bra 	$L__BB1_32;
	cvt.u64.u32 	%rd235, %r210;
	add.s64 	%rd236, %rd235, %rd18;
	shl.b64 	%rd237, %rd236, 2;
	add.s64 	%rd238, %rd253, %rd237;
	ld.global.f32 	%f370, [%rd238];
	mul.lo.s32 	%r166, %r209, %r92;
	mul.wide.s32 	%rd239, %r166, 4;
	add.s64 	%rd240, %rd17, %rd239;
	ld.global.f32 	%f371, [%rd240];
	fma.rn.f32 	%f372, %f370, %f371, %f399;
	ld.global.f32 	%f373, [%rd238+4];
	mul.wide.s32 	%rd241, %r92, 4;
	add.s64 	%rd242, %rd240, %rd241;
	ld.global.f32 	%f374, [%rd242];
	fma.rn.f32 	%f399, %f373, %f374, %f372;
	add.s32 	%r209, %r209, 2;
	add.s32 	%r210, %r210, 2;
$L__BB1_32:
	and.b32  	%r167, %r43, 1;
	setp.eq.b32 	%p45, %r167, 1;
	not.pred 	%p46, %p45;
	@%p46 bra 	$L__BB1_34;
	cvt.u64.u32 	%rd243, %r210;
	add.s64 	%rd244, %rd243, %rd18;
	shl.b64 	%rd245, %rd244, 2;
	add.s64 	%rd246, %rd253, %rd245;
	ld.global.f32 	%f375, [%rd246];
	mul.lo.s32 	%r168, %r209, %r92;
	mul.wide.s32 	%rd247, %r168, 4;
	add.s64 	%rd248, %rd17, %rd247;
	ld.global.f32 	%f376, [%rd248];
	fma.rn.f32 	%f399, %f375, %f376, %f399;
$L__BB1_34:
	setp.ne.s32 	%p47, %r2, 0;
	bar.sync 	0;
	shl.b32 	%r169, %r2, 2;
	add.s32 	%r170, %r9, %r169;
	st.shared.f32 	[%r170], %f399;
	bar.sync 	0;
	@%p47 bra 	$L__BB1_89;
	setp.ge.s32 	%p48, %r1, %r95;
	ld.shared.f32 	%f377, [%r9+4];
	add.f32 	%f378, %f399, %f377;
	ld.shared.f32 	%f379, [%r9+8];
	add.f32 	%f380, %f378, %f379;
	ld.shared.f32 	%f381, [%r9+12];
	add.f32 	%f29, %f380, %f381;
	@%p48 bra 	$L__BB1_89;
	ld.param.u32 	%r190, [_Z15l_ssymv_genericifPfiS_ifS_iii_param_8];
	ld.param.f32 	%f388, [_Z15l_ssymv_genericifPfiS_ifS_iii_param_6];
	ld.param.f32 	%f386, [_Z15l_ssymv_genericifPfiS_ifS_iii_param_1];
	mul.lo.s32 	%r171, %r190, %r4;
	mul.wide.s32 	%rd249, %r171, 4;
	add.s64 	%rd250, %rd2, %rd249;
	ld.global.f32 	%f382, [%rd250];
	mul.f32 	%f383, %f388, %f382;
	fma.rn.f32 	%f384, %f386, %f29, %f383;
	st.global.f32 	[%rd250], %f384;
	bra.uni 	$L__BB1_89;
$L__BB1_37:
	ld.param.u32 	%r173, [_Z15l_ssymv_genericifPfiS_ifS_iii_param_3];
	cvt.s64.s32 	%rd22, %r4;
	mul.lo.s32 	%r68, %r92, %r1;
	mul.wide.s32 	%rd56, %r68, 4;
	add.s64 	%rd23, %rd3, %rd56;
	mul.lo.s32 	%r97, %r173, %r2;
	cvt.s64.s32 	%rd24, %r97;
	add.s64 	%rd25, %rd24, %rd22;
	shl.b64 	%rd57, %rd25, 2;
	add.s64 	%rd258, %rd252, %rd57;
	setp.lt.s32 	%p2, %r217, 1;
	mov.u32 	%r98, _ZZ15l_ssymv_genericifPfiS_ifS_iiiE2la;
	mad.lo.s32 	%r69, %r1, 132, %r98;
	shl.b32 	%r99, %r1, 2;
	mov.u32 	%r100, _ZZ15l_ssymv_genericifPfiS_ifS_iiiE4buff;
	add.s32 	%r70, %r100, %r99;
	mov.f32 	%f409, 0f00000000;
	@%p2 bra 	$L__BB1_40;
	ld.param.u32 	%r174, [_Z15l_ssymv_genericifPfiS_ifS_iii_param_3];
	shl.b32 	%r102, %r174, 2;
	cvt.s64.s32 	%rd58, %r102;
	mul.wide.s32 	%rd59, %r174, 112;
	mul.wide.s32 	%rd28, %r102, 4;
	add.s64 	%rd29, %rd59, %rd28;
	mul.wide.s32 	%rd60, %r174, 96;
	add.s64 	%rd61, %rd24, %rd58;
	add.s64 	%rd62, %rd61, %rd22;
	shl.b64 	%rd63, %rd62, 2;
	add.s64 	%rd30, %rd60, %rd63;
	mov.f32 	%f409, 0f00000000;
	mov.b32 	%r214, 0;
	mov.u32 	%r215, %r214;
$L__BB1_39:
	ld.param.u32 	%r175, [_Z15l_ssymv_genericifPfiS_ifS_iii_param_3];
	add.s64 	%rd64, %rd252, %rd57;
	ld.global.f32 	%f66, [%rd64];
	shl.b32 	%r103, %r2, 2;
	add.s32 	%r104, %r69, %r103;
	st.shared.f32 	[%r104], %f66;
	add.s64 	%rd65, %rd64, %rd28;
	ld.global.f32 	%f67, [%rd65];
	st.shared.f32 	[%r104+16], %f67;
	mul.wide.s32 	%rd66, %r175, 16;
	add.s64 	%rd67, %rd65, %rd66;
	ld.global.f32 	%f68, [%rd67];
	st.shared.f32 	[%r104+32], %f68;
	add.s64 	%rd68, %rd67, %rd66;
	ld.global.f32 	%f69, [%rd68];
	st.shared.f32 	[%r104+48], %f69;
	add.s64 	%rd69, %rd68, %rd66;
	ld.global.f32 	%f70, [%rd69];
	st.shared.f32 	[%r104+64], %f70;
	add.s64 	%rd70, %rd69, %rd66;
	ld.global.f32 	%f71, [%rd70];
	st.shared.f32 	[%r104+80], %f71;
	add.s64 	%rd71, %rd70, %rd66;
	ld.global.f32 	%f72, [%rd71];
	st.shared.f32 	[%r104+96], %f72;
	add.s64 	%rd72, %rd252, %rd30;
	add.s64 	%rd73, %rd71, %rd66;
	ld.global.f32 	%f73, [%rd73];
	st.shared.f32 	[%r104+112], %f73;
	mul.wide.s32 	%rd74, %r214, 4;
	add.s64 	%rd75, %rd23, %rd74;
	ld.global.f32 	%f74, [%rd75];
	st.shared.f32 	[%r70], %f74;
	bar.sync 	0;
	mad.lo.s32 	%r105, %r2, 28, %r104;
	ld.shared.f32 	%f75, [%r105];
	shl.b32 	%r106, %r2, 5;
	mov.u32 	%r107, _ZZ15l_ssymv_genericifPfiS_ifS_iiiE4buff;
	add.s32 	%r108, %r107, %r106;
	ld.shared.f32 	%f76, [%r108];
	fma.rn.f32 	%f77, %f75, %f76, %f409;
	ld.shared.f32 	%f78, [%r105+4];
	ld.shared.f32 	%f79, [%r108+4];
	fma.rn.f32 	%f80, %f78, %f79, %f77;
	ld.shared.f32 	%f81, [%r105+8];
	ld.shared.f32 	%f82, [%r108+8];
	fma.rn.f32 	%f83, %f81, %f82, %f80;
	ld.shared.f32 	%f84, [%r105+12];
	ld.shared.f32 	%f85, [%r108+12];
	fma.rn.f32 	%f86, %f84, %f85, %f83;
	ld.shared.f32 	%f87, [%r105+16];
	ld.shared.f32 	%f88, [%r108+16];
	fma.rn.f32 	%f89, %f87, %f88, %f86;
	ld.shared.f32 	%f90, [%r105+20];
	ld.shared.f32 	%f91, [%r108+20];
	fma.rn.f32 	%f92, %f90, %f91, %f89;
	ld.shared.f32 	%f93, [%r105+24];
	ld.shared.f32 	%f94, [%r108+24];
	fma.rn.f32 	%f95, %f93, %f94, %f92;
	ld.shared.f32 	%f96, [%r105+28];
	ld.shared.f32 	%f97, [%r108+28];
	fma.rn.f32 	%f409, %f96, %f97, %f95;
	add.s64 	%rd258, %rd72, %rd66;
	bar.sync 	0;
	add.s32 	%r215, %r215, 32;
	add.s64 	%rd252, %rd252, %rd29;
	shl.b32 	%r109, %r92, 5;
	add.s32 	%r214, %r214, %r109;
	setp.lt.s32 	%p3, %r215, %r217;
	@%p3 bra 	$L__BB1_39;
$L__BB1_40:
	ld.param.u32 	%r176, [_Z15l_ssymv_genericifPfiS_ifS_iii_param_3];
	shl.b32 	%r110, %r1, 7;
	sub.s32 	%r111, %r69, %r110;
	ld.global.f32 	%f98, [%rd258];
	mad.lo.s32 	%r75, %r2, 132, %r111;
	st.shared.f32 	[%r75], %f98;
	shl.b32 	%r76, %r176, 2;
	mul.wide.s32 	%rd76, %r76, 4;
	add.s64 	%rd77, %rd258, %rd76;
	ld.global.f32 	%f99, [%rd77];
	st.shared.f32 	[%r75+528], %f99;
	mul.wide.s32 	%rd35, %r176, 16;
	add.s64 	%rd78, %rd77, %rd35;
	ld.global.f32 	%f100, [%rd78];
	st.shared.f32 	[%r75+1056], %f100;
	add.s64 	%rd79, %rd78, %rd35;
	ld.global.f32 	%f101, [%rd79];
	st.shared.f32 	[%r75+1584], %f101;
	add.s64 	%rd80, %rd79, %rd35;
	ld.global.f32 	%f102, [%rd80];
	st.shared.f32 	[%r75+2112], %f102;
	add.s64 	%rd81, %rd80, %rd35;
	ld.global.f32 	%f103, [%rd81];
	st.shared.f32 	[%r75+2640], %f103;
	add.s64 	%rd82, %rd81, %rd35;
	ld.global.f32 	%f104, [%rd82];
	st.shared.f32 	[%r75+3168], %f104;
	add.s64 	%rd83, %rd82, %rd35;
	ld.global.f32 	%f105, [%rd83];
	st.shared.f32 	[%r75+3696], %f105;
	mul.lo.s32 	%r77, %r92, %r217;
	mul.wide.s32 	%rd84, %r77, 4;
	add.s64 	%rd36, %rd23, %rd84;
	bar.sync 	0;
	ld.global.f32 	%f106, [%rd36];
	st.shared.f32 	[%r70], %f106;
	shl.b32 	%r78, %r2, 3;
	add.s32 	%r112, %r78, 8;
	setp.ge.u32 	%p4, %r78, %r112;
	@%p4 bra 	$L__BB1_57;
	setp.ge.u32 	%p5, %r78, %r1;
	mad.lo.s32 	%r79, %r2, 924, %r75;
	shl.b32 	%r113, %r78, 2;
	add.s32 	%r80, %r69, %r113;
	@%p5 bra 	$L__BB1_43;
	ld.shared.f32 	%f107, [%r79];
	st.shared.f32 	[%r80], %f107;
$L__BB1_43:
	add.s32 	%r114, %r78, 1;
	setp.ge.u32 	%p6, %r114, %r1;
	@%p6 bra 	$L__BB1_45;
	ld.shared.f32 	%f108, [%r79+132];
	st.shared.f32 	[%r80+4], %f108;
$L__BB1_45:
	add.s32 	%r115, %r78, 2;
	setp.ge.u32 	%p7, %r115, %r1;
	@%p7 bra 	$L__BB1_47;
	ld.shared.f32 	%f109, [%r79+264];
	st.shared.f32 	[%r80+8], %f109;
$L__BB1_47:
	add.s32 	%r116, %r78, 3;
	setp.ge.u32 	%p8, %r116, %r1;
	@%p8 bra 	$L__BB1_49;
	ld.shared.f32 	%f110, [%r79+396];
	st.shared.f32 	[%r80+12], %f110;
$L__BB1_49:
	add.s32 	%r117, %r78, 4;
	setp.ge.u32 	%p9, %r117, %r1;
	@%p9 bra 	$L__BB1_51;
	ld.shared.f32 	%f111, [%r79+528];
	st.shared.f32 	[%r80+16], %f111;
$L__BB1_51:
	add.s32 	%r118, %r78, 5;
	setp.ge.u32 	%p10, %r118, %r1;
	@%p10 bra 	$L__BB1_53;
	ld.shared.f32 	%f112, [%r79+660];
	st.shared.f32 	[%r80+20], %f112;
$L__BB1_53:
	add.s32 	%r119, %r78, 6;
	setp.ge.u32 	%p11, %r119, %r1;
	@%p11 bra 	$L__BB1_55;
	ld.shared.f32 	%f113, [%r79+792];
	st.shared.f32 	[%r80+24], %f113;
$L__BB1_55:
	add.s32 	%r120, %r78, 7;
	setp.ge.u32 	%p12, %r120, %r1;
	@%p12 bra 	$L__BB1_57;
	ld.shared.f32 	%f114, [%r79+924];
	st.shared.f32 	[%r80+28], %f114;
$L__BB1_57:
	ld.param.u32 	%r172, [_Z15l_ssymv_genericifPfiS_ifS_iii_param_0];
	bar.sync 	0;
	shl.b32 	%r121, %r78, 2;
	add.s32 	%r81, %r69, %r121;
	ld.shared.f32 	%f115, [%r81];
	mov.u32 	%r122, _ZZ15l_ssymv_genericifPfiS_ifS_iiiE4buff;
	add.s32 	%r82, %r122, %r121;
	ld.shared.f32 	%f116, [%r82];
	fma.rn.f32 	%f117, %f115, %f116, %f409;
	ld.shared.f32 	%f118, [%r81+4];
	ld.shared.f32 	%f119, [%r82+4];
	fma.rn.f32 	%f120, %f118, %f119, %f117;
	ld.shared.f32 	%f121, [%r81+8];
	ld.shared.f32 	%f122, [%r82+8];
	fma.rn.f32 	%f123, %f121, %f122, %f120;
	ld.shared.f32 	%f124, [%r81+12];
	ld.shared.f32 	%f125, [%r82+12];
	fma.rn.f32 	%f126, %f124, %f125, %f123;
	ld.shared.f32 	%f127, [%r81+16];
	ld.shared.f32 	%f128, [%r82+16];
	fma.rn.f32 	%f129, %f127, %f128, %f126;
	ld.shared.f32 	%f130, [%r81+20];
	ld.shared.f32 	%f131, [%r82+20];
	fma.rn.f32 	%f132, %f130, %f131, %f129;
	ld.shared.f32 	%f133, [%r81+24];
	ld.shared.f32 	%f134, [%r82+24];
	fma.rn.f32 	%f135, %f133, %f134, %f132;
	ld.shared.f32 	%f136, [%r81+28];
	ld.shared.f32 	%f137, [%r82+28];
	fma.rn.f32 	%f411, %f136, %f137, %f135;
	neg.s32 	%r123, %r77;
	mul.wide.s32 	%rd85, %r123, 4;
	add.s64 	%rd37, %rd36, %rd85;
	bar.sync 	0;
	sub.s32 	%r83, %r172, %r95;
	add.s32 	%r84, %r217, 32;
	setp.ge.s32 	%p13, %r84, %r83;
	@%p13 bra 	$L__BB1_60;
	ld.param.u32 	%r177, [_Z15l_ssymv_genericifPfiS_ifS_iii_param_3];
	mul.lo.s32 	%r216, %r92, %r84;
	mul.wide.s32 	%rd87, %r177, 48;
	add.s64 	%rd88, %rd87, %rd76;
	add.s64 	%rd38, %rd88, 128;
	mov.u64 	%rd257, %rd258;
$L__BB1_59:
	ld.param.u32 	%r178, [_Z15l_ssymv_genericifPfiS_ifS_iii_param_3];
	add.s64 	%rd258, %rd257, 128;
	mul.wide.s32 	%rd89, %r216, 4;
	add.s64 	%rd90, %rd37, %rd89;
	ld.global.f32 	%f138, [%rd90];
	st.shared.f32 	[%r70], %f138;
	ld.global.f32 	%f139, [%rd257+128];
	st.shared.f32 	[%r75], %f139;
	add.s64 	%rd92, %rd76, %rd257;
	ld.global.f32 	%f140, [%rd92+128];
	st.shared.f32 	[%r75+528], %f140;
	add.s64 	%rd93, %rd92, %rd35;
	ld.global.f32 	%f141, [%rd93+128];
	st.shared.f32 	[%r75+1056], %f141;
	mul.wide.s32 	%rd94, %r178, 32;
	add.s64 	%rd95, %rd92, %rd94;
	ld.global.f32 	%f142, [%rd95+128];
	st.shared.f32 	[%r75+1584], %f142;
	add.s64 	%rd96, %rd257, %rd38;
	ld.global.f32 	%f143, [%rd96];
	st.shared.f32 	[%r75+2112], %f143;
	mul.wide.s32 	%rd97, %r178, 64;
	add.s64 	%rd98, %rd92, %rd97;
	ld.global.f32 	%f144, [%rd98+128];
	st.shared.f32 	[%r75+2640], %f144;
	mul.wide.s32 	%rd99, %r178, 80;
	add.s64 	%rd100, %rd92, %rd99;
	ld.global.f32 	%f145, [%rd100+128];
	st.shared.f32 	[%r75+3168], %f145;
	mul.wide.s32 	%rd101, %r178, 96;
	add.s64 	%rd102, %rd92, %rd101;
	ld.global.f32 	%f146, [%rd102+128];
	st.shared.f32 	[%r75+3696], %f146;
	bar.sync 	0;
	ld.shared.f32 	%f147, [%r81];
	ld.shared.f32 	%f148, [%r82];
	fma.rn.f32 	%f149, %f147, %f148, %f411;
	ld.shared.f32 	%f150, [%r81+4];
	ld.shared.f32 	%f151, [%r82+4];
	fma.rn.f32 	%f152, %f150, %f151, %f149;
	ld.shared.f32 	%f153, [%r81+8];
	ld.shared.f32 	%f154, [%r82+8];
	fma.rn.f32 	%f155, %f153, %f154, %f152;
	ld.shared.f32 	%f156, [%r81+12];
	ld.shared.f32 	%f157, [%r82+12];
	fma.rn.f32 	%f158, %f156, %f157, %f155;
	ld.shared.f32 	%f159, [%r81+16];
	ld.shared.f32 	%f160, [%r82+16];
	fma.rn.f32 	%f161, %f159, %f160, %f158;
	ld.shared.f32 	%f162, [%r81+20];
	ld.shared.f32 	%f163, [%r82+20];
	fma.rn.f32 	%f164, %f162, %f163, %f161;
	ld.shared.f32 	%f165, [%r81+24];
	ld.shared.f32 	%f166, [%r82+24];
	fma.rn.f32 	%f167, %f165, %f166, %f164;
	ld.shared.f32 	%f168, [%r81+28];
	ld.shared.f32 	%f169, [%r82+28];
	fma.rn.f32 	%f411, %f168, %f169, %f167;
	bar.sync 	0;
	add.s32 	%r88, %r217, 32;
	add.s32 	%r124, %r217, 64;
	shl.b32 	%r125, %r92, 5;
	add.s32 	%r216, %r216, %r125;
	setp.lt.s32 	%p14, %r124, %r83;
	mov.u32 	%r217, %r88;
	mov.u64 	%rd257, %rd258;
	@%p14 bra 	$L__BB1_59;
$L__BB1_60:
	neg.s32 	%r126, %r68;
	cvt.s64.s32 	%rd103, %r126;
	mul.lo.s32 	%r127, %r83, %r92;
	cvt.s64.s32 	%rd104, %r127;
	add.s64 	%rd105, %rd104, %rd103;
	shl.b64 	%rd106, %rd105, 2;
	add.s64 	%rd42, %rd37, %rd106;
	setp.ge.s32 	%p15, %r1, %r95;
	@%p15 bra 	$L__BB1_62;
	mul.wide.s32 	%rd109, %r68, 4;
	add.s64 	%rd110, %rd42, %rd109;
	ld.global.f32 	%f172, [%rd110];
	st.shared.f32 	[%r70], %f172;
	cvt.u64.u32 	%rd259, %r1;
	bra.uni 	$L__BB1_63;
$L__BB1_62:
	add.s32 	%r128, %r95, -1;
	cvt.s64.s32 	%rd259, %r128;
	mul.wide.s32 	%rd107, %r95, 4;
	add.s64 	%rd108, %rd42, %rd107;
	ld.global.f32 	%f170, [%rd108+-4];
	mul.f32 	%f171, %f170, 0f00000000;
	st.shared.f32 	[%r70], %f171;
$L__BB1_63:
	setp.ge.s32 	%p16, %r1, %r95;
	neg.s32 	%r129, %r1;
	cvt.s64.s32 	%rd111, %r129;
	add.s64 	%rd112, %rd259, %rd111;
	shl.b64 	%rd113, %rd112, 2;
	add.s64 	%rd46, %rd258, %rd113;
	@%p16 bra 	$L__BB1_65;
	ld.global.f32 	%f412, [%rd46+128];
	bra.uni 	$L__BB1_66;
$L__BB1_65:
	ld.global.f32 	%f173, [%rd46+128];
	mul.f32 	%f412, %f173, 0f00000000;
$L__BB1_66:
	setp.lt.s32 	%p17, %r1, %r95;
	st.shared.f32 	[%r75], %f412;
	mul.wide.s32 	%rd114, %r76, 4;
	add.s64 	%rd47, %rd46, %rd114;
	@%p17 bra 	$L__BB1_68;
	ld.global.f32 	%f174, [%rd47+128];
	mul.f32 	%f413, %f174, 0f00000000;
	bra.uni 	$L__BB1_69;
$L__BB1_68:
	ld.global.f32 	%f413, [%rd47+128];
$L__BB1_69:
	setp.lt.s32 	%p18, %r1, %r95;
	st.shared.f32 	[%r75+528], %f413;
	add.s64 	%rd48, %rd47, %rd35;
	@%p18 bra 	$L__BB1_71;
	ld.global.f32 	%f175, [%rd48+128];
	mul.f32 	%f414, %f175, 0f00000000;
	bra.uni 	$L__BB1_72;
$L__BB1_71:
	ld.global.f32 	%f414, [%rd48+128];
$L__BB1_72:
	setp.lt.s32 	%p19, %r1, %r95;
	st.shared.f32 	[%r75+1056], %f414;
	add.s64 	%rd49, %rd48, %rd35;
	@%p19 bra 	$L__BB1_74;
	ld.global.f32 	%f176, [%rd49+128];
	mul.f32 	%f415, %f176, 0f00000000;
	bra.uni 	$L__BB1_75;
$L__BB1_74:
	ld.global.f32 	%f415, [%rd49+128];
$L__BB1_75:
	setp.lt.s32 	%p20, %r1, %r95;
	st.shared.f32 	[%r75+1584], %f415;
	add.s64 	%rd50, %rd49, %rd35;
	@%p20 bra 	$L__BB1_77;
	ld.global.f32 	%f177, [%rd50+128];
	mul.f32 	%f416, %f177, 0f00000000;
	bra.uni 	$L__BB1_78;
$L__BB1_77:
	ld.global.f32 	%f416, [%rd50+128];
$L__BB1_78:
	setp.lt.s32 	%p21, %r1, %r95;
	st.shared.f32 	[%r75+2112], %f416;
	add.s64 	%rd51, %rd50, %rd35;
	@%p21 bra 	$L__BB1_80;
	ld.global.f32 	%f178, [%rd51+128];
	mul.f32 	%f417, %f178, 0f00000000;
	bra.uni 	$L__BB1_81;
$L__BB1_80:
	ld.global.f32 	%f417, [%rd51+128];
$L__BB1_81:
	setp.lt.s32 	%p22, %r1, %r95;
	st.shared.f32 	[%r75+2640], %f417;
	add.s64 	%rd52, %rd51, %rd35;
	@%p22 bra 	$L__BB1_83;
	ld.global.f32 	%f179, [%rd52+128];
	mul.f32 	%f418, %f179, 0f00000000;
	bra.uni 	$L__BB1_84;
$L__BB1_83:
	ld.global.f32 	%f418, [%rd52+128];
$L__BB1_84:
	setp.lt.s32 	%p23, %r1, %r95;
	st.shared.f32 	[%r75+3168], %f418;
	@%p23 bra 	$L__BB1_86;
	add.s64 	%rd115, %rd52, %rd35;
	ld.global.f32 	%f180, [%rd115+128];
	mul.f32 	%f419, %f180, 0f00000000;
	bra.uni 	$L__BB1_87;
$L__BB1_86:
	add.s64 	%rd116, %rd52, %rd35;
	ld.global.f32 	%f419, [%rd116+128];
$L__BB1_87:
	st.shared.f32 	[%r75+3696], %f419;
	bar.sync 	0;
	ld.shared.f32 	%f181, [%r81];
	ld.shared.f32 	%f182, [%r82];
	fma.rn.f32 	%f183, %f181, %f182, %f411;
	ld.shared.f32 	%f184, [%r81+4];
	ld.shared.f32 	%f185, [%r82+4];
	fma.rn.f32 	%f186, %f184, %f185, %f183;
	ld.shared.f32 	%f187, [%r81+8];
	ld.shared.f32 	%f188, [%r82+8];
	fma.rn.f32 	%f189, %f187, %f188, %f186;
	ld.shared.f32 	%f190, [%r81+12];
	ld.shared.f32 	%f191, [%r82+12];
	fma.rn.f32 	%f192, %f190, %f191, %f189;
	ld.shared.f32 	%f193, [%r81+16];
	ld.shared.f32 	%f194, [%r82+16];
	fma.rn.f32 	%f195, %f193, %f194, %f192;
	ld.shared.f32 	%f196, [%r81+20];
	ld.shared.f32 	%f197, [%r82+20];
	fma.rn.f32 	%f198, %f196, %f197, %f195;
	ld.shared.f32 	%f199, [%r81+24];
	ld.shared.f32 	%f200, [%r82+24];
	fma.rn.f32 	%f201, %f199, %f200, %f198;
	ld.shared.f32 	%f202, [%r81+28];
	ld.shared.f32 	%f203, [%r82+28];
	fma.rn.f32 	%f61, %f202, %f203, %f201;
	bar.sync 	0;
	shl.b32 	%r130, %r2, 2;
	add.s32 	%r131, %r69, %r130;
	st.shared.f32 	[%r131], %f61;
	bar.sync 	0;
	setp.ne.s32 	%p24, %r2, 0;
	@%p24 bra 	$L__BB1_89;
	ld.param.u32 	%r189, [_Z15l_ssymv_genericifPfiS_ifS_iii_param_8];
	ld.param.u64 	%rd251, [_Z15l_ssymv_genericifPfiS_ifS_iii_param_7];
	ld.param.f32 	%f387, [_Z15l_ssymv_genericifPfiS_ifS_iii_param_6];
	ld.param.f32 	%f385, [_Z15l_ssymv_genericifPfiS_ifS_iii_param_1];
	ld.shared.f32 	%f204, [%r69+4];
	add.f32 	%f205, %f61, %f204;
	ld.shared.f32 	%f206, [%r69+8];
	add.f32 	%f207, %f205, %f206;
	ld.shared.f32 	%f208, [%r69+12];
	add.f32 	%f209, %f207, %f208;
	mul.lo.s32 	%r132, %r189, %r4;
	cvta.to.global.u64 	%rd117, %rd251;
	mul.wide.s32 	%rd118, %r132, 4;
	add.s64 	%rd119, %rd117, %rd118;
	ld.global.f32 	%f210, [%rd119];
	mul.f32 	%f211, %f385, %f209;
	fma.rn.f32 	%f212, %f387, %f210, %f211;
	st.global.f32 	[%rd119], %f212;
$L__BB1_89:
	ret;

}
	// .globl	_Z15u_ssymv_genericifPfiS_ifS_iii
.visible .entry _Z15u_ssymv_genericifPfiS_ifS_iii(
	.param .u32 _Z15u_ssymv_genericifPfiS_ifS_iii_param_0,
	.param .f32 _Z15u_ssymv_genericifPfiS_ifS_iii_param_1,
	.param .u64 .ptr .align 1 _Z15u_ssymv_genericifPfiS_ifS_iii_param_2,
	.param .u32 _Z15u_ssymv_genericifPfiS_ifS_iii_param_3,
	.param .u64 .ptr .align 1 _Z15u_ssymv_genericifPfiS_ifS_iii_param_4,
	.param .u32 _Z15u_ssymv_genericifPfiS_ifS_iii_param_5,
	.param .f32 _Z15u_ssymv_genericifPfiS_ifS_iii_param_6,
	.param .u64 .ptr .align 1 _Z15u_ssymv_genericifPfiS_ifS_iii_param_7,
	.param .u32 _Z15u_ssymv_genericifPfiS_ifS_iii_param_8,
	.param .u32 _Z15u_ssymv_genericifPfiS_ifS_iii_param_9,
	.param .u32 _Z15u_ssymv_genericifPfiS_ifS_iii_param_10
)
{
	.reg .pred 	%p<52>;
	.reg .b32 	%r<438>;
	.reg .b32 	%f<373>;
	.reg .b64 	%rd<337>;
	// demoted variable
	.shared .align 4 .b8 _ZZ15u_ssymv_genericifPfiS_ifS_iiiE4buff[128];
	// demoted variable
	.shared .align 4 .b8 _ZZ15u_ssymv_genericifPfiS_ifS_iiiE2la[4224];
	ld.param.u32 	%r183, [_Z15u_ssymv_genericifPfiS_ifS_iii_param_0];
	ld.param.u64 	%rd30, [_Z15u_ssymv_genericifPfiS_ifS_iii_param_2];
	ld.param.u32 	%r184, [_Z15u_ssymv_genericifPfiS_ifS_iii_param_3];
	ld.param.u64 	%rd31, [_Z15u_ssymv_genericifPfiS_ifS_iii_param_4];
	ld.param.u32 	%r185, [_Z15u_ssymv_genericifPfiS_ifS_iii_param_5];
	ld.param.u64 	%rd29, [_Z15u_ssymv_genericifPfiS_ifS_iii_param_7];
	ld.param.u32 	%r187, [_Z15u_ssymv_genericifPfiS_ifS_iii_param_9];
	cvta.to.global.u64 	%rd1, %rd30;
	cvta.to.global.u64 	%rd2, %rd29;
	cvta.to.global.u64 	%rd3, %rd31;
	mov.u32 	%r1, %tid.x;
	mov.u32 	%r2, %tid.y;
	mov.u32 	%r3, %ctaid.x;
	setp.ne.s32 	%p1, %r3, %r187;
	@%p1 bra 	$L__BB2_33;
	ld.param.u32 	%r374, [_Z15u_ssymv_genericifPfiS_ifS_iii_param_10];
	add.s32 	%r260, %r183, -1;
	mul.lo.s32 	%r261, %r184, %r260;
	cvt.s64.s32 	%rd156, %r261;
	mul.lo.s32 	%r262, %r185, %r260;
	cvt.s64.s32 	%rd157, %r262;
	setp.lt.s32 	%p27, %r1, %r374;
	cvt.u64.u32 	%rd158, %r1;
	add.s32 	%r263, %r374, -1;
	cvt.s64.s32 	%rd159, %r263;
	selp.b64 	%rd160, %rd158, %rd159, %p27;
	mul.lo.s32 	%r264, %r1, %r185;
	neg.s32 	%r265, %r264;
	cvt.s64.s32 	%rd161, %r265;
	add.s64 	%rd162, %rd157, %rd161;
	shl.b64 	%rd163, %rd162, 2;
	add.s64 	%rd4, %rd3, %rd163;
	mul.lo.s32 	%r266, %r2, %r184;
	neg.s32 	%r267, %r266;
	cvt.s64.s32 	%rd164, %r267;
	add.s64 	%rd165, %rd164, %rd156;
	add.s64 	%rd166, %rd165, %rd160;
	shl.b64 	%rd167, %rd166, 2;
	add.s64 	%rd333, %rd1, %rd167;
	shl.b32 	%r4, %r187, 5;
	setp.lt.s32 	%p28, %r4, 1;
	mov.u32 	%r268, _ZZ15u_ssymv_genericifPfiS_ifS_iiiE2la;
	mad.lo.s32 	%r269, %r1, 132, %r268;
	shl.b32 	%r270, %r2, 2;
	add.s32 	%r5, %r269, %r270;
	mov.f32 	%f360, 0f00000000;
	@%p28 bra 	$L__BB2_4;
	shl.b32 	%r272, %r1, 2;
	mov.u32 	%r273, _ZZ15u_ssymv_genericifPfiS_ifS_iiiE4buff;
	add.s32 	%r6, %r273, %r272;
	shl.b32 	%r274, %r184, 2;
	neg.s32 	%r275, %r274;
	mad.lo.s32 	%r7, %r2, 28, %r5;
	shl.b32 	%r276, %r2, 5;
	add.s32 	%r8, %r273, %r276;
	mul.wide.s32 	%rd6, %r275, 32;
	shl.b32 	%r9, %r185, 5;
	mul.wide.s32 	%rd7, %r275, 4;
	mov.f32 	%f360, 0f00000000;
	mov.b32 	%r380, 0;
	mov.u64 	%rd332, %rd333;
	mov.u32 	%r381, %r380;
$L__BB2_3:
	ld.global.f32 	%f211, [%rd332];
	st.shared.f32 	[%r5], %f211;
	add.s64 	%rd168, %rd332, %rd7;
	ld.global.f32 	%f212, [%rd168];
	st.shared.f32 	[%r5+16], %f212;
	add.s64 	%rd169, %rd168, %rd7;
	ld.global.f32 	%f213, [%rd169];
	st.shared.f32 	[%r5+32], %f213;
	add.s64 	%rd170, %rd169, %rd7;
	ld.global.f32 	%f214, [%rd170];
	st.shared.f32 	[%r5+48], %f214;
	add.s64 	%rd171, %rd170, %rd7;
	ld.global.f32 	%f215, [%rd171];
	st.shared.f32 	[%r5+64], %f215;
	add.s64 	%rd172, %rd171, %rd7;
	ld.global.f32 	%f216, [%rd172];
	st.shared.f32 	[%r5+80], %f216;
	add.s64 	%rd173, %rd172, %rd7;
	ld.global.f32 	%f217, [%rd173];
	st.shared.f32 	[%r5+96], %f217;
	add.s64 	%rd174, %rd173, %rd7;
	ld.global.f32 	%f218, [%rd174];
	st.shared.f32 	[%r5+112], %f218;
	mul.wide.s32 	%rd175, %r380, 4;
	add.s64 	%rd176, %rd4, %rd175;
	ld.global.f32 	%f219, [%rd176];
	st.shared.f32 	[%r6], %f219;
	bar.sync 	0;
	ld.shared.f32 	%f220, [%r7];
	ld.shared.f32 	%f221, [%r8];
	fma.rn.f32 	%f222, %f220, %f221, %f360;
	ld.shared.f32 	%f223, [%r7+4];
	ld.shared.f32 	%f224, [%r8+4];
	fma.rn.f32 	%f225, %f223, %f224, %f222;
	ld.shared.f32 	%f226, [%r7+8];
	ld.shared.f32 	%f227, [%r8+8];
	fma.rn.f32 	%f228, %f226, %f227, %f225;
	ld.shared.f32 	%f229, [%r7+12];
	ld.shared.f32 	%f230, [%r8+12];
	fma.rn.f32 	%f231, %f229, %f230, %f228;
	ld.shared.f32 	%f232, [%r7+16];
	ld.shared.f32 	%f233, [%r8+16];
	fma.rn.f32 	%f234, %f232, %f233, %f231;
	ld.shared.f32 	%f235, [%r7+20];
	ld.shared.f32 	%f236, [%r8+20];
	fma.rn.f32 	%f237, %f235, %f236, %f234;
	ld.shared.f32 	%f238, [%r7+24];
	ld.shared.f32 	%f239, [%r8+24];
	fma.rn.f32 	%f240, %f238, %f239, %f237;
	ld.shared.f32 	%f241, [%r7+28];
	ld.shared.f32 	%f242, [%r8+28];
	fma.rn.f32 	%f360, %f241, %f242, %f240;
	bar.sync 	0;
	add.s32 	%r381, %r381, 32;
	add.s64 	%rd333, %rd332, %rd6;
	sub.s32 	%r380, %r380, %r9;
	setp.lt.s32 	%p29, %r381, %r4;
	add.s64 	%rd332, %rd174, %rd7;
	@%p29 bra 	$L__BB2_3;
$L__BB2_4:
	setp.ne.s32 	%p30, %r2, 0;
	@%p30 bra 	$L__BB2_30;
	ld.param.u32 	%r375, [_Z15u_ssymv_genericifPfiS_ifS_iii_param_10];
	setp.lt.s32 	%p31, %r1, %r375;
	sub.s32 	%r278, %r1, %r4;
	mul.wide.s32 	%rd177, %r278, 4;
	add.s64 	%rd12, %rd4, %rd177;
	selp.b32 	%r14, %r1, 0, %p31;
	sub.s32 	%r15, %r375, %r14;
	setp.lt.s32 	%p32, %r15, 1;
	mov.b32 	%r402, 0;
	@%p32 bra 	$L__BB2_17;
	ld.param.u32 	%r376, [_Z15u_ssymv_genericifPfiS_ifS_iii_param_10];
	and.b32  	%r16, %r15, 7;
	sub.s32 	%r280, %r14, %r376;
	setp.gt.u32 	%p33, %r280, -8;
	mov.b32 	%r400, 0;
	@%p33 bra 	$L__BB2_9;
	and.b32  	%r400, %r15, 2147483640;
	neg.s32 	%r398, %r400;
	neg.s32 	%r397, %r185;
	shl.b32 	%r20, %r185, 3;
	neg.s32 	%r396, %r184;
	shl.b32 	%r22, %r184, 3;
	shl.b32 	%r282, %r185, 1;
	neg.s32 	%r395, %r282;
	mul.lo.s32 	%r394, %r185, -3;
	shl.b32 	%r283, %r185, 2;
	neg.s32 	%r393, %r283;
	mul.lo.s32 	%r392, %r185, -5;
	mul.lo.s32 	%r391, %r185, -6;
	mul.lo.s32 	%r390, %r185, -7;
	shl.b32 	%r284, %r184, 1;
	neg.s32 	%r388, %r284;
	mul.lo.s32 	%r387, %r184, -3;
	shl.b32 	%r285, %r184, 2;
	neg.s32 	%r386, %r285;
	mul.lo.s32 	%r385, %r184, -5;
	mul.lo.s32 	%r384, %r184, -6;
	mul.lo.s32 	%r383, %r184, -7;
	mov.b32 	%r382, 0;
	mov.u32 	%r389, %r382;
$L__BB2_8:
	.pragma "nounroll";
	mul.wide.s32 	%rd178, %r382, 4;
	add.s64 	%rd179, %rd333, %rd178;
	ld.global.f32 	%f244, [%rd179];
	mul.wide.s32 	%rd180, %r389, 4;
	add.s64 	%rd181, %rd12, %rd180;
	ld.global.f32 	%f245, [%rd181];
	fma.rn.f32 	%f246, %f244, %f245, %f360;
	mul.wide.s32 	%rd182, %r396, 4;
	add.s64 	%rd183, %rd333, %rd182;
	ld.global.f32 	%f247, [%rd183];
	mul.wide.s32 	%rd184, %r397, 4;
	add.s64 	%rd185, %rd12, %rd184;
	ld.global.f32 	%f248, [%rd185];
	fma.rn.f32 	%f249, %f247, %f248, %f246;
	mul.wide.s32 	%rd186, %r388, 4;
	add.s64 	%rd187, %rd333, %rd186;
	ld.global.f32 	%f250, [%rd187];
	mul.wide.s32 	%rd188, %r395, 4;
	add.s64 	%rd189, %rd12, %rd188;
	ld.global.f32 	%f251, [%rd189];
	fma.rn.f32 	%f252, %f250, %f251, %f249;
	mul.wide.s32 	%rd190, %r387, 4;
	add.s64 	%rd191, %rd333, %rd190;
	ld.global.f32 	%f253, [%rd191];
	mul.wide.s32 	%rd192, %r394, 4;
	add.s64 	%rd193, %rd12, %rd192;
	ld.global.f32 	%f254, [%rd193];
	fma.rn.f32 	%f255, %f253, %f254, %f252;
	mul.wide.s32 	%rd194, %r386, 4;
	add.s64 	%rd195, %rd333, %rd194;
	ld.global.f32 	%f256, [%rd195];
	mul.wide.s32 	%rd196, %r393, 4;
	add.s64 	%rd197, %rd12, %rd196;
	ld.global.f32 	%f257, [%rd197];
	fma.rn.f32 	%f258, %f256, %f257, %f255;
	mul.wide.s32 	%rd198, %r385, 4;
	add.s64 	%rd199, %rd333, %rd198;
	ld.global.f32 	%f259, [%rd199];
	mul.wide.s32 	%rd200, %r392, 4;
	add.s64 	%rd201, %rd12, %rd200;
	ld.global.f32 	%f260, [%rd201];
	fma.rn.f32 	%f261, %f259, %f260, %f258;
	mul.wide.s32 	%rd202, %r384, 4;
	add.s64 	%rd203, %rd333, %rd202;
	ld.global.f32 	%f262, [%rd203];
	mul.wide.s32 	%rd204, %r391, 4;
	add.s64 	%rd205, %rd12, %rd204;
	ld.global.f32 	%f263, [%rd205];
	fma.rn.f32 	%f264, %f262, %f263, %f261;
	mul.wide.s32 	%rd206, %r383, 4;
	add.s64 	%rd207, %rd333, %rd206;
	ld.global.f32 	%f265, [%rd207];
	mul.wide.s32 	%rd208, %r390, 4;
	add.s64 	%rd209, %rd12, %rd208;
	ld.global.f32 	%f266, [%rd209];
	fma.rn.f32 	%f360, %f265, %f266, %f264;
	add.s32 	%r398, %r398, 8;
	sub.s32 	%r397, %r397, %r20;
	sub.s32 	%r396, %r396, %r22;
	sub.s32 	%r395, %r395, %r20;
	sub.s32 	%r394, %r394, %r20;
	sub.s32 	%r393, %r393, %r20;
	sub.s32 	%r392, %r392, %r20;
	sub.s32 	%r391, %r391, %r20;
	sub.s32 	%r390, %r390, %r20;
	sub.s32 	%r389, %r389, %r20;
	sub.s32 	%r388, %r388, %r22;
	sub.s32 	%r387, %r387, %r22;
	sub.s32 	%r386, %r386, %r22;
	sub.s32 	%r385, %r385, %r22;
	sub.s32 	%r384, %r384, %r22;
	sub.s32 	%r383, %r383, %r22;
	sub.s32 	%r382, %r382, %r22;
	setp.ne.s32 	%p34, %r398, 0;
	@%p34 bra 	$L__BB2_8;
$L__BB2_9:
	setp.eq.s32 	%p35, %r16, 0;
	mov.u32 	%r402, %r15;
	@%p35 bra 	$L__BB2_17;
	and.b32  	%r70, %r15, 3;
	setp.lt.u32 	%p36, %r16, 4;
	@%p36 bra 	$L__BB2_12;
	mul.lo.s32 	%r286, %r184, %r400;
	neg.s32 	%r287, %r286;
	mul.wide.s32 	%rd210, %r287, 4;
	add.s64 	%rd211, %rd333, %rd210;
	ld.global.f32 	%f268, [%rd211];
	mul.lo.s32 	%r288, %r185, %r400;
	neg.s32 	%r289, %r288;
	mul.wide.s32 	%rd212, %r289, 4;
	add.s64 	%rd213, %rd12, %rd212;
	ld.global.f32 	%f269, [%rd213];
	fma.rn.f32 	%f270, %f268, %f269, %f360;
	not.b32 	%r290, %r400;
	mul.lo.s32 	%r291, %r184, %r290;
	mul.wide.s32 	%rd214, %r291, 4;
	add.s64 	%rd215, %rd333, %rd214;
	ld.global.f32 	%f271, [%rd215];
	mul.lo.s32 	%r292, %r185, %r290;
	mul.wide.s32 	%rd216, %r292, 4;
	add.s64 	%rd217, %rd12, %rd216;
	ld.global.f32 	%f272, [%rd217];
	fma.rn.f32 	%f273, %f271, %f272, %f270;
	shl.b32 	%r293, %r184, 1;
	add.s32 	%r294, %r286, %r293;
	neg.s32 	%r295, %r294;
	mul.wide.s32 	%rd218, %r295, 4;
	add.s64 	%rd219, %rd333, %rd218;
	ld.global.f32 	%f274, [%rd219];
	shl.b32 	%r296, %r185, 1;
	add.s32 	%r297, %r288, %r296;
	neg.s32 	%r298, %r297;
	mul.wide.s32 	%rd220, %r298, 4;
	add.s64 	%rd221, %rd12, %rd220;
	ld.global.f32 	%f275, [%rd221];
	fma.rn.f32 	%f276, %f274, %f275, %f273;
	add.s32 	%r299, %r294, %r184;
	neg.s32 	%r300, %r299;
	mul.wide.s32 	%rd222, %r300, 4;
	add.s64 	%rd223, %rd333, %rd222;
	ld.global.f32 	%f277, [%rd223];
	add.s32 	%r301, %r297, %r185;
	neg.s32 	%r302, %r301;
	mul.wide.s32 	%rd224, %r302, 4;
	add.s64 	%rd225, %rd12, %rd224;
	ld.global.f32 	%f278, [%rd225];
	fma.rn.f32 	%f360, %f277, %f278, %f276;
	add.s32 	%r400, %r400, 4;
$L__BB2_12:
	setp.eq.s32 	%p37, %r70, 0;
	mov.u32 	%r402, %r15;
	@%p37 bra 	$L__BB2_17;
	setp.eq.s32 	%p38, %r70, 1;
	@%p38 bra 	$L__BB2_15;
	mul.lo.s32 	%r303, %r184, %r400;
	neg.s32 	%r304, %r303;
	mul.wide.s32 	%rd226, %r304, 4;
	add.s64 	%rd227, %rd333, %rd226;
	ld.global.f32 	%f280, [%rd227];
	mul.lo.s32 	%r305, %r185, %r400;
	neg.s32 	%r306, %r305;
	mul.wide.s32 	%rd228, %r306, 4;
	add.s64 	%rd229, %rd12, %rd228;
	ld.global.f32 	%f281, [%rd229];
	fma.rn.f32 	%f282, %f280, %f281, %f360;
	not.b32 	%r307, %r400;
	mul.lo.s32 	%r308, %r184, %r307;
	mul.wide.s32 	%rd230, %r308, 4;
	add.s64 	%rd231, %rd333, %rd230;
	ld.global.f32 	%f283, [%rd231];
	mul.lo.s32 	%r309, %r185, %r307;
	mul.wide.s32 	%rd232, %r309, 4;
	add.s64 	%rd233, %rd12, %rd232;
	ld.global.f32 	%f284, [%rd233];
	fma.rn.f32 	%f360, %f283, %f284, %f282;
	add.s32 	%r400, %r400, 2;
$L__BB2_15:
	and.b32  	%r310, %r15, 1;
	setp.eq.b32 	%p39, %r310, 1;
	not.pred 	%p40, %p39;
	mov.u32 	%r402, %r15;
	@%p40 bra 	$L__BB2_17;
	mul.lo.s32 	%r311, %r184, %r400;
	neg.s32 	%r312, %r311;
	mul.wide.s32 	%rd234, %r312, 4;
	add.s64 	%rd235, %rd333, %rd234;
	ld.global.f32 	%f285, [%rd235];
	mul.lo.s32 	%r313, %r185, %r400;
	neg.s32 	%r314, %r313;
	mul.wide.s32 	%rd236, %r314, 4;
	add.s64 	%rd237, %rd12, %rd236;
	ld.global.f32 	%f286, [%rd237];
	fma.rn.f32 	%f360, %f285, %f286, %f360;
	mov.u32 	%r402, %r15;
$L__BB2_17:
	ld.param.u32 	%r377, [_Z15u_ssymv_genericifPfiS_ifS_iii_param_10];
	sub.s32 	%r315, 1, %r15;
	mul.lo.s32 	%r316, %r315, %r184;
	cvt.s64.s32 	%rd13, %r316;
	setp.ge.s32 	%p41, %r402, %r377;
	@%p41 bra 	$L__BB2_30;
	ld.param.u32 	%r378, [_Z15u_ssymv_genericifPfiS_ifS_iii_param_10];
	sub.s32 	%r76, %r378, %r402;
	sub.s32 	%r318, %r402, %r378;
	setp.gt.u32 	%p42, %r318, -8;
	mov.b32 	%r424, 1;
	@%p42 bra 	$L__BB2_22;
	and.b32  	%r328, %r76, -8;
	neg.s32 	%r419, %r328;
	sub.s32 	%r329, -7, %r402;
	mul.lo.s32 	%r410, %r185, %r329;
	sub.s32 	%r330, -6, %r402;
	mul.lo.s32 	%r409, %r185, %r330;
	sub.s32 	%r331, -5, %r402;
	mul.lo.s32 	%r408, %r185, %r331;
	sub.s32 	%r332, -4, %r402;
	mul.lo.s32 	%r407, %r185, %r332;
	sub.s32 	%r333, -3, %r402;
	mul.lo.s32 	%r406, %r185, %r333;
	sub.s32 	%r334, -2, %r402;
	mul.lo.s32 	%r405, %r185, %r334;
	not.b32 	%r335, %r402;
	mul.lo.s32 	%r404, %r185, %r335;
	mul.lo.s32 	%r336, %r402, %r185;
	neg.s32 	%r403, %r336;
	mov.b32 	%r420, 1;
	mov.b32 	%r418, -8;
	mov.b32 	%r417, -7;
	mov.b32 	%r416, -6;
	mov.b32 	%r415, -5;
	mov.b32 	%r414, -4;
	mov.b32 	%r413, -3;
	mov.b32 	%r412, -2;
	mov.b32 	%r411, 0;
	shl.b64 	%rd266, %rd13, 2;
	add.s64 	%rd267, %rd333, %rd266;
$L__BB2_20:
	.pragma "nounroll";
	cvt.s64.s32 	%rd238, %r418;
	add.s64 	%rd239, %rd13, %rd238;
	shl.b64 	%rd240, %rd239, 2;
	add.s64 	%rd241, %rd333, %rd240;
	cvt.s64.s32 	%rd242, %r417;
	add.s64 	%rd243, %rd13, %rd242;
	shl.b64 	%rd244, %rd243, 2;
	add.s64 	%rd245, %rd333, %rd244;
	cvt.s64.s32 	%rd246, %r416;
	add.s64 	%rd247, %rd13, %rd246;
	shl.b64 	%rd248, %rd247, 2;
	add.s64 	%rd249, %rd333, %rd248;
	cvt.s64.s32 	%rd250, %r415;
	add.s64 	%rd251, %rd13, %rd250;
	shl.b64 	%rd252, %rd251, 2;
	add.s64 	%rd253, %rd333, %rd252;
	cvt.s64.s32 	%rd254, %r414;
	add.s64 	%rd255, %rd13, %rd254;
	shl.b64 	%rd256, %rd255, 2;
	add.s64 	%rd257, %rd333, %rd256;
	cvt.s64.s32 	%rd258, %r413;
	add.s64 	%rd259, %rd13, %rd258;
	shl.b64 	%rd260, %rd259, 2;
	add.s64 	%rd261, %rd333, %rd260;
	cvt.s64.s32 	%rd262, %r412;
	add.s64 	%rd263, %rd13, %rd262;
	shl.b64 	%rd264, %rd263, 2;
	add.s64 	%rd265, %rd333, %rd264;
	mul.wide.s32 	%rd268, %r420, 4;
	sub.s64 	%rd269, %rd267, %rd268;
	ld.global.f32 	%f288, [%rd269];
	mul.wide.s32 	%rd270, %r403, 4;
	add.s64 	%rd271, %rd12, %rd270;
	ld.global.f32 	%f289, [%rd271];
	fma.rn.f32 	%f290, %f288, %f289, %f360;
	ld.global.f32 	%f291, [%rd265];
	mul.wide.s32 	%rd272, %r404, 4;
	add.s64 	%rd273, %rd12, %rd272;
	ld.global.f32 	%f292, [%rd273];
	fma.rn.f32 	%f293, %f291, %f292, %f290;
	ld.global.f32 	%f294, [%rd261];
	mul.wide.s32 	%rd274, %r405, 4;
	add.s64 	%rd275, %rd12, %rd274;
	ld.global.f32 	%f295, [%rd275];
	fma.rn.f32 	%f296, %f294, %f295, %f293;
	ld.global.f32 	%f297, [%rd257];
	mul.wide.s32 	%rd276, %r406, 4;
	add.s64 	%rd277, %rd12, %rd276;
	ld.global.f32 	%f298, [%rd277];
	fma.rn.f32 	%f299, %f297, %f298, %f296;
	ld.global.f32 	%f300, [%rd253];
	mul.wide.s32 	%rd278, %r407, 4;
	add.s64 	%rd279, %rd12, %rd278;
	ld.global.f32 	%f301, [%rd279];
	fma.rn.f32 	%f302, %f300, %f301, %f299;
	ld.global.f32 	%f303, [%rd249];
	mul.wide.s32 	%rd280, %r408, 4;
	add.s64 	%rd281, %rd12, %rd280;
	ld.global.f32 	%f304, [%rd281];
	fma.rn.f32 	%f305, %f303, %f304, %f302;
	ld.global.f32 	%f306, [%rd245];
	mul.wide.s32 	%rd282, %r409, 4;
	add.s64 	%rd283, %rd12, %rd282;
	ld.global.f32 	%f307, [%rd283];
	fma.rn.f32 	%f308, %f306, %f307, %f305;
	ld.global.f32 	%f309, [%rd241];
	mul.wide.s32 	%rd284, %r410, 4;
	add.s64 	%rd285, %rd12, %rd284;
	ld.global.f32 	%f310, [%rd285];
	fma.rn.f32 	%f360, %f309, %f310, %f308;
	add.s32 	%r420, %r420, 8;
	add.s32 	%r402, %r402, 8;
	add.s32 	%r419, %r419, 8;
	add.s32 	%r418, %r418, -8;
	add.s32 	%r417, %r417, -8;
	add.s32 	%r416, %r416, -8;
	add.s32 	%r415, %r415, -8;
	add.s32 	%r414, %r414, -8;
	add.s32 	%r413, %r413, -8;
	add.s32 	%r412, %r412, -8;
	add.s32 	%r411, %r411, 8;
	shl.b32 	%r337, %r185, 3;
	sub.s32 	%r410, %r410, %r337;
	sub.s32 	%r409, %r409, %r337;
	sub.s32 	%r408, %r408, %r337;
	sub.s32 	%r407, %r407, %r337;
	sub.s32 	%r406, %r406, %r337;
	sub.s32 	%r405, %r405, %r337;
	sub.s32 	%r404, %r404, %r337;
	sub.s32 	%r403, %r403, %r337;
	setp.ne.s32 	%p43, %r419, 0;
	@%p43 bra 	$L__BB2_20;
	add.s32 	%r424, %r411, 1;
$L__BB2_22:
	and.b32  	%r127, %r76, 7;
	setp.eq.s32 	%p44, %r127, 0;
	@%p44 bra 	$L__BB2_30;
	and.b32  	%r128, %r76, 3;
	setp.lt.u32 	%p45, %r127, 4;
	@%p45 bra 	$L__BB2_25;
	neg.s32 	%r338, %r424;
	cvt.s64.s32 	%rd286, %r338;
	add.s64 	%rd287, %rd286, %rd13;
	shl.b64 	%rd288, %rd287, 2;
	add.s64 	%rd289, %rd333, %rd288;
	ld.global.f32 	%f312, [%rd289];
	mul.lo.s32 	%r339, %r185, %r402;
	neg.s32 	%r340, %r339;
	mul.wide.s32 	%rd290, %r340, 4;
	add.s64 	%rd291, %rd12, %rd290;
	ld.global.f32 	%f313, [%rd291];
	fma.rn.f32 	%f314, %f312, %f313, %f360;
	not.b32 	%r341, %r402;
	not.b32 	%r342, %r424;
	cvt.s64.s32 	%rd292, %r342;
	add.s64 	%rd293, %rd292, %rd13;
	shl.b64 	%rd294, %rd293, 2;
	add.s64 	%rd295, %rd333, %rd294;
	ld.global.f32 	%f315, [%rd295];
	mul.lo.s32 	%r343, %r185, %r341;
	mul.wide.s32 	%rd296, %r343, 4;
	add.s64 	%rd297, %rd12, %rd296;
	ld.global.f32 	%f316, [%rd297];
	fma.rn.f32 	%f317, %f315, %f316, %f314;
	sub.s32 	%r344, -2, %r402;
	sub.s32 	%r345, -2, %r424;
	cvt.s64.s32 	%rd298, %r345;
	add.s64 	%rd299, %rd298, %rd13;
	shl.b64 	%rd300, %rd299, 2;
	add.s64 	%rd301, %rd333, %rd300;
	ld.global.f32 	%f318, [%rd301];
	mul.lo.s32 	%r346, %r344, %r185;
	mul.wide.s32 	%rd302, %r346, 4;
	add.s64 	%rd303, %rd12, %rd302;
	ld.global.f32 	%f319, [%rd303];
	fma.rn.f32 	%f320, %f318, %f319, %f317;
	sub.s32 	%r347, -3, %r402;
	sub.s32 	%r348, -3, %r424;
	cvt.s64.s32 	%rd304, %r348;
	add.s64 	%rd305, %rd304, %rd13;
	shl.b64 	%rd306, %rd305, 2;
	add.s64 	%rd307, %rd333, %rd306;
	ld.global.f32 	%f321, [%rd307];
	mul.lo.s32 	%r349, %r347, %r185;
	mul.wide.s32 	%rd308, %r349, 4;
	add.s64 	%rd309, %rd12, %rd308;
	ld.global.f32 	%f322, [%rd309];
	fma.rn.f32 	%f360, %f321, %f322, %f320;
	add.s32 	%r402, %r402, 4;
	add.s32 	%r424, %r424, 4;
$L__BB2_25:
	setp.eq.s32 	%p46, %r128, 0;
	@%p46 bra 	$L__BB2_30;
	setp.eq.s32 	%p47, %r128, 1;
	@%p47 bra 	$L__BB2_28;
	neg.s32 	%r350, %r424;
	cvt.s64.s32 	%rd310, %r350;
	add.s64 	%rd311, %rd310, %rd13;
	shl.b64 	%rd312, %rd311, 2;
	add.s64 	%rd313, %rd333, %rd312;
	ld.global.f32 	%f324, [%rd313];
	mul.lo.s32 	%r351, %r185, %r402;
	neg.s32 	%r352, %r351;
	mul.wide.s32 	%rd314, %r352, 4;
	add.s64 	%rd315, %rd12, %rd314;
	ld.global.f32 	%f325, [%rd315];
	fma.rn.f32 	%f326, %f324, %f325, %f360;
	not.b32 	%r353, %r402;
	not.b32 	%r354, %r424;
	cvt.s64.s32 	%rd316, %r354;
	add.s64 	%rd317, %rd316, %rd13;
	shl.b64 	%rd318, %rd317, 2;
	add.s64 	%rd319, %rd333, %rd318;
	ld.global.f32 	%f327, [%rd319];
	mul.lo.s32 	%r355, %r185, %r353;
	mul.wide.s32 	%rd320, %r355, 4;
	add.s64 	%rd321, %rd12, %rd320;
	ld.global.f32 	%f328, [%rd321];
	fma.rn.f32 	%f360, %f327, %f328, %f326;
	add.s32 	%r402, %r402, 2;
	add.s32 	%r424, %r424, 2;
$L__BB2_28:
	and.b32  	%r356, %r76, 1;
	setp.eq.b32 	%p48, %r356, 1;
	not.pred 	%p49, %p48;
	@%p49 bra 	$L__BB2_30;
	neg.s32 	%r357, %r424;
	cvt.s64.s32 	%rd322, %r357;
	add.s64 	%rd323, %rd322, %rd13;
	shl.b64 	%rd324, %rd323, 2;
	add.s64 	%rd325, %rd333, %rd324;
	ld.global.f32 	%f329, [%rd325];
	mul.lo.s32 	%r358, %r185, %r402;
	neg.s32 	%r359, %r358;
	mul.wide.s32 	%rd326, %r359, 4;
	add.s64 	%rd327, %rd12, %rd326;
	ld.global.f32 	%f330, [%rd327];
	fma.rn.f32 	%f360, %f329, %f330, %f360;
$L__BB2_30:
	mov.u32 	%r360, %tid.y;
	setp.ne.s32 	%p50, %r360, 0;
	bar.sync 	0;
	mov.u32 	%r361, _ZZ15u_ssymv_genericifPfiS_ifS_iiiE2la;
	mad.lo.s32 	%r137, %r1, 132, %r361;
	shl.b32 	%r362, %r360, 2;
	add.s32 	%r363, %r137, %r362;
	st.shared.f32 	[%r363], %f360;
	bar.sync 	0;
	@%p50 bra 	$L__BB2_70;
	ld.param.u32 	%r379, [_Z15u_ssymv_genericifPfiS_ifS_iii_param_10];
	setp.ge.s32 	%p51, %r1, %r379;
	ld.shared.f32 	%f331, [%r137+4];
	add.f32 	%f332, %f360, %f331;
	ld.shared.f32 	%f333, [%r137+8];
	add.f32 	%f334, %f332, %f333;
	ld.shared.f32 	%f335, [%r137+12];
	add.f32 	%f28, %f334, %f335;
	@%p51 bra 	$L__BB2_70;
	ld.param.u32 	%r366, [_Z15u_ssymv_genericifPfiS_ifS_iii_param_8];
	ld.param.u64 	%rd331, [_Z15u_ssymv_genericifPfiS_ifS_iii_param_7];
	ld.param.f32 	%f342, [_Z15u_ssymv_genericifPfiS_ifS_iii_param_6];
	ld.param.f32 	%f340, [_Z15u_ssymv_genericifPfiS_ifS_iii_param_1];
	mul.lo.s32 	%r364, %r366, %r1;
	cvta.to.global.u64 	%rd328, %rd331;
	mul.wide.s32 	%rd329, %r364, 4;
	add.s64 	%rd330, %rd328, %rd329;
	ld.global.f32 	%f336, [%rd330];
	mul.f32 	%f337, %f342, %f336;
	fma.rn.f32 	%f338, %f340, %f28, %f337;
	st.global.f32 	[%rd330], %f338;
	bra.uni 	$L__BB2_70;
$L__BB2_33:
	ld.param.u32 	%r367, [_Z15u_ssymv_genericifPfiS_ifS_iii_param_10];
	shl.b32 	%r138, %r3, 5;
	add.s32 	%r189, %r138, %r1;
	add.s32 	%r139, %r189, %r367;
	add.s32 	%r190, %r183, -1;
	mul.lo.s32 	%r191, %r184, %r190;
	cvt.s64.s32 	%rd32, %r191;
	mul.lo.s32 	%r192, %r185, %r190;
	cvt.s64.s32 	%rd33, %r192;
	cvt.s64.s32 	%rd34, %r139;
	mul.lo.s32 	%r193, %r1, %r185;
	neg.s32 	%r194, %r193;
	cvt.s64.s32 	%rd35, %r194;
	add.s64 	%rd36, %rd33, %rd35;
	shl.b64 	%rd37, %rd36, 2;
	add.s64 	%rd14, %rd3, %rd37;
	mul.lo.s32 	%r195, %r2, %r184;
	neg.s32 	%r196, %r195;
	cvt.s64.s32 	%rd38, %r196;
	add.s64 	%rd39, %rd38, %rd32;
	add.s64 	%rd40, %rd39, %rd34;
	shl.b64 	%rd41, %rd40, 2;
	add.s64 	%rd335, %rd1, %rd41;
	shr.s32 	%r197, %r183, 31;
	shr.u32 	%r198, %r197, 27;
	add.s32 	%r199, %r183, %r198;
	shr.s32 	%r200, %r199, 5;
	not.b32 	%r201, %r3;
	add.s32 	%r202, %r200, %r201;
	shl.b32 	%r431, %r202, 5;
	setp.lt.s32 	%p2, %r202, 1;
	mov.u32 	%r203, _ZZ15u_ssymv_genericifPfiS_ifS_iiiE2la;
	mad.lo.s32 	%r141, %r1, 132, %r203;
	shl.b32 	%r204, %r2, 2;
	add.s32 	%r142, %r141, %r204;
	mov.f32 	%f362, 0f00000000;
	@%p2 bra 	$L__BB2_36;
	shl.b32 	%r206, %r1, 2;
	mov.u32 	%r207, _ZZ15u_ssymv_genericifPfiS_ifS_iiiE4buff;
	add.s32 	%r143, %r207, %r206;
	shl.b32 	%r208, %r184, 2;
	neg.s32 	%r209, %r208;
	mad.lo.s32 	%r144, %r2, 28, %r142;
	shl.b32 	%r210, %r2, 5;
	add.s32 	%r145, %r207, %r210;
	mul.wide.s32 	%rd16, %r209, 32;
	shl.b32 	%r146, %r185, 5;
	mul.wide.s32 	%rd17, %r209, 4;
	mov.f32 	%f362, 0f00000000;
	mov.b32 	%r428, 0;
	mov.u64 	%rd334, %rd335;
	mov.u32 	%r429, %r428;
$L__BB2_35:
	ld.global.f32 	%f52, [%rd334];
	st.shared.f32 	[%r142], %f52;
	add.s64 	%rd42, %rd334, %rd17;
	ld.global.f32 	%f53, [%rd42];
	st.shared.f32 	[%r142+16], %f53;
	add.s64 	%rd43, %rd42, %rd17;
	ld.global.f32 	%f54, [%rd43];
	st.shared.f32 	[%r142+32], %f54;
	add.s64 	%rd44, %rd43, %rd17;
	ld.global.f32 	%f55, [%rd44];
	st.shared.f32 	[%r142+48], %f55;
	add.s64 	%rd45, %rd44, %rd17;
	ld.global.f32 	%f56, [%rd45];
	st.shared.f32 	[%r142+64], %f56;
	add.s64 	%rd46, %rd45, %rd17;
	ld.global.f32 	%f57, [%rd46];
	st.shared.f32 	[%r142+80], %f57;
	add.s64 	%rd47, %rd46, %rd17;
	ld.global.f32 	%f58, [%rd47];
	st.shared.f32 	[%r142+96], %f58;
	add.s64 	%rd48, %rd47, %rd17;
	ld.global.f32 	%f59, [%rd48];
	st.shared.f32 	[%r142+112], %f59;
	mul.wide.s32 	%rd49, %r428, 4;
	add.s64 	%rd50, %rd14, %rd49;
	ld.global.f32 	%f60, [%rd50];
	st.shared.f32 	[%r143], %f60;
	bar.sync 	0;
	ld.shared.f32 	%f61, [%r144];
	ld.shared.f32 	%f62, [%r145];
	fma.rn.f32 	%f63, %f61, %f62, %f362;
	ld.shared.f32 	%f64, [%r144+4];
	ld.shared.f32 	%f65, [%r145+4];
	fma.rn.f32 	%f66, %f64, %f65, %f63;
	ld.shared.f32 	%f67, [%r144+8];
	ld.shared.f32 	%f68, [%r145+8];
	fma.rn.f32 	%f69, %f67, %f68, %f66;
	ld.shared.f32 	%f70, [%r144+12];
	ld.shared.f32 	%f71, [%r145+12];
	fma.rn.f32 	%f72, %f70, %f71, %f69;
	ld.shared.f32 	%f73, [%r144+16];
	ld.shared.f32 	%f74, [%r145+16];
	fma.rn.f32 	%f75, %f73, %f74, %f72;
	ld.shared.f32 	%f76, [%r144+20];
	ld.shared.f32 	%f77, [%r145+20];
	fma.rn.f32 	%f78, %f76, %f77, %f75;
	ld.shared.f32 	%f79, [%r144+24];
	ld.shared.f32 	%f80, [%r145+24];
	fma.rn.f32 	%f81, %f79, %f80, %f78;
	ld.shared.f32 	%f82, [%r144+28];
	ld.shared.f32 	%f83, [%r145+28];
	fma.rn.f32 	%f362, %f82, %f83, %f81;
	bar.sync 	0;
	add.s32 	%r429, %r429, 32;
	add.s64 	%rd335, %rd334, %rd16;
	sub.s32 	%r428, %r428, %r146;
	setp.lt.s32 	%p3, %r429, %r431;
	add.s64 	%rd334, %rd48, %rd17;
	@%p3 bra 	$L__BB2_35;
$L__BB2_36:
	ld.global.f32 	%f84, [%rd335];
	sub.s32 	%r212, %r141, %r204;
	st.shared.f32 	[%r212+124], %f84;
	shl.b32 	%r213, %r184, 2;
	neg.s32 	%r214, %r213;
	mul.wide.s32 	%rd22, %r214, 4;
	add.s64 	%rd51, %rd335, %rd22;
	ld.global.f32 	%f85, [%rd51];
	st.shared.f32 	[%r212+108], %f85;
	add.s64 	%rd52, %rd51, %rd22;
	ld.global.f32 	%f86, [%rd52];
	st.shared.f32 	[%r212+92], %f86;
	add.s64 	%rd53, %rd52, %rd22;
	ld.global.f32 	%f87, [%rd53];
	st.shared.f32 	[%r212+76], %f87;
	add.s64 	%rd54, %rd53, %rd22;
	ld.global.f32 	%f88, [%rd54];
	st.shared.f32 	[%r212+60], %f88;
	add.s64 	%rd55, %rd54, %rd22;
	ld.global.f32 	%f89, [%rd55];
	st.shared.f32 	[%r212+44], %f89;
	add.s64 	%rd56, %rd55, %rd22;
	ld.global.f32 	%f90, [%rd56];
	st.shared.f32 	[%r212+28], %f90;
	add.s64 	%rd57, %rd56, %rd22;
	ld.global.f32 	%f91, [%rd57];
	st.shared.f32 	[%r212+12], %f91;
	mul.lo.s32 	%r151, %r185, %r431;
	neg.s32 	%r215, %r151;
	mul.wide.s32 	%rd58, %r215, 4;
	add.s64 	%rd23, %rd14, %rd58;
	bar.sync 	0;
	ld.global.f32 	%f92, [%rd23];
	neg.s32 	%r152, %r1;
	shl.b32 	%r216, %r1, 2;
	mov.u32 	%r217, _ZZ15u_ssymv_genericifPfiS_ifS_iiiE4buff;
	sub.s32 	%r153, %r217, %r216;
	st.shared.f32 	[%r153+124], %f92;
	shl.b32 	%r154, %r2, 3;
	add.s32 	%r218, %r154, 8;
	setp.ge.u32 	%p4, %r154, %r218;
	shl.b32 	%r219, %r1, 7;
	sub.s32 	%r220, %r141, %r219;
	mad.lo.s32 	%r155, %r2, 1056, %r220;
	@%p4 bra 	$L__BB2_53;
	setp.ge.u32 	%p5, %r154, %r1;
	shl.b32 	%r221, %r154, 2;
	add.s32 	%r156, %r141, %r221;
	@%p5 bra 	$L__BB2_39;
	ld.shared.f32 	%f93, [%r155];
	st.shared.f32 	[%r156], %f93;
$L__BB2_39:
	add.s32 	%r222, %r154, 1;
	setp.ge.u32 	%p6, %r222, %r1;
	@%p6 bra 	$L__BB2_41;
	ld.shared.f32 	%f94, [%r155+132];
	st.shared.f32 	[%r156+4], %f94;
$L__BB2_41:
	add.s32 	%r223, %r154, 2;
	setp.ge.u32 	%p7, %r223, %r1;
	@%p7 bra 	$L__BB2_43;
	ld.shared.f32 	%f95, [%r155+264];
	st.shared.f32 	[%r156+8], %f95;
$L__BB2_43:
	add.s32 	%r224, %r154, 3;
	setp.ge.u32 	%p8, %r224, %r1;
	@%p8 bra 	$L__BB2_45;
	ld.shared.f32 	%f96, [%r155+396];
	st.shared.f32 	[%r156+12], %f96;
$L__BB2_45:
	add.s32 	%r225, %r154, 4;
	setp.ge.u32 	%p9, %r225, %r1;
	@%p9 bra 	$L__BB2_47;
	ld.shared.f32 	%f97, [%r155+528];
	st.shared.f32 	[%r156+16], %f97;
$L__BB2_47:
	add.s32 	%r226, %r154, 5;
	setp.ge.u32 	%p10, %r226, %r1;
	@%p10 bra 	$L__BB2_49;
	ld.shared.f32 	%f98, [%r155+660];
	st.shared.f32 	[%r156+20], %f98;
$L__BB2_49:
	add.s32 	%r227, %r154, 6;
	setp.ge.u32 	%p11, %r227, %r1;
	@%p11 bra 	$L__BB2_51;
	ld.shared.f32 	%f99, [%r155+792];
	st.shared.f32 	[%r156+24], %f99;
$L__BB2_51:
	add.s32 	%r228, %r154, 7;
	setp.ge.u32 	%p12, %r228, %r1;
	@%p12 bra 	$L__BB2_53;
	ld.shared.f32 	%f100, [%r155+924];
	st.shared.f32 	[%r156+28], %f100;
$L__BB2_53:
	ld.param.u32 	%r368, [_Z15u_ssymv_genericifPfiS_ifS_iii_param_10];
	bar.sync 	0;
	shl.b32 	%r229, %r154, 2;
	add.s32 	%r230, %r141, %r229;
	ld.shared.f32 	%f101, [%r230];
	add.s32 	%r157, %r217, %r229;
	ld.shared.f32 	%f102, [%r157];
	fma.rn.f32 	%f103, %f101, %f102, %f362;
	ld.shared.f32 	%f104, [%r230+4];
	ld.shared.f32 	%f105, [%r157+4];
	fma.rn.f32 	%f106, %f104, %f105, %f103;
	ld.shared.f32 	%f107, [%r230+8];
	ld.shared.f32 	%f108, [%r157+8];
	fma.rn.f32 	%f109, %f107, %f108, %f106;
	ld.shared.f32 	%f110, [%r230+12];
	ld.shared.f32 	%f111, [%r157+12];
	fma.rn.f32 	%f112, %f110, %f111, %f109;
	ld.shared.f32 	%f113, [%r230+16];
	ld.shared.f32 	%f114, [%r157+16];
	fma.rn.f32 	%f115, %f113, %f114, %f112;
	ld.shared.f32 	%f116, [%r230+20];
	ld.shared.f32 	%f117, [%r157+20];
	fma.rn.f32 	%f118, %f116, %f117, %f115;
	ld.shared.f32 	%f119, [%r230+24];
	ld.shared.f32 	%f120, [%r157+24];
	fma.rn.f32 	%f121, %f119, %f120, %f118;
	ld.shared.f32 	%f122, [%r230+28];
	ld.shared.f32 	%f123, [%r157+28];
	fma.rn.f32 	%f372, %f122, %f123, %f121;
	bar.sync 	0;
	sub.s32 	%r158, %r183, %r368;
	add.s32 	%r430, %r431, 32;
	setp.ge.s32 	%p13, %r430, %r158;
	@%p13 bra 	$L__BB2_56;
	mad.lo.s32 	%r233, %r152, 132, %r203;
	mad.lo.s32 	%r160, %r2, -924, %r155;
	add.s32 	%r161, %r233, %r229;
	add.s64 	%rd336, %rd335, -128;
	cvt.s64.s32 	%rd25, %r151;
$L__BB2_55:
	mov.u32 	%r162, %r430;
	sub.s32 	%r235, -32, %r431;
	mul.lo.s32 	%r236, %r235, %r185;
	cvt.s64.s32 	%rd59, %r236;
	add.s64 	%rd60, %rd59, %rd25;
	shl.b64 	%rd61, %rd60, 2;
	add.s64 	%rd62, %rd23, %rd61;
	ld.global.f32 	%f124, [%rd62];
	st.shared.f32 	[%r153+124], %f124;
	ld.global.f32 	%f125, [%rd336];
	st.shared.f32 	[%r160], %f125;
	add.s64 	%rd63, %rd336, %rd22;
	ld.global.f32 	%f126, [%rd63];
	st.shared.f32 	[%r160+528], %f126;
	add.s64 	%rd64, %rd63, %rd22;
	ld.global.f32 	%f127, [%rd64];
	st.shared.f32 	[%r160+1056], %f127;
	add.s64 	%rd65, %rd64, %rd22;
	ld.global.f32 	%f128, [%rd65];
	st.shared.f32 	[%r160+1584], %f128;
	add.s64 	%rd66, %rd65, %rd22;
	ld.global.f32 	%f129, [%rd66];
	st.shared.f32 	[%r160+2112], %f129;
	add.s64 	%rd67, %rd66, %rd22;
	ld.global.f32 	%f130, [%rd67];
	st.shared.f32 	[%r160+2640], %f130;
	add.s64 	%rd68, %rd67, %rd22;
	ld.global.f32 	%f131, [%rd68];
	st.shared.f32 	[%r160+3168], %f131;
	add.s64 	%rd69, %rd68, %rd22;
	ld.global.f32 	%f132, [%rd69];
	st.shared.f32 	[%r160+3696], %f132;
	bar.sync 	0;
	ld.shared.f32 	%f133, [%r161+4092];
	ld.shared.f32 	%f134, [%r157];
	fma.rn.f32 	%f135, %f133, %f134, %f372;
	ld.shared.f32 	%f136, [%r161+4096];
	ld.shared.f32 	%f137, [%r157+4];
	fma.rn.f32 	%f138, %f136, %f137, %f135;
	ld.shared.f32 	%f139, [%r161+4100];
	ld.shared.f32 	%f140, [%r157+8];
	fma.rn.f32 	%f141, %f139, %f140, %f138;
	ld.shared.f32 	%f142, [%r161+4104];
	ld.shared.f32 	%f143, [%r157+12];
	fma.rn.f32 	%f144, %f142, %f143, %f141;
	ld.shared.f32 	%f145, [%r161+4108];
	ld.shared.f32 	%f146, [%r157+16];
	fma.rn.f32 	%f147, %f145, %f146, %f144;
	ld.shared.f32 	%f148, [%r161+4112];
	ld.shared.f32 	%f149, [%r157+20];
	fma.rn.f32 	%f150, %f148, %f149, %f147;
	ld.shared.f32 	%f151, [%r161+4116];
	ld.shared.f32 	%f152, [%r157+24];
	fma.rn.f32 	%f153, %f151, %f152, %f150;
	ld.shared.f32 	%f154, [%r161+4120];
	ld.shared.f32 	%f155, [%r157+28];
	fma.rn.f32 	%f372, %f154, %f155, %f153;
	bar.sync 	0;
	add.s32 	%r430, %r162, 32;
	add.s64 	%rd336, %rd336, -128;
	setp.lt.s32 	%p14, %r430, %r158;
	mov.u32 	%r431, %r162;
	@%p14 bra 	$L__BB2_55;
$L__BB2_56:
	ld.param.u32 	%r369, [_Z15u_ssymv_genericifPfiS_ifS_iii_param_10];
	mul.lo.s32 	%r237, %r369, %r184;
	cvt.s64.s32 	%rd70, %r237;
	mul.lo.s32 	%r238, %r184, %r1;
	cvt.s64.s32 	%rd71, %r238;
	add.s64 	%rd28, %rd70, %rd71;
	setp.ne.s32 	%p15, %r2, 0;
	setp.lt.s32 	%p16, %r369, 1;
	or.pred  	%p17, %p15, %p16;
	@%p17 bra 	$L__BB2_68;
	ld.param.u32 	%r370, [_Z15u_ssymv_genericifPfiS_ifS_iii_param_10];
	mul.lo.s32 	%r165, %r138, %r184;
	and.b32  	%r166, %r370, 7;
	setp.lt.u32 	%p18, %r370, 8;
	mov.b32 	%r436, 0;
	@%p18 bra 	$L__BB2_60;
	ld.param.u32 	%r371, [_Z15u_ssymv_genericifPfiS_ifS_iii_param_10];
	and.b32  	%r436, %r371, 2147483640;
	neg.s32 	%r434, %r436;
	add.s32 	%r433, %r165, 3;
	shl.b32 	%r170, %r185, 3;
	mov.b32 	%r432, 0;
	mul.wide.s32 	%rd78, %r185, 4;
$L__BB2_59:
	.pragma "nounroll";
	mul.wide.s32 	%rd72, %r432, 4;
	add.s64 	%rd73, %rd3, %rd72;
	ld.global.f32 	%f157, [%rd73];
	add.s32 	%r241, %r433, -3;
	cvt.u64.u32 	%rd74, %r241;
	add.s64 	%rd75, %rd28, %rd74;
	shl.b64 	%rd76, %rd75, 2;
	add.s64 	%rd77, %rd1, %rd76;
	ld.global.f32 	%f158, [%rd77];
	fma.rn.f32 	%f159, %f157, %f158, %f372;
	add.s64 	%rd79, %rd73, %rd78;
	ld.global.f32 	%f160, [%rd79];
	add.s32 	%r242, %r433, -2;
	cvt.u64.u32 	%rd80, %r242;
	add.s64 	%rd81, %rd28, %rd80;
	shl.b64 	%rd82, %rd81, 2;
	add.s64 	%rd83, %rd1, %rd82;
	ld.global.f32 	%f161, [%rd83];
	fma.rn.f32 	%f162, %f160, %f161, %f159;
	add.s64 	%rd84, %rd79, %rd78;
	ld.global.f32 	%f163, [%rd84];
	add.s32 	%r243, %r433, -1;
	cvt.u64.u32 	%rd85, %r243;
	add.s64 	%rd86, %rd28, %rd85;
	shl.b64 	%rd87, %rd86, 2;
	add.s64 	%rd88, %rd1, %rd87;
	ld.global.f32 	%f164, [%rd88];
	fma.rn.f32 	%f165, %f163, %f164, %f162;
	add.s64 	%rd89, %rd84, %rd78;
	ld.global.f32 	%f166, [%rd89];
	add.s32 	%r244, %r433, 4;
	cvt.u64.u32 	%rd90, %r433;
	add.s64 	%rd91, %rd28, %rd90;
	shl.b64 	%rd92, %rd91, 2;
	add.s64 	%rd93, %rd1, %rd92;
	ld.global.f32 	%f167, [%rd93];
	fma.rn.f32 	%f168, %f166, %f167, %f165;
	add.s64 	%rd94, %rd89, %rd78;
	ld.global.f32 	%f169, [%rd94];
	add.s32 	%r245, %r433, 1;
	cvt.u64.u32 	%rd95, %r245;
	add.s64 	%rd96, %rd28, %rd95;
	shl.b64 	%rd97, %rd96, 2;
	add.s64 	%rd98, %rd1, %rd97;
	ld.global.f32 	%f170, [%rd98];
	fma.rn.f32 	%f171, %f169, %f170, %f168;
	add.s64 	%rd99, %rd94, %rd78;
	ld.global.f32 	%f172, [%rd99];
	add.s32 	%r246, %r433, 2;
	cvt.u64.u32 	%rd100, %r246;
	add.s64 	%rd101, %rd28, %rd100;
	shl.b64 	%rd102, %rd101, 2;
	add.s64 	%rd103, %rd1, %rd102;
	ld.global.f32 	%f173, [%rd103];
	fma.rn.f32 	%f174, %f172, %f173, %f171;
	add.s64 	%rd104, %rd99, %rd78;
	ld.global.f32 	%f175, [%rd104];
	add.s32 	%r247, %r433, 3;
	cvt.u64.u32 	%rd105, %r247;
	add.s64 	%rd106, %rd28, %rd105;
	shl.b64 	%rd107, %rd106, 2;
	add.s64 	%rd108, %rd1, %rd107;
	ld.global.f32 	%f176, [%rd108];
	fma.rn.f32 	%f177, %f175, %f176, %f174;
	add.s64 	%rd109, %rd104, %rd78;
	ld.global.f32 	%f178, [%rd109];
	cvt.u64.u32 	%rd110, %r244;
	add.s64 	%rd111, %rd28, %rd110;
	shl.b64 	%rd112, %rd111, 2;
	add.s64 	%rd113, %rd1, %rd112;
	ld.global.f32 	%f179, [%rd113];
	fma.rn.f32 	%f372, %f178, %f179, %f177;
	add.s32 	%r434, %r434, 8;
	add.s32 	%r433, %r433, 8;
	add.s32 	%r432, %r432, %r170;
	setp.ne.s32 	%p19, %r434, 0;
	@%p19 bra 	$L__BB2_59;
$L__BB2_60:
	setp.eq.s32 	%p20, %r166, 0;
	@%p20 bra 	$L__BB2_68;
	ld.param.u32 	%r372, [_Z15u_ssymv_genericifPfiS_ifS_iii_param_10];
	and.b32  	%r178, %r372, 3;
	setp.lt.u32 	%p21, %r166, 4;
	@%p21 bra 	$L__BB2_63;
	mul.lo.s32 	%r248, %r436, %r185;
	mul.wide.s32 	%rd114, %r248, 4;
	add.s64 	%rd115, %rd3, %rd114;
	ld.global.f32 	%f181, [%rd115];
	add.s32 	%r249, %r436, %r165;
	cvt.u64.u32 	%rd116, %r249;
	add.s64 	%rd117, %rd28, %rd116;
	shl.b64 	%rd118, %rd117, 2;
	add.s64 	%rd119, %rd1, %rd118;
	ld.global.f32 	%f182, [%rd119];
	fma.rn.f32 	%f183, %f181, %f182, %f372;
	mul.wide.s32 	%rd120, %r185, 4;
	add.s64 	%rd121, %rd115, %rd120;
	ld.global.f32 	%f184, [%rd121];
	add.s32 	%r250, %r249, 1;
	cvt.u64.u32 	%rd122, %r250;
	add.s64 	%rd123, %rd28, %rd122;
	shl.b64 	%rd124, %rd123, 2;
	add.s64 	%rd125, %rd1, %rd124;
	ld.global.f32 	%f185, [%rd125];
	fma.rn.f32 	%f186, %f184, %f185, %f183;
	add.s64 	%rd126, %rd121, %rd120;
	ld.global.f32 	%f187, [%rd126];
	add.s32 	%r251, %r249, 2;
	cvt.u64.u32 	%rd127, %r251;
	add.s64 	%rd128, %rd28, %rd127;
	shl.b64 	%rd129, %rd128, 2;
	add.s64 	%rd130, %rd1, %rd129;
	ld.global.f32 	%f188, [%rd130];
	fma.rn.f32 	%f189, %f187, %f188, %f186;
	add.s64 	%rd131, %rd126, %rd120;
	ld.global.f32 	%f190, [%rd131];
	add.s32 	%r252, %r249, 3;
	cvt.u64.u32 	%rd132, %r252;
	add.s64 	%rd133, %rd28, %rd132;
	shl.b64 	%rd134, %rd133, 2;
	add.s64 	%rd135, %rd1, %rd134;
	ld.global.f32 	%f191, [%rd135];
	fma.rn.f32 	%f372, %f190, %f191, %f189;
	add.s32 	%r436, %r436, 4;
$L__BB2_63:
	setp.eq.s32 	%p22, %r178, 0;
	@%p22 bra 	$L__BB2_68;
	setp.eq.s32 	%p23, %r178, 1;
	@%p23 bra 	$L__BB2_66;
	mul.lo.s32 	%r253, %r436, %r185;
	mul.wide.s32 	%rd136, %r253, 4;
	add.s64 	%rd137, %rd3, %rd136;
	ld.global.f32 	%f193, [%rd137];
	add.s32 	%r254, %r436, %r165;
	cvt.u64.u32 	%rd138, %r254;
	add.s64 	%rd139, %rd28, %rd138;
	shl.b64 	%rd140, %rd139, 2;
	add.s64 	%rd141, %rd1, %rd140;
	ld.global.f32 	%f194, [%rd141];
	fma.rn.f32 	%f195, %f193, %f194, %f372;
	mul.wide.s32 	%rd142, %r185, 4;
	add.s64 	%rd143, %rd137, %rd142;
	ld.global.f32 	%f196, [%rd143];
	add.s32 	%r255, %r254, 1;
	cvt.u64.u32 	%rd144, %r255;
	add.s64 	%rd145, %rd28, %rd144;
	shl.b64 	%rd146, %rd145, 2;
	add.s64 	%rd147, %rd1, %rd146;
	ld.global.f32 	%f197, [%rd147];
	fma.rn.f32 	%f372, %f196, %f197, %f195;
	add.s32 	%r436, %r436, 2;
$L__BB2_66:
	ld.param.u32 	%r373, [_Z15u_ssymv_genericifPfiS_ifS_iii_param_10];
	and.b32  	%r256, %r373, 1;
	setp.eq.b32 	%p24, %r256, 1;
	not.pred 	%p25, %p24;
	@%p25 bra 	$L__BB2_68;
	mul.lo.s32 	%r257, %r436, %r185;
	mul.wide.s32 	%rd148, %r257, 4;
	add.s64 	%rd149, %rd3, %rd148;
	ld.global.f32 	%f198, [%rd149];
	add.s32 	%r258, %r436, %r165;
	cvt.u64.u32 	%rd150, %r258;
	add.s64 	%rd151, %rd28, %rd150;
	shl.b64 	%rd152, %rd151, 2;
	add.s64 	%rd153, %rd1, %rd152;
	ld.global.f32 	%f199, [%rd153];
	fma.rn.f32 	%f372, %f198, %f199, %f372;
$L__BB2_68:
	setp.ne.s32 	%p26, %r2, 0;
	bar.sync 	0;
	st.shared.f32 	[%r142], %f372;
	bar.sync 	0;
	@%p26 bra 	$L__BB2_70;
	ld.param.u32 	%r365, [_Z15u_ssymv_genericifPfiS_ifS_iii_param_8];
	ld.param.f32 	%f341, [_Z15u_ssymv_genericifPfiS_ifS_iii_param_6];
	ld.param.f32 	%f339, [_Z15u_ssymv_genericifPfiS_ifS_iii_param_1];
	ld.shared.f32 	%f200, [%r142+4];
	add.f32 	%f201, %f372, %f200;
	ld.shared.f32 	%f202, [%r142+8];
	add.f32 	%f203, %f201, %f202;
	ld.shared.f32 	%f204, [%r142+12];
	add.f32 	%f205, %f203, %f204;
	mul.lo.s32 	%r259, %r139, %r365;
	mul.wide.s32 	%rd154, %r259, 4;
	add.s64 	%rd155, %rd2, %rd154;
	ld.global.f32 	%f206, [%rd155];
	mul.f32 	%f207, %f339, %f205;
	fma.rn.f32 	%f208, %f341, %f206, %f207;
	st.global.f32 	[%rd155], %f208;
$L__BB2_70:
	ret;

}
	// .globl	_Z15u_ssymv_specialifPfiS_ifS_i
.visible .entry _Z15u_ssymv_specialifPfiS_ifS_i(
	.param .u32 _Z15u_ssymv_specialifPfiS_ifS_i_param_0,
	.param .f32 _Z15u_ssymv_specialifPfiS_ifS_i_param_1,
	.param .u64 .ptr .align 1 _Z15u_ssymv_specialifPfiS_ifS_i_param_2,
	.param .u32 _Z15u_ssymv_specialifPfiS_ifS_i_param_3,
	.param .u64 .ptr .align 1 _Z15u_ssymv_specialifPfiS_ifS_i_param_4,
	.param .u32 _Z15u_ssymv_specialifPfiS_ifS_i_param_5,
	.param .f32 _Z15u_ssymv_specialifPfiS_ifS_i_param_6,
	.param .u64 .ptr .align 1 _Z15u_ssymv_specialifPfiS_ifS_i_param_7,
	.param .u32 _Z15u_ssymv_specialifPfiS_ifS_i_param_8
)
{
	.reg .pred 	%p<15>;
	.reg .b32 	%r<86>;
	.reg .b32 	%f<129>;
	.reg .b64 	%rd<64>;
	// demoted variable
	.shared .align 4 .b8 _ZZ15u_ssymv_specialifPfiS_ifS_iE4buff[128];
	// demoted variable
	.shared .align 4 .b8 _ZZ15u_ssymv_specialifPfiS_ifS_iE2la[4224];
	ld.param.u32 	%r25, [_Z15u_ssymv_specialifPfiS_ifS_i_param_0];
	ld.param.f32 	%f8, [_Z15u_ssymv_specialifPfiS_ifS_i_param_1];
	ld.param.u64 	%rd16, [_Z15u_ssymv_specialifPfiS_ifS_i_param_2];
	ld.param.u32 	%r26, [_Z15u_ssymv_specialifPfiS_ifS_i_param_3];
	ld.param.u64 	%rd17, [_Z15u_ssymv_specialifPfiS_ifS_i_param_4];
	ld.param.u32 	%r27, [_Z15u_ssymv_specialifPfiS_ifS_i_param_5];
	ld.param.f32 	%f9, [_Z15u_ssymv_specialifPfiS_ifS_i_param_6];
	ld.param.u64 	%rd15, [_Z15u_ssymv_specialifPfiS_ifS_i_param_7];
	ld.param.u32 	%r28, [_Z15u_ssymv_specialifPfiS_ifS_i_param_8];
	cvta.to.global.u64 	%rd18, %rd16;
	cvta.to.global.u64 	%rd19, %rd17;
	mov.u32 	%r1, %tid.x;
	mov.u32 	%r2, %tid.y;
	mov.u32 	%r29, %ctaid.x;
	shl.b32 	%r30, %r29, 5;
	add.s32 	%r3, %r30, %r1;
	add.s32 	%r31, %r25, -1;
	mul.lo.s32 	%r32, %r26, %r31;
	cvt.s64.s32 	%rd20, %r32;
	mul.lo.s32 	%r33, %r27, %r31;
	cvt.s64.s32 	%rd21, %r33;
	cvt.s64.s32 	%rd22, %r3;
	add.s64 	%rd23, %rd20, %rd22;
	mul.lo.s32 	%r34, %r1, %r27;
	neg.s32 	%r35, %r34;
	cvt.s64.s32 	%rd24, %r35;
	add.s64 	%rd25, %rd21, %rd24;
	shl.b64 	%rd26, %rd25, 2;
	add.s64 	%rd1, %rd19, %rd26;
	mul.lo.s32 	%r36, %r2, %r26;
	neg.s32 	%r37, %r36;
	cvt.s64.s32 	%rd27, %r37;
	add.s64 	%rd28, %rd23, %rd27;
	shl.b64 	%rd29, %rd28, 2;
	add.s64 	%rd62, %rd18, %rd29;
	shr.s32 	%r38, %r25, 31;
	shr.u32 	%r39, %r38, 27;
	add.s32 	%r40, %r25, %r39;
	shr.u32 	%r41, %r40, 5;
	not.b32 	%r42, %r29;
	add.s32 	%r43, %r41, %r42;
	shl.b32 	%r85, %r43, 5;
	setp.lt.s32 	%p1, %r85, 1;
	mov.u32 	%r44, _ZZ15u_ssymv_specialifPfiS_ifS_iE2la;
	mad.lo.s32 	%r5, %r1, 132, %r44;
	shl.b32 	%r45, %r2, 2;
	add.s32 	%r6, %r5, %r45;
	mov.f32 	%f126, 0f00000000;
	@%p1 bra 	$L__BB3_3;
	shl.b32 	%r47, %r26, 2;
	neg.s32 	%r48, %r47;
	mul.wide.s32 	%rd3, %r48, 32;
	shl.b32 	%r7, %r27, 5;
	mul.wide.s32 	%rd4, %r48, 4;
	mov.f32 	%f126, 0f00000000;
	mov.b32 	%r82, 0;
	mov.u64 	%rd61, %rd62;
	mov.u32 	%r83, %r82;
$L__BB3_2:
	ld.global.f32 	%f12, [%rd61];
	st.shared.f32 	[%r6], %f12;
	add.s64 	%rd30, %rd61, %rd4;
	ld.global.f32 	%f13, [%rd30];
	st.shared.f32 	[%r6+16], %f13;
	add.s64 	%rd31, %rd30, %rd4;
	ld.global.f32 	%f14, [%rd31];
	st.shared.f32 	[%r6+32], %f14;
	add.s64 	%rd32, %rd31, %rd4;
	ld.global.f32 	%f15, [%rd32];
	st.shared.f32 	[%r6+48], %f15;
	add.s64 	%rd33, %rd32, %rd4;
	ld.global.f32 	%f16, [%rd33];
	st.shared.f32 	[%r6+64], %f16;
	add.s64 	%rd34, %rd33, %rd4;
	ld.global.f32 	%f17, [%rd34];
	st.shared.f32 	[%r6+80], %f17;
	add.s64 	%rd35, %rd34, %rd4;
	ld.global.f32 	%f18, [%rd35];
	st.shared.f32 	[%r6+96], %f18;
	add.s64 	%rd36, %rd35, %rd4;
	ld.global.f32 	%f19, [%rd36];
	st.shared.f32 	[%r6+112], %f19;
	mul.wide.s32 	%rd37, %r82, 4;
	add.s64 	%rd38, %rd1, %rd37;
	ld.global.f32 	%f20, [%rd38];
	shl.b32 	%r49, %r1, 2;
	mov.u32 	%r50, _ZZ15u_ssymv_specialifPfiS_ifS_iE4buff;
	add.s32 	%r51, %r50, %r49;
	st.shared.f32 	[%r51], %f20;
	bar.sync 	0;
	mad.lo.s32 	%r52, %r2, 28, %r6;
	ld.shared.f32 	%f21, [%r52];
	shl.b32 	%r53, %r2, 5;
	add.s32 	%r54, %r50, %r53;
	ld.shared.f32 	%f22, [%r54];
	fma.rn.f32 	%f23, %f21, %f22, %f126;
	ld.shared.f32 	%f24, [%r52+4];
	ld.shared.f32 	%f25, [%r54+4];
	fma.rn.f32 	%f26, %f24, %f25, %f23;
	ld.shared.f32 	%f27, [%r52+8];
	ld.shared.f32 	%f28, [%r54+8];
	fma.rn.f32 	%f29, %f27, %f28, %f26;
	ld.shared.f32 	%f30, [%r52+12];
	ld.shared.f32 	%f31, [%r54+12];
	fma.rn.f32 	%f32, %f30, %f31, %f29;
	ld.shared.f32 	%f33, [%r52+16];
	ld.shared.f32 	%f34, [%r54+16];
	fma.rn.f32 	%f35, %f33, %f34, %f32;
	ld.shared.f32 	%f36, [%r52+20];
	ld.shared.f32 	%f37, [%r54+20];
	fma.rn.f32 	%f38, %f36, %f37, %f35;
	ld.shared.f32 	%f39, [%r52+24];
	ld.shared.f32 	%f40, [%r54+24];
	fma.rn.f32 	%f41, %f39, %f40, %f38;
	ld.shared.f32 	%f42, [%r52+28];
	ld.shared.f32 	%f43, [%r54+28];
	fma.rn.f32 	%f126, %f42, %f43, %f41;
	bar.sync 	0;
	add.s32 	%r83, %r83, 32;
	add.s64 	%rd62, %rd61, %rd3;
	sub.s32 	%r82, %r82, %r7;
	setp.lt.s32 	%p2, %r83, %r85;
	add.s64 	%rd61, %rd36, %rd4;
	@%p2 bra 	$L__BB3_2;
$L__BB3_3:
	ld.global.f32 	%f44, [%rd62];
	shl.b32 	%r55, %r2, 2;
	sub.s32 	%r56, %r5, %r55;
	st.shared.f32 	[%r56+124], %f44;
	shl.b32 	%r57, %r26, 2;
	neg.s32 	%r58, %r57;
	mul.wide.s32 	%rd9, %r58, 4;
	add.s64 	%rd39, %rd62, %rd9;
	ld.global.f32 	%f45, [%rd39];
	st.shared.f32 	[%r56+108], %f45;
	add.s64 	%rd40, %rd39, %rd9;
	ld.global.f32 	%f46, [%rd40];
	st.shared.f32 	[%r56+92], %f46;
	add.s64 	%rd41, %rd40, %rd9;
	ld.global.f32 	%f47, [%rd41];
	st.shared.f32 	[%r56+76], %f47;
	add.s64 	%rd42, %rd41, %rd9;
	ld.global.f32 	%f48, [%rd42];
	st.shared.f32 	[%r56+60], %f48;
	add.s64 	%rd43, %rd42, %rd9;
	ld.global.f32 	%f49, [%rd43];
	st.shared.f32 	[%r56+44], %f49;
	add.s64 	%rd44, %rd43, %rd9;
	ld.global.f32 	%f50, [%rd44];
	st.shared.f32 	[%r56+28], %f50;
	add.s64 	%rd45, %rd44, %rd9;
	ld.global.f32 	%f51, [%rd45];
	st.shared.f32 	[%r56+12], %f51;
	mul.lo.s32 	%r12, %r27, %r85;
	neg.s32 	%r59, %r12;
	mul.wide.s32 	%rd46, %r59, 4;
	add.s64 	%rd10, %rd1, %rd46;
	bar.sync 	0;
	ld.global.f32 	%f52, [%rd10];
	neg.s32 	%r13, %r1;
	shl.b32 	%r60, %r1, 2;
	mov.u32 	%r61, _ZZ15u_ssymv_specialifPfiS_ifS_iE4buff;
	sub.s32 	%r14, %r61, %r60;
	st.shared.f32 	[%r14+124], %f52;
	shl.b32 	%r15, %r2, 3;
	add.s32 	%r62, %r15, 8;
	setp.ge.u32 	%p3, %r15, %r62;
	shl.b32 	%r63, %r1, 7;
	sub.s32 	%r64, %r5, %r63;
	mad.lo.s32 	%r16, %r2, 1056, %r64;
	@%p3 bra 	$L__BB3_20;
	setp.ge.u32 	%p4, %r15, %r1;
	shl.b32 	%r65, %r15, 2;
	add.s32 	%r17, %r5, %r65;
	@%p4 bra 	$L__BB3_6;
	ld.shared.f32 	%f53, [%r16];
	st.shared.f32 	[%r17], %f53;
$L__BB3_6:
	add.s32 	%r66, %r15, 1;
	setp.ge.u32 	%p5, %r66, %r1;
	@%p5 bra 	$L__BB3_8;
	ld.shared.f32 	%f54, [%r16+132];
	st.shared.f32 	[%r17+4], %f54;
$L__BB3_8:
	add.s32 	%r67, %r15, 2;
	setp.ge.u32 	%p6, %r67, %r1;
	@%p6 bra 	$L__BB3_10;
	ld.shared.f32 	%f55, [%r16+264];
	st.shared.f32 	[%r17+8], %f55;
$L__BB3_10:
	add.s32 	%r68, %r15, 3;
	setp.ge.u32 	%p7, %r68, %r1;
	@%p7 bra 	$L__BB3_12;
	ld.shared.f32 	%f56, [%r16+396];
	st.shared.f32 	[%r17+12], %f56;
$L__BB3_12:
	add.s32 	%r69, %r15, 4;
	setp.ge.u32 	%p8, %r69, %r1;
	@%p8 bra 	$L__BB3_14;
	ld.shared.f32 	%f57, [%r16+528];
	st.shared.f32 	[%r17+16], %f57;
$L__BB3_14:
	add.s32 	%r70, %r15, 5;
	setp.ge.u32 	%p9, %r70, %r1;
	@%p9 bra 	$L__BB3_16;
	ld.shared.f32 	%f58, [%r16+660];
	st.shared.f32 	[%r17+20], %f58;
$L__BB3_16:
	add.s32 	%r71, %r15, 6;
	setp.ge.u32 	%p10, %r71, %r1;
	@%p10 bra 	$L__BB3_18;
	ld.shared.f32 	%f59, [%r16+792];
	st.shared.f32 	[%r17+24], %f59;
$L__BB3_18:
	add.s32 	%r72, %r15, 7;
	setp.ge.u32 	%p11, %r72, %r1;
	@%p11 bra 	$L__BB3_20;
	ld.shared.f32 	%f60, [%r16+924];
	st.shared.f32 	[%r17+28], %f60;
$L__BB3_20:
	bar.sync 	0;
	shl.b32 	%r73, %r15, 2;
	add.s32 	%r74, %r5, %r73;
	ld.shared.f32 	%f61, [%r74];
	add.s32 	%r18, %r61, %r73;
	ld.shared.f32 	%f62, [%r18];
	fma.rn.f32 	%f63, %f61, %f62, %f126;
	ld.shared.f32 	%f64, [%r74+4];
	ld.shared.f32 	%f65, [%r18+4];
	fma.rn.f32 	%f66, %f64, %f65, %f63;
	ld.shared.f32 	%f67, [%r74+8];
	ld.shared.f32 	%f68, [%r18+8];
	fma.rn.f32 	%f69, %f67, %f68, %f66;
	ld.shared.f32 	%f70, [%r74+12];
	ld.shared.f32 	%f71, [%r18+12];
	fma.rn.f32 	%f72, %f70, %f71, %f69;
	ld.shared.f32 	%f73, [%r74+16];
	ld.shared.f32 	%f74, [%r18+16];
	fma.rn.f32 	%f75, %f73, %f74, %f72;
	ld.shared.f32 	%f76, [%r74+20];
	ld.shared.f32 	%f77, [%r18+20];
	fma.rn.f32 	%f78, %f76, %f77, %f75;
	ld.shared.f32 	%f79, [%r74+24];
	ld.shared.f32 	%f80, [%r18+24];
	fma.rn.f32 	%f81, %f79, %f80, %f78;
	ld.shared.f32 	%f82, [%r74+28];
	ld.shared.f32 	%f83, [%r18+28];
	fma.rn.f32 	%f128, %f82, %f83, %f81;
	bar.sync 	0;
	add.s32 	%r84, %r85, 32;
	setp.ge.s32 	%p12, %r84, %r25;
	@%p12 bra 	$L__BB3_23;
	mov.u32 	%r76, _ZZ15u_ssymv_specialifPfiS_ifS_iE2la;
	mad.lo.s32 	%r77, %r13, 132, %r76;
	mad.lo.s32 	%r20, %r2, -924, %r16;
	add.s32 	%r21, %r77, %r73;
	add.s64 	%rd63, %rd62, -128;
	cvt.s64.s32 	%rd12, %r12;
$L__BB3_22:
	mov.u32 	%r22, %r84;
	sub.s32 	%r79, -32, %r85;
	mul.lo.s32 	%r80, %r79, %r27;
	cvt.s64.s32 	%rd47, %r80;
	add.s64 	%rd48, %rd47, %rd12;
	shl.b64 	%rd49, %rd48, 2;
	add.s64 	%rd50, %rd10, %rd49;
	ld.global.f32 	%f84, [%rd50];
	st.shared.f32 	[%r14+124], %f84;
	ld.global.f32 	%f85, [%rd63];
	st.shared.f32 	[%r20], %f85;
	add.s64 	%rd51, %rd63, %rd9;
	ld.global.f32 	%f86, [%rd51];
	st.shared.f32 	[%r20+528], %f86;
	add.s64 	%rd52, %rd51, %rd9;
	ld.global.f32 	%f87, [%rd52];
	st.shared.f32 	[%r20+1056], %f87;
	add.s64 	%rd53, %rd52, %rd9;
	ld.global.f32 	%f88, [%rd53];
	st.shared.f32 	[%r20+1584], %f88;
	add.s64 	%rd54, %rd53, %rd9;
	ld.global.f32 	%f89, [%rd54];
	st.shared.f32 	[%r20+2112], %f89;
	add.s64 	%rd55, %rd54, %rd9;
	ld.global.f32 	%f90, [%rd55];
	st.shared.f32 	[%r20+2640], %f90;
	add.s64 	%rd56, %rd55, %rd9;
	ld.global.f32 	%f91, [%rd56];
	st.shared.f32 	[%r20+3168], %f91;
	add.s64 	%rd57, %rd56, %rd9;
	ld.global.f32 	%f92, [%rd57];
	st.shared.f32 	[%r20+3696], %f92;
	bar.sync 	0;
	ld.shared.f32 	%f93, [%r21+4092];
	ld.shared.f32 	%f94, [%r18];
	fma.rn.f32 	%f95, %f93, %f94, %f128;
	ld.shared.f32 	%f96, [%r21+4096];
	ld.shared.f32 	%f97, [%r18+4];
	fma.rn.f32 	%f98, %f96, %f97, %f95;
	ld.shared.f32 	%f99, [%r21+4100];
	ld.shared.f32 	%f100, [%r18+8];
	fma.rn.f32 	%f101, %f99, %f100, %f98;
	ld.shared.f32 	%f102, [%r21+4104];
	ld.shared.f32 	%f103, [%r18+12];
	fma.rn.f32 	%f104, %f102, %f103, %f101;
	ld.shared.f32 	%f105, [%r21+4108];
	ld.shared.f32 	%f106, [%r18+16];
	fma.rn.f32 	%f107, %f105, %f106, %f104;
	ld.shared.f32 	%f108, [%r21+4112];
	ld.shared.f32 	%f109, [%r18+20];
	fma.rn.f32 	%f110, %f108, %f109, %f107;
	ld.shared.f32 	%f111, [%r21+4116];
	ld.shared.f32 	%f112, [%r18+24];
	fma.rn.f32 	%f113, %f111, %f112, %f110;
	ld.shared.f32 	%f114, [%r21+4120];
	ld.shared.f32 	%f115, [%r18+28];
	fma.rn.f32 	%f128, %f114, %f115, %f113;
	bar.sync 	0;
	add.s32 	%r84, %r22, 32;
	add.s64 	%rd63, %rd63, -128;
	setp.lt.s32 	%p13, %r84, %r25;
	mov.u32 	%r85, %r22;
	@%p13 bra 	$L__BB3_22;
$L__BB3_23:
	st.shared.f32 	[%r6], %f128;
	bar.sync 	0;
	setp.ne.s32 	%p14, %r2, 0;
	@%p14 bra 	$L__BB3_25;
	ld.shared.f32 	%f116, [%r6+4];
	add.f32 	%f117, %f128, %f116;
	ld.shared.f32 	%f118, [%r6+8];
	add.f32 	%f119, %f117, %f118;
	ld.shared.f32 	%f120, [%r6+12];
	add.f32 	%f121, %f119, %f120;
	mul.lo.s32 	%r81, %r28, %r3;
	cvta.to.global.u64 	%rd58, %rd15;
	mul.wide.s32 	%rd59, %r81, 4;
	add.s64 	%rd60, %rd58, %rd59;
	ld.global.f32 	%f122, [%rd60];
	mul.f32 	%f123, %f8, %f121;
	fma.rn.f32 	%f124, %f9, %f122, %f123;
	st.global.f32 	[%rd60], %f124;
$L__BB3_25:
	ret;

}


// ===== COMPILED SASS (sm_100) =====

	.target	sm_100

	.elftype	@"ET_EXEC"


//--------------------- .note.nv.tkinfo           --------------------------
	.section	.note.nv.tkinfo,"",@"SHT_NOTE"
	.sectionflags	@"SHF_NOTE_NV_TKINFO"
	.tkinfo
        /*0018*/ 	.word	0x00000002
        /*0030*/ 	.string	""
        /*0030*/ 	.string	"ptxas"
        /*0030*/ 	.string	"Cuda compilation tools, release 13.0, V13.0.88"
        /*0030*/ 	.string	"Build cuda_13.0.r13.0/compiler.36424714_0"
        /*0030*/ 	.string	"-arch sm_100 -m 64 "



//--------------------- .note.nv.cuinfo           --------------------------
	.section	.note.nv.cuinfo,"",@"SHT_NOTE"
	.sectionflags	@"SHF_NOTE_NV_CUINFO"
        /*0018*/ 	.short	0x0002
        /*001a*/ 	.short	0x0064
        /*001c*/ 	.short	0x0082
	.zero		2


//--------------------- .nv.info                  --------------------------
	.section	.nv.info,"",@"SHT_CUDA_INFO"
	.align	4


	//----- nvinfo : EIATTR_REGCOUNT
	.align		4
        /*0000*/ 	.byte	0x04, 0x2f
        /*0002*/ 	.short	(.L_1 - .L_0)
	.align		4
.L_0:
        /*0004*/ 	.word	index@(_Z15l_ssymv_specialifPfiS_ifS_i)
        /*0008*/ 	.word	0x00000020


	//----- nvinfo : EIATTR_FRAME_SIZE
	.align		4
.L_1:
        /*000c*/ 	.byte	0x04, 0x11
        /*000e*/ 	.short	(.L_3 - .L_2)
	.align		4
.L_2:
        /*0010*/ 	.word	index@(_Z15l_ssymv_specialifPfiS_ifS_i)
        /*0014*/ 	.word	0x00000000


	//----- nvinfo : EIATTR_REGCOUNT
	.align		4
.L_3:
        /*0018*/ 	.byte	0x04, 0x2f
        /*001a*/ 	.short	(.L_5 - .L_4)
	.align		4
.L_4:
        /*001c*/ 	.word	index@(_Z15l_ssymv_genericifPfiS_ifS_iii)
        /*0020*/ 	.word	0x00000020


	//----- nvinfo : EIATTR_FRAME_SIZE
	.align		4
.L_5:
        /*0024*/ 	.byte	0x04, 0x11
        /*0026*/ 	.short	(.L_7 - .L_6)
	.align		4
.L_6:
        /*0028*/ 	.word	index@(_Z15l_ssymv_genericifPfiS_ifS_iii)
        /*002c*/ 	.word	0x00000000


	//----- nvinfo : EIATTR_REGCOUNT
	.align		4
.L_7:
        /*0030*/ 	.byte	0x04, 0x2f
        /*0032*/ 	.short	(.L_9 - .L_8)
	.align		4
.L_8:
        /*0034*/ 	.word	index@(_Z15u_ssymv_genericifPfiS_ifS_iii)
        /*0038*/ 	.word	0x00000028


	//----- nvinfo : EIATTR_FRAME_SIZE
	.align		4
.L_9:
        /*003c*/ 	.byte	0x04, 0x11
        /*003e*/ 	.short	(.L_11 - .L_10)
	.align		4
.L_10:
        /*0040*/ 	.word	index@(_Z15u_ssymv_genericifPfiS_ifS_iii)
        /*0044*/ 	.word	0x00000000


	//----- nvinfo : EIATTR_REGCOUNT
	.align		4
.L_11:
        /*0048*/ 	.byte	0x04, 0x2f
        /*004a*/ 	.short	(.L_13 - .L_12)
	.align		4
.L_12:
        /*004c*/ 	.word	index@(_Z15u_ssymv_specialifPfiS_ifS_i)
        /*0050*/ 	.word	0x00000028


	//----- nvinfo : EIATTR_FRAME_SIZE
	.align		4
.L_13:
        /*0054*/ 	.byte	0x04, 0x11
        /*0056*/ 	.short	(.L_15 - .L_14)
	.align		4
.L_14:
        /*0058*/ 	.word	index@(_Z15u_ssymv_specialifPfiS_ifS_i)
        /*005c*/ 	.word	0x00000000


	//----- nvinfo : EIATTR_MIN_STACK_SIZE
	.align		4
.L_15:
        /*0060*/ 	.byte	0x04, 0x12
        /*0062*/ 	.short	(.L_17 - .L_16)
	.align		4
.L_16:
        /*0064*/ 	.word	index@(_Z15u_ssymv_specialifPfiS_ifS_i)
        /*0068*/ 	.word	0x00000000


	//----- nvinfo : EIATTR_MIN_STACK_SIZE
	.align		4
.L_17:
        /*006c*/ 	.byte	0x04, 0x12
        /*006e*/ 	.short	(.L_19 - .L_18)
	.align		4
.L_18:
        /*0070*/ 	.word	index@(_Z15u_ssymv_genericifPfiS_ifS_iii)
        /*0074*/ 	.word	0x00000000


	//----- nvinfo : EIATTR_MIN_STACK_SIZE
	.align		4
.L_19:
        /*0078*/ 	.byte	0x04, 0x12
        /*007a*/ 	.short	(.L_21 - .L_20)
	.align		4
.L_20:
        /*007c*/ 	.word	index@(_Z15l_ssymv_genericifPfiS_ifS_iii)
        /*0080*/ 	.word	0x00000000


	//----- nvinfo : EIATTR_MIN_STACK_SIZE
	.align		4
.L_21:
        /*0084*/ 	.byte	0x04, 0x12
        /*0086*/ 	.short	(.L_23 - .L_22)
	.align		4
.L_22:
        /*0088*/ 	.word	index@(_Z15l_ssymv_specialifPfiS_ifS_i)
        /*008c*/ 	.word	0x00000000
.L_23:


//--------------------- .nv.compat                --------------------------
	.section	.nv.compat,"",@"SHT_CUDA_COMPAT_INFO"
	.align	4
        /*0000*/ 	.byte	0x02, 0x09, 0x00, 0x00, 0x02, 0x02, 0x01, 0x00, 0x02, 0x05, 0x05, 0x00, 0x03, 0x07, 0x01, 0x01
        /*0010*/ 	.byte	0x02, 0x03, 0x00, 0x00, 0x02, 0x06, 0x01, 0x00, 0x04, 0x0b, 0x08, 0x00, 0x09, 0x00, 0x00, 0x00
        /*0020*/ 	.byte	0x00, 0x00, 0x00, 0x00


//--------------------- .nv.info._Z15u_ssymv_specialifPfiS_ifS_i --------------------------
	.section	.nv.info._Z15u_ssymv_specialifPfiS_ifS_i,"",@"SHT_CUDA_INFO"
	.sectionflags	@""
	.align	4


	//----- nvinfo : EIATTR_CUDA_API_VERSION
	.align		4
        /*0000*/ 	.byte	0x04, 0x37
        /*0002*/ 	.short	(.L_25 - .L_24)
.L_24:
        /*0004*/ 	.word	0x00000082


	//----- nvinfo : EIATTR_KPARAM_INFO
	.align		4
.L_25:
        /*0008*/ 	.byte	0x04, 0x17
        /*000a*/ 	.short	(.L_27 - .L_26)
.L_26:
        /*000c*/ 	.word	0x00000000
        /*0010*/ 	.short	0x0008
        /*0012*/ 	.short	0x0030
        /*0014*/ 	.byte	0x00, 0xf0, 0x11, 0x00


	//----- nvinfo : EIATTR_KPARAM_INFO
	.align		4
.L_27:
        /*0018*/ 	.byte	0x04, 0x17
        /*001a*/ 	.short	(.L_29 - .L_28)
.L_28:
        /*001c*/ 	.word	0x00000000
        /*0020*/ 	.short	0x0007
        /*0022*/ 	.short	0x0028
        /*0024*/ 	.byte	0x00, 0xf5, 0x21, 0x00


	//----- nvinfo : EIATTR_KPARAM_INFO
	.align		4
.L_29:
        /*0028*/ 	.byte	0x04, 0x17
        /*002a*/ 	.short	(.L_31 - .L_30)
.L_30:
        /*002c*/ 	.word	0x00000000
        /*0030*/ 	.short	0x0006
        /*0032*/ 	.short	0x0024
        /*0034*/ 	.byte	0x00, 0xf0, 0x11, 0x00


	//----- nvinfo : EIATTR_KPARAM_INFO
	.align		4
.L_31:
        /*0038*/ 	.byte	0x04, 0x17
        /*003a*/ 	.short	(.L_33 - .L_32)
.L_32:
        /*003c*/ 	.word	0x00000000
        /*0040*/ 	.short	0x0005
        /*0042*/ 	.short	0x0020
        /*0044*/ 	.byte	0x00, 0xf0, 0x11, 0x00


	//----- nvinfo : EIATTR_KPARAM_INFO
	.align		4
.L_33:
        /*0048*/ 	.byte	0x04, 0x17
        /*004a*/ 	.short	(.L_35 - .L_34)
.L_34:
        /*004c*/ 	.word	0x00000000
        /*0050*/ 	.short	0x0004
        /*0052*/ 	.short	0x0018
        /*0054*/ 	.byte	0x00, 0xf5, 0x21, 0x00


	//----- nvinfo : EIATTR_KPARAM_INFO
	.align		4
.L_35:
        /*0058*/ 	.byte	0x04, 0x17
        /*005a*/ 	.short	(.L_37 - .L_36)
.L_36:
        /*005c*/ 	.word	0x00000000
        /*0060*/ 	.short	0x0003
        /*0062*/ 	.short	0x0010
        /*0064*/ 	.byte	0x00, 0xf0, 0x11, 0x00


	//----- nvinfo : EIATTR_KPARAM_INFO
	.align		4
.L_37:
        /*0068*/ 	.byte	0x04, 0x17
        /*006a*/ 	.short	(.L_39 - .L_38)
.L_38:
        /*006c*/ 	.word	0x00000000
        /*0070*/ 	.short	0x0002
        /*0072*/ 	.short	0x0008
        /*0074*/ 	.byte	0x00, 0xf5, 0x21, 0x00


	//----- nvinfo : EIATTR_KPARAM_INFO
	.align		4
.L_39:
        /*0078*/ 	.byte	0x04, 0x17
        /*007a*/ 	.short	(.L_41 - .L_40)
.L_40:
        /*007c*/ 	.word	0x00000000
        /*0080*/ 	.short	0x0001
        /*0082*/ 	.short	0x0004
        /*0084*/ 	.byte	0x00, 0xf0, 0x11, 0x00


	//----- nvinfo : EIATTR_KPARAM_INFO
	.align		4
.L_41:
        /*0088*/ 	.byte	0x04, 0x17
        /*008a*/ 	.short	(.L_43 - .L_42)
.L_42:
        /*008c*/ 	.word	0x00000000
        /*0090*/ 	.short	0x0000
        /*0092*/ 	.short	0x0000
        /*0094*/ 	.byte	0x00, 0xf0, 0x11, 0x00


	//----- nvinfo : EIATTR_SPARSE_MMA_MASK
	.align		4
.L_43:
        /*0098*/ 	.byte	0x03, 0x50
        /*009a*/ 	.short	0x0000


	//----- nvinfo : EIATTR_MAXREG_COUNT
	.align		4
        /*009c*/ 	.byte	0x03, 0x1b
        /*009e*/ 	.short	0x00ff


	//----- nvinfo : EIATTR_NUM_BARRIERS
	.align		4
        /*00a0*/ 	.byte	0x02, 0x4c
        /*00a2*/ 	.byte	0x01
	.zero		1


	//----- nvinfo : EIATTR_MERCURY_ISA_VERSION
	.align		4
        /*00a4*/ 	.byte	0x03, 0x5f
        /*00a6*/ 	.short	0x0101


	//----- nvinfo : EIATTR_VRC_CTA_INIT_COUNT
	.align		4
        /*00a8*/ 	.byte	0x02, 0x4a
	.zero		1
	.zero		1


	//----- nvinfo : EIATTR_EXIT_INSTR_OFFSETS
	.align		4
        /*00ac*/ 	.byte	0x04, 0x1c
        /*00ae*/ 	.short	(.L_45 - .L_44)


	//   ....[0]....
.L_44:
        /*00b0*/ 	.word	0x000024b0


	//   ....[1]....
        /*00b4*/ 	.word	0x000025c0


	//----- nvinfo : EIATTR_CRS_STACK_SIZE
	.align		4
.L_45:
        /*00b8*/ 	.byte	0x04, 0x1e
        /*00ba*/ 	.short	(.L_47 - .L_46)
.L_46:
        /*00bc*/ 	.word	0x00000000


	//----- nvinfo : EIATTR_CBANK_PARAM_SIZE
	.align		4
.L_47:
        /*00c0*/ 	.byte	0x03, 0x19
        /*00c2*/ 	.short	0x0034


	//----- nvinfo : EIATTR_PARAM_CBANK
	.align		4
        /*00c4*/ 	.byte	0x04, 0x0a
        /*00c6*/ 	.short	(.L_49 - .L_48)
	.align		4
.L_48:
        /*00c8*/ 	.word	index@(.nv.constant0._Z15u_ssymv_specialifPfiS_ifS_i)
        /*00cc*/ 	.short	0x0380
        /*00ce*/ 	.short	0x0034


	//----- nvinfo : EIATTR_SW_WAR
	.align		4
.L_49:
        /*00d0*/ 	.byte	0x04, 0x36
        /*00d2*/ 	.short	(.L_51 - .L_50)
.L_50:
        /*00d4*/ 	.word	0x00000008
.L_51:


//--------------------- .nv.info._Z15u_ssymv_genericifPfiS_ifS_iii --------------------------
	.section	.nv.info._Z15u_ssymv_genericifPfiS_ifS_iii,"",@"SHT_CUDA_INFO"
	.sectionflags	@""
	.align	4


	//----- nvinfo : EIATTR_CUDA_API_VERSION
	.align		4
        /*0000*/ 	.byte	0x04, 0x37
        /*0002*/ 	.short	(.L_53 - .L_52)
.L_52:
        /*0004*/ 	.word	0x00000082


	//----- nvinfo : EIATTR_KPARAM_INFO
	.align		4
.L_53:
        /*0008*/ 	.byte	0x04, 0x17
        /*000a*/ 	.short	(.L_55 - .L_54)
.L_54:
        /*000c*/ 	.word	0x00000000
        /*0010*/ 	.short	0x000a
        /*0012*/ 	.short	0x0038
        /*0014*/ 	.byte	0x00, 0xf0, 0x11, 0x00


	//----- nvinfo : EIATTR_KPARAM_INFO
	.align		4
.L_55:
        /*0018*/ 	.byte	0x04, 0x17
        /*001a*/ 	.short	(.L_57 - .L_56)
.L_56:
        /*001c*/ 	.word	0x00000000
        /*0020*/ 	.short	0x0009
        /*0022*/ 	.short	0x0034
        /*0024*/ 	.byte	0x00, 0xf0, 0x11, 0x00


	//----- nvinfo : EIATTR_KPARAM_INFO
	.align		4
.L_57:
        /*0028*/ 	.byte	0x04, 0x17
        /*002a*/ 	.short	(.L_59 - .L_58)
.L_58:
        /*002c*/ 	.word	0x00000000
        /*0030*/ 	.short	0x0008
        /*0032*/ 	.short	0x0030
        /*0034*/ 	.byte	0x00, 0xf0, 0x11, 0x00


	//----- nvinfo : EIATTR_KPARAM_INFO
	.align		4
.L_59:
        /*0038*/ 	.byte	0x04, 0x17
        /*003a*/ 	.short	(.L_61 - .L_60)
.L_60:
        /*003c*/ 	.word	0x00000000
        /*0040*/ 	.short	0x0007
        /*0042*/ 	.short	0x0028
        /*0044*/ 	.byte	0x00, 0xf5, 0x21, 0x00


	//----- nvinfo : EIATTR_KPARAM_INFO
	.align		4
.L_61:
        /*0048*/ 	.byte	0x04, 0x17
        /*004a*/ 	.short	(.L_63 - .L_62)
.L_62:
        /*004c*/ 	.word	0x00000000
        /*0050*/ 	.short	0x0006
        /*0052*/ 	.short	0x0024
        /*0054*/ 	.byte	0x00, 0xf0, 0x11, 0x00


	//----- nvinfo : EIATTR_KPARAM_INFO
	.align		4
.L_63:
        /*0058*/ 	.byte	0x04, 0x17
        /*005a*/ 	.short	(.L_65 - .L_64)
.L_64:
        /*005c*/ 	.word	0x00000000
        /*0060*/ 	.short	0x0005
        /*0062*/ 	.short	0x0020
        /*0064*/ 	.byte	0x00, 0xf0, 0x11, 0x00


	//----- nvinfo : EIATTR_KPARAM_INFO
	.align		4
.L_65:
        /*0068*/ 	.byte	0x04, 0x17
        /*006a*/ 	.short	(.L_67 - .L_66)
.L_66:
        /*006c*/ 	.word	0x00000000
        /*0070*/ 	.short	0x0004
        /*0072*/ 	.short	0x0018
        /*0074*/ 	.byte	0x00, 0xf5, 0x21, 0x00


	//----- nvinfo : EIATTR_KPARAM_INFO
	.align		4
.L_67:
        /*0078*/ 	.byte	0x04, 0x17
        /*007a*/ 	.short	(.L_69 - .L_68)
.L_68:
        /*007c*/ 	.word	0x00000000
        /*0080*/ 	.short	0x0003
        /*0082*/ 	.short	0x0010
        /*0084*/ 	.byte	0x00, 0xf0, 0x11, 0x00


	//----- nvinfo : EIATTR_KPARAM_INFO
	.align		4
.L_69:
        /*0088*/ 	.byte	0x04, 0x17
        /*008a*/ 	.short	(.L_71 - .L_70)
.L_70:
        /*008c*/ 	.word	0x00000000
        /*0090*/ 	.short	0x0002
        /*0092*/ 	.short	0x0008
        /*0094*/ 	.byte	0x00, 0xf5, 0x21, 0x00


	//----- nvinfo : EIATTR_KPARAM_INFO
	.align		4
.L_71:
        /*0098*/ 	.byte	0x04, 0x17
        /*009a*/ 	.short	(.L_73 - .L_72)
.L_72:
        /*009c*/ 	.word	0x00000000
        /*00a0*/ 	.short	0x0001
        /*00a2*/ 	.short	0x0004
        /*00a4*/ 	.byte	0x00, 0xf0, 0x11, 0x00


	//----- nvinfo : EIATTR_KPARAM_INFO
	.align		4
.L_73:
        /*00a8*/ 	.byte	0x04, 0x17
        /*00aa*/ 	.short	(.L_75 - .L_74)
.L_74:
        /*00ac*/ 	.word	0x00000000
        /*00b0*/ 	.short	0x0000
        /*00b2*/ 	.short	0x0000
        /*00b4*/ 	.byte	0x00, 0xf0, 0x11, 0x00


	//----- nvinfo : EIATTR_SPARSE_MMA_MASK
	.align		4
.L_75:
        /*00b8*/ 	.byte	0x03, 0x50
        /*00ba*/ 	.short	0x0000


	//----- nvinfo : EIATTR_MAXREG_COUNT
	.align		4
        /*00bc*/ 	.byte	0x03, 0x1b
        /*00be*/ 	.short	0x00ff


	//----- nvinfo : EIATTR_NUM_BARRIERS
	.align		4
        /*00c0*/ 	.byte	0x02, 0x4c
        /*00c2*/ 	.byte	0x01
	.zero		1


	//----- nvinfo : EIATTR_MERCURY_ISA_VERSION
	.align		4
        /*00c4*/ 	.byte	0x03, 0x5f
        /*00c6*/ 	.short	0x0101


	//----- nvinfo : EIATTR_VRC_CTA_INIT_COUNT
	.align		4
        /*00c8*/ 	.byte	0x02, 0x4a
	.zero		1
	.zero		1


	//----- nvinfo : EIATTR_EXIT_INSTR_OFFSETS
	.align		4
        /*00cc*/ 	.byte	0x04, 0x1c
        /*00ce*/ 	.short	(.L_77 - .L_76)


	//   ....[0]....
.L_76:
        /*00d0*/ 	.word	0x00002140


	//   ....[1]....
        /*00d4*/ 	.word	0x00002170


	//   ....[2]....
        /*00d8*/ 	.word	0x00002280


	//   ....[3]....
        /*00dc*/ 	.word	0x00003ec0


	//   ....[4]....
        /*00e0*/ 	.word	0x00003fd0


	//----- nvinfo : EIATTR_CRS_STACK_SIZE
	.align		4
.L_77:
        /*00e4*/ 	.byte	0x04, 0x1e
        /*00e6*/ 	.short	(.L_79 - .L_78)
.L_78:
        /*00e8*/ 	.word	0x00000000


	//----- nvinfo : EIATTR_CBANK_PARAM_SIZE
	.align		4
.L_79:
        /*00ec*/ 	.byte	0x03, 0x19
        /*00ee*/ 	.short	0x003c


	//----- nvinfo : EIATTR_PARAM_CBANK
	.align		4
        /*00f0*/ 	.byte	0x04, 0x0a
        /*00f2*/ 	.short	(.L_81 - .L_80)
	.align		4
.L_80:
        /*00f4*/ 	.word	index@(.nv.constant0._Z15u_ssymv_genericifPfiS_ifS_iii)
        /*00f8*/ 	.short	0x0380
        /*00fa*/ 	.short	0x003c


	//----- nvinfo : EIATTR_SW_WAR
	.align		4
.L_81:
        /*00fc*/ 	.byte	0x04, 0x36
        /*00fe*/ 	.short	(.L_83 - .L_82)
.L_82:
        /*0100*/ 	.word	0x00000008
.L_83:


//--------------------- .nv.info._Z15l_ssymv_genericifPfiS_ifS_iii --------------------------
	.section	.nv.info._Z15l_ssymv_genericifPfiS_ifS_iii,"",@"SHT_CUDA_INFO"
	.sectionflags	@""
	.align	4


	//----- nvinfo : EIATTR_CUDA_API_VERSION
	.align		4
        /*0000*/ 	.byte	0x04, 0x37
        /*0002*/ 	.short	(.L_85 - .L_84)
.L_84:
        /*0004*/ 	.word	0x00000082


	//----- nvinfo : EIATTR_KPARAM_INFO
	.align		4
.L_85:
        /*0008*/ 	.byte	0x04, 0x17
        /*000a*/ 	.short	(.L_87 - .L_86)
.L_86:
        /*000c*/ 	.word	0x00000000
        /*0010*/ 	.short	0x000a
        /*0012*/ 	.short	0x0038
        /*0014*/ 	.byte	0x00, 0xf0, 0x11, 0x00


	//----- nvinfo : EIATTR_KPARAM_INFO
	.align		4
.L_87:
        /*0018*/ 	.byte	0x04, 0x17
        /*001a*/ 	.short	(.L_89 - .L_88)
.L_88:
        /*001c*/ 	.word	0x00000000
        /*0020*/ 	.short	0x0009
        /*0022*/ 	.short	0x0034
        /*0024*/ 	.byte	0x00, 0xf0, 0x11, 0x00


	//----- nvinfo : EIATTR_KPARAM_INFO
	.align		4
.L_89:
        /*0028*/ 	.byte	0x04, 0x17
        /*002a*/ 	.short	(.L_91 - .L_90)
.L_90:
        /*002c*/ 	.word	0x00000000
        /*0030*/ 	.short	0x0008
        /*0032*/ 	.short	0x0030
        /*0034*/ 	.byte	0x00, 0xf0, 0x11, 0x00


	//----- nvinfo : EIATTR_KPARAM_INFO
	.align		4
.L_91:
        /*0038*/ 	.byte	0x04, 0x17
        /*003a*/ 	.short	(.L_93 - .L_92)
.L_92:
        /*003c*/ 	.word	0x00000000
        /*0040*/ 	.short	0x0007
        /*0042*/ 	.short	0x0028
        /*0044*/ 	.byte	0x00, 0xf5, 0x21, 0x00


	//----- nvinfo : EIATTR_KPARAM_INFO
	.align		4
.L_93:
        /*0048*/ 	.byte	0x04, 0x17
        /*004a*/ 	.short	(.L_95 - .L_94)
.L_94:
        /*004c*/ 	.word	0x00000000
        /*0050*/ 	.short	0x0006
        /*0052*/ 	.short	0x0024
        /*0054*/ 	.byte	0x00, 0xf0, 0x11, 0x00


	//----- nvinfo : EIATTR_KPARAM_INFO
	.align		4
.L_95:
        /*0058*/ 	.byte	0x04, 0x17
        /*005a*/ 	.short	(.L_97 - .L_96)
.L_96:
        /*005c*/ 	.word	0x00000000
        /*0060*/ 	.short	0x0005
        /*0062*/ 	.short	0x0020
        /*0064*/ 	.byte	0x00, 0xf0, 0x11, 0x00


	//----- nvinfo : EIATTR_KPARAM_INFO
	.align		4
.L_97:
        /*0068*/ 	.byte	0x04, 0x17
        /*006a*/ 	.short	(.L_99 - .L_98)
.L_98:
        /*006c*/ 	.word	0x00000000
        /*0070*/ 	.short	0x0004
        /*0072*/ 	.short	0x0018
        /*0074*/ 	.byte	0x00, 0xf5, 0x21, 0x00


	//----- nvinfo : EIATTR_KPARAM_INFO
	.align		4
.L_99:
        /*0078*/ 	.byte	0x04, 0x17
        /*007a*/ 	.short	(.L_101 - .L_100)
.L_100:
        /*007c*/ 	.word	0x00000000
        /*0080*/ 	.short	0x0003
        /*0082*/ 	.short	0x0010
        /*0084*/ 	.byte	0x00, 0xf0, 0x11, 0x00


	//----- nvinfo : EIATTR_KPARAM_INFO
	.align		4
.L_101:
        /*0088*/ 	.byte	0x04, 0x17
        /*008a*/ 	.short	(.L_103 - .L_102)
.L_102:
        /*008c*/ 	.word	0x00000000
        /*0090*/ 	.short	0x0002
        /*0092*/ 	.short	0x0008
        /*0094*/ 	.byte	0x00, 0xf5, 0x21, 0x00


	//----- nvinfo : EIATTR_KPARAM_INFO
	.align		4
.L_103:
        /*0098*/ 	.byte	0x04, 0x17
        /*009a*/ 	.short	(.L_105 - .L_104)
.L_104:
        /*009c*/ 	.word	0x00000000
        /*00a0*/ 	.short	0x0001
        /*00a2*/ 	.short	0x0004
        /*00a4*/ 	.byte	0x00, 0xf0, 0x11, 0x00


	//----- nvinfo : EIATTR_KPARAM_INFO
	.align		4
.L_105:
        /*00a8*/ 	.byte	0x04, 0x17
        /*00aa*/ 	.short	(.L_107 - .L_106)
.L_106:
        /*00ac*/ 	.word	0x00000000
        /*00b0*/ 	.short	0x0000
        /*00b2*/ 	.short	0x0000
        /*00b4*/ 	.byte	0x00, 0xf0, 0x11, 0x00


	//----- nvinfo : EIATTR_SPARSE_MMA_MASK
	.align		4
.L_107:
        /*00b8*/ 	.byte	0x03, 0x50
        /*00ba*/ 	.short	0x0000


	//----- nvinfo : EIATTR_MAXREG_COUNT
	.align		4
        /*00bc*/ 	.byte	0x03, 0x1b
        /*00be*/ 	.short	0x00ff


	//----- nvinfo : EIATTR_NUM_BARRIERS
	.align		4
        /*00c0*/ 	.byte	0x02, 0x4c
        /*00c2*/ 	.byte	0x01
	.zero		1


	//----- nvinfo : EIATTR_MERCURY_ISA_VERSION
	.align		4
        /*00c4*/ 	.byte	0x03, 0x5f
        /*00c6*/ 	.short	0x0101


	//----- nvinfo : EIATTR_VRC_CTA_INIT_COUNT
	.align		4
        /*00c8*/ 	.byte	0x02, 0x4a
	.zero		1
	.zero		1


	//----- nvinfo : EIATTR_EXIT_INSTR_OFFSETS
	.align		4
        /*00cc*/ 	.byte	0x04, 0x1c
        /*00ce*/ 	.short	(.L_109 - .L_108)


	//   ....[0]....
.L_108:
        /*00d0*/ 	.word	0x00001c60


	//   ....[1]....
        /*00d4*/ 	.word	0x00001c70


	//   ....[2]....
        /*00d8*/ 	.word	0x00001d80


	//   ....[3]....
        /*00dc*/ 	.word	0x00003310


	//   ....[4]....
        /*00e0*/ 	.word	0x00003420


	//----- nvinfo : EIATTR_CRS_STACK_SIZE
	.align		4
.L_109:
        /*00e4*/ 	.byte	0x04, 0x1e
        /*00e6*/ 	.short	(.L_111 - .L_110)
.L_110:
        /*00e8*/ 	.word	0x00000000


	//----- nvinfo : EIATTR_CBANK_PARAM_SIZE
	.align		4
.L_111:
        /*00ec*/ 	.byte	0x03, 0x19
        /*00ee*/ 	.short	0x003c


	//----- nvinfo : EIATTR_PARAM_CBANK
	.align		4
        /*00f0*/ 	.byte	0x04, 0x0a
        /*00f2*/ 	.short	(.L_113 - .L_112)
	.align		4
.L_112:
        /*00f4*/ 	.word	index@(.nv.constant0._Z15l_ssymv_genericifPfiS_ifS_iii)
        /*00f8*/ 	.short	0x0380
        /*00fa*/ 	.short	0x003c


	//----- nvinfo : EIATTR_SW_WAR
	.align		4
.L_113:
        /*00fc*/ 	.byte	0x04, 0x36
        /*00fe*/ 	.short	(.L_115 - .L_114)
.L_114:
        /*0100*/ 	.word	0x00000008
.L_115:


//--------------------- .nv.info._Z15l_ssymv_specialifPfiS_ifS_i --------------------------
	.section	.nv.info._Z15l_ssymv_specialifPfiS_ifS_i,"",@"SHT_CUDA_INFO"
	.sectionflags	@""
	.align	4


	//----- nvinfo : EIATTR_CUDA_API_VERSION
	.align		4
        /*0000*/ 	.byte	0x04, 0x37
        /*0002*/ 	.short	(.L_117 - .L_116)
.L_116:
        /*0004*/ 	.word	0x00000082


	//----- nvinfo : EIATTR_KPARAM_INFO
	.align		4
.L_117:
        /*0008*/ 	.byte	0x04, 0x17
        /*000a*/ 	.short	(.L_119 - .L_118)
.L_118:
        /*000c*/ 	.word	0x00000000
        /*0010*/ 	.short	0x0008
        /*0012*/ 	.short	0x0030
        /*0014*/ 	.byte	0x00, 0xf0, 0x11, 0x00


	//----- nvinfo : EIATTR_KPARAM_INFO
	.align		4
.L_119:
        /*0018*/ 	.byte	0x04, 0x17
        /*001a*/ 	.short	(.L_121 - .L_120)
.L_120:
        /*001c*/ 	.word	0x00000000
        /*0020*/ 	.short	0x0007
        /*0022*/ 	.short	0x0028
        /*0024*/ 	.byte	0x00, 0xf5, 0x21, 0x00


	//----- nvinfo : EIATTR_KPARAM_INFO
	.align		4
.L_121:
        /*0028*/ 	.byte	0x04, 0x17
        /*002a*/ 	.short	(.L_123 - .L_122)
.L_122:
        /*002c*/ 	.word	0x00000000
        /*0030*/ 	.short	0x0006
        /*0032*/ 	.short	0x0024
        /*0034*/ 	.byte	0x00, 0xf0, 0x11, 0x00


	//----- nvinfo : EIATTR_KPARAM_INFO
	.align		4
.L_123:
        /*0038*/ 	.byte	0x04, 0x17
        /*003a*/ 	.short	(.L_125 - .L_124)
.L_124:
        /*003c*/ 	.word	0x00000000
        /*0040*/ 	.short	0x0005
        /*0042*/ 	.short	0x0020
        /*0044*/ 	.byte	0x00, 0xf0, 0x11, 0x00


	//----- nvinfo : EIATTR_KPARAM_INFO
	.align		4
.L_125:
        /*0048*/ 	.byte	0x04, 0x17
        /*004a*/ 	.short	(.L_127 - .L_126)
.L_126:
        /*004c*/ 	.word	0x00000000
        /*0050*/ 	.short	0x0004
        /*0052*/ 	.short	0x0018
        /*0054*/ 	.byte	0x00, 0xf5, 0x21, 0x00


	//----- nvinfo : EIATTR_KPARAM_INFO
	.align		4
.L_127:
        /*0058*/ 	.byte	0x04, 0x17
        /*005a*/ 	.short	(.L_129 - .L_128)
.L_128:
        /*005c*/ 	.word	0x00000000
        /*0060*/ 	.short	0x0003
        /*0062*/ 	.short	0x0010
        /*0064*/ 	.byte	0x00, 0xf0, 0x11, 0x00


	//----- nvinfo : EIATTR_KPARAM_INFO
	.align		4
.L_129:
        /*0068*/ 	.byte	0x04, 0x17
        /*006a*/ 	.short	(.L_131 - .L_130)
.L_130:
        /*006c*/ 	.word	0x00000000
        /*0070*/ 	.short	0x0002
        /*0072*/ 	.short	0x0008
        /*0074*/ 	.byte	0x00, 0xf5, 0x21, 0x00


	//----- nvinfo : EIATTR_KPARAM_INFO
	.align		4
.L_131:
        /*0078*/ 	.byte	0x04, 0x17
        /*007a*/ 	.short	(.L_133 - .L_132)
.L_132:
        /*007c*/ 	.word	0x00000000
        /*0080*/ 	.short	0x0001
        /*0082*/ 	.short	0x0004
        /*0084*/ 	.byte	0x00, 0xf0, 0x11, 0x00


	//----- nvinfo : EIATTR_KPARAM_INFO
	.align		4
.L_133:
        /*0088*/ 	.byte	0x04, 0x17
        /*008a*/ 	.short	(.L_135 - .L_134)
.L_134:
        /*008c*/ 	.word	0x00000000
        /*0090*/ 	.short	0x0000
        /*0092*/ 	.short	0x0000
        /*0094*/ 	.byte	0x00, 0xf0, 0x11, 0x00


	//----- nvinfo : EIATTR_SPARSE_MMA_MASK
	.align		4
.L_135:
        /*0098*/ 	.byte	0x03, 0x50
        /*009a*/ 	.short	0x0000


	//----- nvinfo : EIATTR_MAXREG_COUNT
	.align		4
        /*009c*/ 	.byte	0x03, 0x1b
        /*009e*/ 	.short	0x00ff


	//----- nvinfo : EIATTR_NUM_BARRIERS
	.align		4
        /*00a0*/ 	.byte	0x02, 0x4c
        /*00a2*/ 	.byte	0x01
	.zero		1


	//----- nvinfo : EIATTR_MERCURY_ISA_VERSION
	.align		4
        /*00a4*/ 	.byte	0x03, 0x5f
        /*00a6*/ 	.short	0x0101


	//----- nvinfo : EIATTR_VRC_CTA_INIT_COUNT
	.align		4
        /*00a8*/ 	.byte	0x02, 0x4a
	.zero		1
	.zero		1


	//----- nvinfo : EIATTR_EXIT_INSTR_OFFSETS
	.align		4
        /*00ac*/ 	.byte	0x04, 0x1c
        /*00ae*/ 	.short	(.L_137 - .L_136)


	//   ....[0]....
.L_136:
        /*00b0*/ 	.word	0x000012a0


	//   ....[1]....
        /*00b4*/ 	.word	0x000013b0


	//----- nvinfo : EIATTR_CRS_STACK_SIZE
	.align		4
.L_137:
        /*00b8*/ 	.byte	0x04, 0x1e
        /*00ba*/ 	.short	(.L_139 - .L_138)
.L_138:
        /*00bc*/ 	.word	0x00000000


	//----- nvinfo : EIATTR_CBANK_PARAM_SIZE
	.align		4
.L_139:
        /*00c0*/ 	.byte	0x03, 0x19
        /*00c2*/ 	.short	0x0034


	//----- nvinfo : EIATTR_PARAM_CBANK
	.align		4
        /*00c4*/ 	.byte	0x04, 0x0a
        /*00c6*/ 	.short	(.L_141 - .L_140)
	.align		4
.L_140:
        /*00c8*/ 	.word	index@(.nv.constant0._Z15l_ssymv_specialifPfiS_ifS_i)
        /*00cc*/ 	.short	0x0380
        /*00ce*/ 	.short	0x0034


	//----- nvinfo : EIATTR_SW_WAR
	.align		4
.L_141:
        /*00d0*/ 	.byte	0x04, 0x36
        /*00d2*/ 	.short	(.L_143 - .L_142)
.L_142:
        /*00d4*/ 	.word	0x00000008
.L_143:


//--------------------- .nv.callgraph             --------------------------
	.section	.nv.callgraph,"",@"SHT_CUDA_CALLGRAPH"
	.align	4
	.sectionentsize	8
	.align		4
        /*0000*/ 	.word	0x00000000
	.align		4
        /*0004*/ 	.word	0xffffffff
	.align		4
        /*0008*/ 	.word	0x00000000
	.align		4
        /*000c*/ 	.word	0xfffffffe
	.align		4
        /*0010*/ 	.word	0x00000000
	.align		4
        /*0014*/ 	.word	0xfffffffd
	.align		4
        /*0018*/ 	.word	0x00000000
	.align		4
        /*001c*/ 	.word	0xfffffffc


//--------------------- .text._Z15u_ssymv_specialifPfiS_ifS_i --------------------------
	.section	.text._Z15u_ssymv_specialifPfiS_ifS_i,"ax",@progbits
	.align	128
        .global         _Z15u_ssymv_specialifPfiS_ifS_i
        .type           _Z15u_ssymv_specialifPfiS_ifS_i,@function
        .size           _Z15u_ssymv_specialifPfiS_ifS_i,(.L_x_77 - _Z15u_ssymv_specialifPfiS_ifS_i)
        .other          _Z15u_ssymv_specialifPfiS_ifS_i,@"STO_CUDA_ENTRY STV_DEFAULT"
_Z15u_ssymv_specialifPfiS_ifS_i:
.text._Z15u_ssymv_specialifPfiS_ifS_i:
[----:B------:R-:W-:Y:S01]  /*0000*/  LDC R1, c[0x0][0x37c] ;  /* 0x0000df00ff017b82 */ /* 0x000fe20000000800 */
[----:B------:R-:W0:Y:S07]  /*0010*/  S2R R7, SR_TID.Y ;  /* 0x0000000000077919 */ /* 0x000e2e0000002200 */
[----:B------:R-:W1:Y:S01]  /*0020*/  LDC R17, c[0x0][0x380] ;  /* 0x0000e000ff117b82 */ /* 0x000e620000000800 */
[----:B------:R-:W2:Y:S01]  /*0030*/  LDCU UR5, c[0x0][0x390] ;  /* 0x00007200ff0577ac */ /* 0x000ea20008000800 */
[----:B------:R-:W-:Y:S01]  /*0040*/  MOV R5, 0x400 ;  /* 0x0000040000057802 */ /* 0x000fe20000000f00 */
[----:B------:R-:W3:Y:S01]  /*0050*/  S2R R21, SR_TID.X ;  /* 0x0000000000157919 */ /* 0x000ee20000002100 */
[----:B------:R-:W-:Y:S01]  /*0060*/  HFMA2 R25, -RZ, RZ, 0, 0 ;  /* 0x00000000ff197431 */ /* 0x000fe200000001ff */
[----:B------:R-:W4:Y:S01]  /*0070*/  LDCU UR8, c[0x0][0x3a0] ;  /* 0x00007400ff0877ac */ /* 0x000f220008000800 */
[----:B------:R-:W5:Y:S01]  /*0080*/  S2R R20, SR_CTAID.X ;  /* 0x0000000000147919 */ /* 0x000f620000002500 */
[----:B------:R-:W5:Y:S01]  /*0090*/  LDCU.64 UR10, c[0x0][0x398] ;  /* 0x00007300ff0a77ac */ /* 0x000f620008000a00 */
[----:B------:R-:W5:Y:S01]  /*00a0*/  S2R R4, SR_CgaCtaId ;  /* 0x0000000000047919 */ /* 0x000f620000008800 */
[----:B------:R-:W5:Y:S01]  /*00b0*/  LDCU.64 UR12, c[0x0][0x388] ;  /* 0x00007100ff0c77ac */ /* 0x000f620008000a00 */
[----:B------:R-:W0:Y:S01]  /*00c0*/  LDCU.64 UR6, c[0x0][0x358] ;  /* 0x00006b00ff0677ac */ /* 0x000e220008000a00 */
[----:B-1----:R-:W-:-:S02]  /*00d0*/  IADD3 R0, PT, PT, R17, -0x1, RZ ;  /* 0xffffffff11007810 */ /* 0x002fc40007ffe0ff */
[----:B------:R-:W-:-:S03]  /*00e0*/  SHF.R.S32.HI R2, RZ, 0x1f, R17 ;  /* 0x0000001fff027819 */ /* 0x000fc60000011411 */
[----:B--2---:R-:W-:Y:S01]  /*00f0*/  IMAD R3, R0, UR5, RZ ;  /* 0x0000000500037c24 */ /* 0x004fe2000f8e02ff */
[----:B------:R-:W-:Y:S01]  /*0100*/  LEA.HI R2, R2, R17, RZ, 0x5 ;  /* 0x0000001102027211 */ /* 0x000fe200078f28ff */
[----:B----4-:R-:W-:Y:S01]  /*0110*/  IMAD R0, R0, UR8, RZ ;  /* 0x0000000800007c24 */ /* 0x010fe2000f8e02ff */
[----:B0-----:R-:W-:Y:S02]  /*0120*/  IADD3 R8, PT, PT, RZ, -R7, RZ ;  /* 0x80000007ff087210 */ /* 0x001fe40007ffe0ff */
[----:B------:R-:W-:Y:S02]  /*0130*/  SHF.R.S32.HI R6, RZ, 0x1f, R3 ;  /* 0x0000001fff067819 */ /* 0x000fe40000011403 */
[----:B---3--:R-:W-:Y:S01]  /*0140*/  IADD3 R15, PT, PT, RZ, -R21, RZ ;  /* 0x80000015ff0f7210 */ /* 0x008fe20007ffe0ff */
[----:B------:R-:W-:Y:S01]  /*0150*/  IMAD R8, R8, UR5, RZ ;  /* 0x0000000508087c24 */ /* 0x000fe2000f8e02ff */
[----:B------:R-:W-:Y:S01]  /*0160*/  USHF.L.U32 UR5, UR5, 0x2, URZ ;  /* 0x0000000205057899 */ /* 0x000fe200080006ff */
[----:B-----5:R-:W-:-:S02]  /*0170*/  LOP3.LUT R9, RZ, R20, RZ, 0x33, !PT ;  /* 0x00000014ff097212 */ /* 0x020fc400078e33ff */
[----:B------:R-:W-:Y:S01]  /*0180*/  IMAD R15, R15, UR8, RZ ;  /* 0x000000080f0f7c24 */ /* 0x000fe2000f8e02ff */
[----:B------:R-:W-:Y:S02]  /*0190*/  LEA R20, R20, R21, 0x5 ;  /* 0x0000001514147211 */ /* 0x000fe400078e28ff */
[----:B------:R-:W-:Y:S02]  /*01a0*/  LEA.HI R2, R2, R9, RZ, 0x1b ;  /* 0x0000000902027211 */ /* 0x000fe400078fd8ff */
[--C-:B------:R-:W-:Y:S02]  /*01b0*/  IADD3 R19, P1, P2, R8, R3, R20.reuse ;  /* 0x0000000308137210 */ /* 0x100fe40007a3e014 */
[----:B------:R-:W-:Y:S02]  /*01c0*/  SHF.R.S32.HI R13, RZ, 0x1f, R15 ;  /* 0x0000001fff0d7819 */ /* 0x000fe4000001140f */
[----:B------:R-:W-:Y:S02]  /*01d0*/  IADD3 R10, P0, PT, R0, R15, RZ ;  /* 0x0000000f000a7210 */ /* 0x000fe40007f1e0ff */
[----:B------:R-:W-:-:S02]  /*01e0*/  SHF.R.S32.HI R11, RZ, 0x1f, R20 ;  /* 0x0000001fff0b7819 */ /* 0x000fc40000011414 */
[----:B------:R-:W-:Y:S02]  /*01f0*/  SHF.R.S32.HI R3, RZ, 0x1f, R8 ;  /* 0x0000001fff037819 */ /* 0x000fe40000011408 */
[----:B------:R-:W-:Y:S02]  /*0200*/  SHF.L.U32 R16, R2, 0x5, RZ ;  /* 0x0000000502107819 */ /* 0x000fe400000006ff */
[----:B------:R-:W-:Y:S02]  /*0210*/  LEA.HI.X.SX32 R13, R0, R13, 0x1, P0 ;  /* 0x0000000d000d7211 */ /* 0x000fe400000f0eff */
[----:B------:R-:W-:Y:S02]  /*0220*/  IADD3.X R8, PT, PT, R3, R6, R11, P1, P2 ;  /* 0x0000000603087210 */ /* 0x000fe40000fe440b */
[----:B------:R-:W-:Y:S02]  /*0230*/  ISETP.GE.AND P0, PT, R16, 0x1, PT ;  /* 0x000000011000780c */ /* 0x000fe40003f06270 */
[----:B------:R-:W-:-:S02]  /*0240*/  IADD3 R3, PT, PT, R5, 0x80, RZ ;  /* 0x0000008005037810 */ /* 0x000fc40007ffe0ff */
[----:B------:R-:W-:Y:S02]  /*0250*/  LEA R22, P1, R10, UR10, 0x2 ;  /* 0x0000000a0a167c11 */ /* 0x000fe4000f8210ff */
[----:B------:R-:W-:Y:S02]  /*0260*/  LEA R6, R4, R3, 0x18 ;  /* 0x0000000304067211 */ /* 0x000fe400078ec0ff */
[----:B------:R-:W-:Y:S02]  /*0270*/  LEA R18, P2, R19, UR12, 0x2 ;  /* 0x0000000c13127c11 */ /* 0x000fe4000f8410ff */
[----:B------:R-:W-:Y:S01]  /*0280*/  LEA.HI.X R23, R10, UR11, R13, 0x2, P1 ;  /* 0x0000000b0a177c11 */ /* 0x000fe200088f140d */
[----:B------:R-:W-:Y:S01]  /*0290*/  IMAD R0, R21, 0x84, R6 ;  /* 0x0000008415007824 */ /* 0x000fe200078e0206 */
[----:B------:R-:W-:-:S04]  /*02a0*/  LEA.HI.X R19, R19, UR13, R8, 0x2, P2 ;  /* 0x0000000d13137c11 */ /* 0x000fc800090f1408 */
[----:B------:R-:W-:Y:S01]  /*02b0*/  LEA R2, R7, R0, 0x2 ;  /* 0x0000000007027211 */ /* 0x000fe200078e10ff */
[----:B------:R-:W-:Y:S06]  /*02c0*/  @!P0 BRA `(.L_x_0) ;  /* 0x00000004000c8947 */ /* 0x000fec0003800000 */
[----:B------:R-:W-:Y:S01]  /*02d0*/  LEA R30, R4, R5, 0x18 ;  /* 0x00000005041e7211 */ /* 0x000fe200078ec0ff */
[----:B------:R-:W-:Y:S01]  /*02e0*/  IMAD R24, R7, 0x1c, R2 ;  /* 0x0000001c07187824 */ /* 0x000fe200078e0202 */
[----:B------:R-:W-:Y:S01]  /*02f0*/  MOV R26, R18 ;  /* 0x00000012001a7202 */ /* 0x000fe20000000f00 */
[----:B------:R-:W-:Y:S01]  /*0300*/  UMOV UR4, URZ ;  /* 0x000000ff00047c82 */ /* 0x000fe20008000000 */
[----:B------:R-:W-:Y:S02]  /*0310*/  LEA R28, R21, R30, 0x2 ;  /* 0x0000001e151c7211 */ /* 0x000fe400078e10ff */
[----:B------:R-:W-:Y:S02]  /*0320*/  MOV R27, R19 ;  /* 0x00000013001b7202 */ /* 0x000fe40000000f00 */
[----:B------:R-:W-:Y:S02]  /*0330*/  IADD3 R29, PT, PT, RZ, -UR5, RZ ;  /* 0x80000005ff1d7c10 */ /* 0x000fe4000fffe0ff */
[----:B------:R-:W-:-:S02]  /*0340*/  MOV R25, RZ ;  /* 0x000000ff00197202 */ /* 0x000fc40000000f00 */
[----:B------:R-:W-:Y:S02]  /*0350*/  MOV R3, RZ ;  /* 0x000000ff00037202 */ /* 0x000fe40000000f00 */
[----:B------:R-:W-:-:S07]  /*0360*/  LEA R30, R7, R30, 0x5 ;  /* 0x0000001e071e7211 */ /* 0x000fce00078e28ff */
.L_x_1:
[----:B------:R-:W-:Y:S02]  /*0370*/  MOV R18, R26 ;  /* 0x0000001a00127202 */ /* 0x000fe40000000f00 */
[----:B------:R-:W-:-:S03]  /*0380*/  MOV R19, R27 ;  /* 0x0000001b00137202 */ /* 0x000fc60000000f00 */
[C---:B------:R-:W-:Y:S02]  /*0390*/  IMAD.WIDE R34, R29.reuse, 0x4, R18 ;  /* 0x000000041d227825 */ /* 0x040fe400078e0212 */
[----:B------:R-:W2:Y:S02]  /*03a0*/  LDG.E R31, desc[UR6][R18.64] ;  /* 0x00000006121f7981 */ /* 0x000ea4000c1e1900 */
[C---:B------:R-:W-:Y:S02]  /*03b0*/  IMAD.WIDE R32, R29.reuse, 0x4, R34 ;  /* 0x000000041d207825 */ /* 0x040fe400078e0222 */
[----:B------:R-:W3:Y:S02]  /*03c0*/  LDG.E R35, desc[UR6][R34.64] ;  /* 0x0000000622237981 */ /* 0x000ee4000c1e1900 */
[C---:B------:R-:W-:Y:S02]  /*03d0*/  IMAD.WIDE R14, R29.reuse, 0x4, R32 ;  /* 0x000000041d0e7825 */ /* 0x040fe400078e0220 */
[----:B------:R-:W4:Y:S02]  /*03e0*/  LDG.E R33, desc[UR6][R32.64] ;  /* 0x0000000620217981 */ /* 0x000f24000c1e1900 */
[----:B------:R-:W-:-:S02]  /*03f0*/  IMAD.WIDE R10, R29, 0x4, R14 ;  /* 0x000000041d0a7825 */ /* 0x000fc400078e020e */
[----:B------:R-:W5:Y:S02]  /*0400*/  LDG.E R15, desc[UR6][R14.64] ;  /* 0x000000060e0f7981 */ /* 0x000f64000c1e1900 */
[C---:B------:R-:W-:Y:S02]  /*0410*/  IMAD.WIDE R12, R29.reuse, 0x4, R10 ;  /* 0x000000041d0c7825 */ /* 0x040fe400078e020a */
[----:B------:R-:W5:Y:S02]  /*0420*/  LDG.E R11, desc[UR6][R10.64] ;  /* 0x000000060a0b7981 */ /* 0x000f64000c1e1900 */
[----:B------:R-:W-:Y:S02]  /*0430*/  IMAD.WIDE R8, R29, 0x4, R12 ;  /* 0x000000041d087825 */ /* 0x000fe400078e020c */
[----:B------:R-:W5:Y:S02]  /*0440*/  LDG.E R13, desc[UR6][R12.64] ;  /* 0x000000060c0d7981 */ /* 0x000f64000c1e1900 */
[----:B------:R-:W-:-:S04]  /*0450*/  IMAD.WIDE R36, R3, 0x4, R22 ;  /* 0x0000000403247825 */ /* 0x000fc800078e0216 */
[----:B------:R-:W-:Y:S02]  /*0460*/  IMAD.WIDE R26, R29, 0x4, R8 ;  /* 0x000000041d1a7825 */ /* 0x000fe400078e0208 */
[----:B------:R-:W5:Y:S04]  /*0470*/  LDG.E R9, desc[UR6][R8.64] ;  /* 0x0000000608097981 */ /* 0x000f68000c1e1900 */
[----:B------:R0:W5:Y:S04]  /*0480*/  LDG.E R12, desc[UR6][R26.64] ;  /* 0x000000061a0c7981 */ /* 0x000168000c1e1900 */
[----:B------:R-:W5:Y:S01]  /*0490*/  LDG.E R37, desc[UR6][R36.64] ;  /* 0x0000000624257981 */ /* 0x000f62000c1e1900 */
[----:B------:R-:W-:-:S06]  /*04a0*/  UIADD3 UR4, UPT, UPT, UR4, 0x20, URZ ;  /* 0x0000002004047890 */ /* 0x000fcc000fffe0ff */
[----:B------:R-:W-:Y:S01]  /*04b0*/  ISETP.LE.AND P0, PT, R16, UR4, PT ;  /* 0x0000000410007c0c */ /* 0x000fe2000bf03270 */
[----:B0-----:R-:W-:Y:S01]  /*04c0*/  IMAD.WIDE R26, R29, 0x4, R26 ;  /* 0x000000041d1a7825 */ /* 0x001fe200078e021a */
[----:B--2---:R-:W-:Y:S04]  /*04d0*/  STS [R2], R31 ;  /* 0x0000001f02007388 */ /* 0x004fe80000000800 */
[----:B---3--:R-:W-:Y:S04]  /*04e0*/  STS [R2+0x10], R35 ;  /* 0x0000102302007388 */ /* 0x008fe80000000800 */
[----:B----4-:R-:W-:Y:S04]  /*04f0*/  STS [R2+0x20], R33 ;  /* 0x0000202102007388 */ /* 0x010fe80000000800 */
[----:B-----5:R-:W-:Y:S04]  /*0500*/  STS [R2+0x30], R15 ;  /* 0x0000300f02007388 */ /* 0x020fe80000000800 */
[----:B------:R-:W-:Y:S04]  /*0510*/  STS [R2+0x40], R11 ;  /* 0x0000400b02007388 */ /* 0x000fe80000000800 */
[----:B------:R-:W-:Y:S04]  /*0520*/  STS [R2+0x50], R13 ;  /* 0x0000500d02007388 */ /* 0x000fe80000000800 */
[----:B------:R-:W-:Y:S04]  /*0530*/  STS [R2+0x60], R9 ;  /* 0x0000600902007388 */ /* 0x000fe80000000800 */
[----:B------:R-:W-:Y:S04]  /*0540*/  STS [R2+0x70], R12 ;  /* 0x0000700c02007388 */ /* 0x000fe80000000800 */
[----:B------:R-:W-:Y:S01]  /*0550*/  STS [R28], R37 ;  /* 0x000000251c007388 */ /* 0x000fe20000000800 */
[----:B------:R-:W-:Y:S06]  /*0560*/  BAR.SYNC.DEFER_BLOCKING 0x0 ;  /* 0x0000000000007b1d */ /* 0x000fec0000010000 */
[----:B------:R-:W-:Y:S04]  /*0570*/  LDS R14, [R24] ;  /* 0x00000000180e7984 */ /* 0x000fe80000000800 */
[----:B------:R-:W0:Y:S04]  /*0580*/  LDS.128 R8, [R30] ;  /* 0x000000001e087984 */ /* 0x000e280000000c00 */
[----:B------:R-:W1:Y:S04]  /*0590*/  LDS R35, [R24+0x4] ;  /* 0x0000040018237984 */ /* 0x000e680000000800 */
[----:B------:R-:W2:Y:S04]  /*05a0*/  LDS R31, [R24+0x8] ;  /* 0x00000800181f7984 */ /* 0x000ea80000000800 */
[----:B------:R-:W3:Y:S04]  /*05b0*/  LDS R32, [R24+0xc] ;  /* 0x00000c0018207984 */ /* 0x000ee80000000800 */
[----:B------:R-:W-:Y:S01]  /*05c0*/  LDS R36, [R24+0x10] ;  /* 0x0000100018247984 */ /* 0x000fe20000000800 */
[----:B0-----:R-:W-:-:S03]  /*05d0*/  FFMA R8, R14, R8, R25 ;  /* 0x000000080e087223 */ /* 0x001fc60000000019 */
[----:B------:R-:W0:Y:S04]  /*05e0*/  LDS.128 R12, [R30+0x10] ;  /* 0x000010001e0c7984 */ /* 0x000e280000000c00 */
[----:B------:R-:W4:Y:S01]  /*05f0*/  LDS R25, [R24+0x14] ;  /* 0x0000140018197984 */ /* 0x000f220000000800 */
[----:B-1----:R-:W-:-:S03]  /*0600*/  FFMA R34, R35, R9, R8 ;  /* 0x0000000923227223 */ /* 0x002fc60000000008 */
[----:B------:R-:W1:Y:S04]  /*0610*/  LDS R9, [R24+0x18] ;  /* 0x0000180018097984 */ /* 0x000e680000000800 */
[----:B------:R-:W5:Y:S01]  /*0620*/  LDS R8, [R24+0x1c] ;  /* 0x00001c0018087984 */ /* 0x000f620000000800 */
[----:B--2---:R-:W-:-:S04]  /*0630*/  FFMA R31, R31, R10, R34 ;  /* 0x0000000a1f1f7223 */ /* 0x004fc80000000022 */
[----:B---3--:R-:W-:Y:S01]  /*0640*/  FFMA R11, R32, R11, R31 ;  /* 0x0000000b200b7223 */ /* 0x008fe2000000001f */
[----:B------:R-:W-:-:S04]  /*0650*/  IADD3 R10, PT, PT, RZ, -UR8, RZ ;  /* 0x80000008ff0a7c10 */ /* 0x000fc8000fffe0ff */
[----:B------:R-:W-:Y:S01]  /*0660*/  LEA R3, R10, R3, 0x5 ;  /* 0x000000030a037211 */ /* 0x000fe200078e28ff */
[----:B0-----:R-:W-:-:S04]  /*0670*/  FFMA R12, R36, R12, R11 ;  /* 0x0000000c240c7223 */ /* 0x001fc8000000000b */
[----:B----4-:R-:W-:-:S04]  /*0680*/  FFMA R12, R25, R13, R12 ;  /* 0x0000000d190c7223 */ /* 0x010fc8000000000c */
[----:B-1----:R-:W-:-:S04]  /*0690*/  FFMA R9, R9, R14, R12 ;  /* 0x0000000e09097223 */ /* 0x002fc8000000000c */
[----:B-----5:R-:W-:Y:S01]  /*06a0*/  FFMA R25, R8, R15, R9 ;  /* 0x0000000f08197223 */ /* 0x020fe20000000009 */
[----:B------:R-:W-:Y:S01]  /*06b0*/  IMAD.WIDE R8, R29, 0x20, R18 ;  /* 0x000000201d087825 */ /* 0x000fe200078e0212 */
[----:B------:R-:W-:Y:S06]  /*06c0*/  BAR.SYNC.DEFER_BLOCKING 0x0 ;  /* 0x0000000000007b1d */ /* 0x000fec0000010000 */
[----:B------:R-:W-:Y:S05]  /*06d0*/  @!P0 BRA `(.L_x_1) ;  /* 0xfffffffc00248947 */ /* 0x000fea000383ffff */
[----:B------:R-:W-:Y:S02]  /*06e0*/  MOV R18, R8 ;  /* 0x0000000800127202 */ /* 0x000fe40000000f00 */
[----:B------:R-:W-:-:S07]  /*06f0*/  MOV R19, R9 ;  /* 0x0000000900137202 */ /* 0x000fce0000000f00 */
.L_x_0:
[----:B------:R-:W-:Y:S01]  /*0700*/  IADD3 R2, PT, PT, RZ, -UR5, RZ ;  /* 0x80000005ff027c10 */ /* 0x000fe2000fffe0ff */
[----:B------:R-:W2:Y:S04]  /*0710*/  LDG.E R24, desc[UR6][R18.64] ;  /* 0x0000000612187981 */ /* 0x000ea8000c1e1900 */
[----:B------:R-:W-:-:S04]  /*0720*/  IMAD.WIDE R28, R2, 0x4, R18 ;  /* 0x00000004021c7825 */ /* 0x000fc800078e0212 */
[C---:B------:R-:W-:Y:S02]  /*0730*/  IMAD.WIDE R8, R2.reuse, 0x4, R28 ;  /* 0x0000000402087825 */ /* 0x040fe400078e021c */
[----:B------:R-:W3:Y:S02]  /*0740*/  LDG.E R28, desc[UR6][R28.64] ;  /* 0x000000061c1c7981 */ /* 0x000ee4000c1e1900 */
[C---:B------:R-:W-:Y:S02]  /*0750*/  IMAD.WIDE R10, R2.reuse, 0x4, R8 ;  /* 0x00000004020a7825 */ /* 0x040fe400078e0208 */
[----:B------:R-:W4:Y:S02]  /*0760*/  LDG.E R9, desc[UR6][R8.64] ;  /* 0x0000000608097981 */ /* 0x000f24000c1e1900 */
[C---:B------:R-:W-:Y:S02]  /*0770*/  IMAD.WIDE R12, R2.reuse, 0x4, R10 ;  /* 0x00000004020c7825 */ /* 0x040fe400078e020a */
[----:B------:R-:W5:Y:S02]  /*0780*/  LDG.E R10, desc[UR6][R10.64] ;  /* 0x000000060a0a7981 */ /* 0x000f64000c1e1900 */
[----:B------:R-:W-:-:S02]  /*0790*/  IMAD.WIDE R14, R2, 0x4, R12 ;  /* 0x00000004020e7825 */ /* 0x000fc400078e020c */
[----:B------:R-:W5:Y:S02]  /*07a0*/  LDG.E R12, desc[UR6][R12.64] ;  /* 0x000000060c0c7981 */ /* 0x000f64000c1e1900 */
[C---:B------:R-:W-:Y:S02]  /*07b0*/  IMAD.WIDE R26, R2.reuse, 0x4, R14 ;  /* 0x00000004021a7825 */ /* 0x040fe400078e020e */
[----:B------:R-:W5:Y:S02]  /*07c0*/  LDG.E R14, desc[UR6][R14.64] ;  /* 0x000000060e0e7981 */ /* 0x000f64000c1e1900 */
[----:B------:R-:W-:Y:S02]  /*07d0*/  IMAD.WIDE R30, R2, 0x4, R26 ;  /* 0x00000004021e7825 */ /* 0x000fe400078e021a */
[----:B------:R-:W5:Y:S04]  /*07e0*/  LDG.E R26, desc[UR6][R26.64] ;  /* 0x000000061a1a7981 */ /* 0x000f68000c1e1900 */
[----:B------:R-:W5:Y:S01]  /*07f0*/  LDG.E R30, desc[UR6][R30.64] ;  /* 0x000000061e1e7981 */ /* 0x000f62000c1e1900 */
[----:B------:R-:W-:-:S02]  /*0800*/  IMAD R33, R7, -0x4, R0 ;  /* 0xfffffffc07217824 */ /* 0x000fc400078e0200 */
[----:B------:R-:W-:-:S05]  /*0810*/  IMAD R3, R16, UR8, RZ ;  /* 0x0000000810037c24 */ /* 0x000fca000f8e02ff */
[----:B------:R-:W-:-:S05]  /*0820*/  IADD3 R35, PT, PT, -R3, RZ, RZ ;  /* 0x000000ff03237210 */ /* 0x000fca0007ffe1ff */
[----:B------:R-:W-:Y:S01]  /*0830*/  IMAD.WIDE R22, R35, 0x4, R22 ;  /* 0x0000000423167825 */ /* 0x000fe200078e0216 */
[----:B--2---:R-:W-:Y:S04]  /*0840*/  STS [R33+0x7c], R24 ;  /* 0x00007c1821007388 */ /* 0x004fe80000000800 */
[----:B---3--:R-:W-:Y:S04]  /*0850*/  STS [R33+0x6c], R28 ;  /* 0x00006c1c21007388 */ /* 0x008fe80000000800 */
[----:B----4-:R-:W-:Y:S04]  /*0860*/  STS [R33+0x5c], R9 ;  /* 0x00005c0921007388 */ /* 0x010fe80000000800 */
[----:B-----5:R0:W-:Y:S04]  /*0870*/  STS [R33+0x4c], R10 ;  /* 0x00004c0a21007388 */ /* 0x0201e80000000800 */
[----:B------:R-:W-:Y:S04]  /*0880*/  STS [R33+0x3c], R12 ;  /* 0x00003c0c21007388 */ /* 0x000fe80000000800 */
[----:B------:R-:W-:Y:S04]  /*0890*/  STS [R33+0x2c], R14 ;  /* 0x00002c0e21007388 */ /* 0x000fe80000000800 */
[----:B------:R1:W-:Y:S04]  /*08a0*/  STS [R33+0x1c], R26 ;  /* 0x00001c1a21007388 */ /* 0x0003e80000000800 */
[----:B------:R2:W-:Y:S01]  /*08b0*/  STS [R33+0xc], R30 ;  /* 0x00000c1e21007388 */ /* 0x0005e20000000800 */
[----:B------:R-:W-:Y:S06]  /*08c0*/  BAR.SYNC.DEFER_BLOCKING 0x0 ;  /* 0x0000000000007b1d */ /* 0x000fec0000010000 */
[----:B------:R-:W3:Y:S01]  /*08d0*/  LDG.E R11, desc[UR6][R22.64] ;  /* 0x00000006160b7981 */ /* 0x000ee2000c1e1900 */
[----:B------:R-:W-:-:S02]  /*08e0*/  LEA R32, R4, R5, 0x18 ;  /* 0x0000000504207211 */ /* 0x000fc400078ec0ff */
[----:B------:R-:W-:-:S03]  /*08f0*/  SHF.L.U32 R8, R7, 0x3, RZ ;  /* 0x0000000307087819 */ /* 0x000fc600000006ff */
[----:B------:R-:W-:Y:S01]  /*0900*/  IMAD R4, R21, -0x4, R32 ;  /* 0xfffffffc15047824 */ /* 0x000fe200078e0220 */
[----:B------:R-:W-:-:S04]  /*0910*/  IADD3 R5, PT, PT, R8, 0x8, RZ ;  /* 0x0000000808057810 */ /* 0x000fc80007ffe0ff */
[----:B------:R-:W-:Y:S01]  /*0920*/  ISETP.GE.U32.AND P0, PT, R8, R5, PT ;  /* 0x000000050800720c */ /* 0x000fe20003f06070 */
[----:B0-----:R-:W-:Y:S01]  /*0930*/  IMAD R10, R21, -0x80, R0 ;  /* 0xffffff80150a7824 */ /* 0x001fe200078e0200 */
[----:B------:R-:W-:Y:S01]  /*0940*/  BSSY.RECONVERGENT B0, `(.L_x_2) ;  /* 0x0000026000007945 */ /* 0x000fe20003800200 */
[C---:B------:R-:W-:Y:S02]  /*0950*/  LEA R24, R7.reuse, R0, 0x5 ;  /* 0x0000000007187211 */ /* 0x040fe400078e28ff */
[C---:B------:R-:W-:Y:S01]  /*0960*/  LEA R5, R7.reuse, R32, 0x5 ;  /* 0x0000002007057211 */ /* 0x040fe200078e28ff */
[----:B-1----:R-:W-:Y:S01]  /*0970*/  IMAD R26, R7, 0x420, R10 ;  /* 0x00000420071a7824 */ /* 0x002fe200078e020a */
[----:B---3--:R2:W-:Y:S06]  /*0980*/  STS [R4+0x7c], R11 ;  /* 0x00007c0b04007388 */ /* 0x0085ec0000000800 */
[----:B------:R-:W-:Y:S05]  /*0990*/  @P0 BRA `(.L_x_3) ;  /* 0x0000000000800947 */ /* 0x000fea0003800000 */
[CC--:B------:R-:W-:Y:S02]  /*09a0*/  ISETP.GE.U32.AND P0, PT, R8.reuse, R21.reuse, PT ;  /* 0x000000150800720c */ /* 0x0c0fe40003f06070 */
[----:B------:R-:W-:Y:S02]  /*09b0*/  IADD3 R10, PT, PT, R8, 0x1, RZ ;  /* 0x00000001080a7810 */ /* 0x000fe40007ffe0ff */
[----:B------:R-:W-:Y:S02]  /*09c0*/  LEA R0, R7, R0, 0x5 ;  /* 0x0000000007007211 */ /* 0x000fe400078e28ff */
[----:B------:R-:W-:Y:S02]  /*09d0*/  ISETP.GE.U32.AND P1, PT, R10, R21, PT ;  /* 0x000000150a00720c */ /* 0x000fe40003f26070 */
[----:B------:R-:W-:-:S05]  /*09e0*/  IADD3 R10, PT, PT, R8, 0x2, RZ ;  /* 0x00000002080a7810 */ /* 0x000fca0007ffe0ff */
[----:B------:R-:W0:Y:S04]  /*09f0*/  @!P0 LDS R9, [R26] ;  /* 0x000000001a098984 */ /* 0x000e280000000800 */
[----:B0-----:R-:W-:Y:S01]  /*0a00*/  @!P0 STS [R0], R9 ;  /* 0x0000000900008388 */ /* 0x001fe20000000800 */
[-C--:B------:R-:W-:Y:S02]  /*0a10*/  ISETP.GE.U32.AND P0, PT, R10, R21.reuse, PT ;  /* 0x000000150a00720c */ /* 0x080fe40003f06070 */
[----:B------:R-:W-:Y:S01]  /*0a20*/  IADD3 R10, PT, PT, R8, 0x3, RZ ;  /* 0x00000003080a7810 */ /* 0x000fe20007ffe0ff */
[----:B--2---:R-:W0:Y:S04]  /*0a30*/  @!P1 LDS R11, [R26+0x84] ;  /* 0x000084001a0b9984 */ /* 0x004e280000000800 */
[----:B0-----:R-:W-:Y:S01]  /*0a40*/  @!P1 STS [R0+0x4], R11 ;  /* 0x0000040b00009388 */ /* 0x001fe20000000800 */
[----:B------:R-:W-:-:S02]  /*0a50*/  ISETP.GE.U32.AND P1, PT, R10, R21, PT ;  /* 0x000000150a00720c */ /* 0x000fc40003f26070 */
[----:B------:R-:W-:-:S03]  /*0a60*/  IADD3 R10, PT, PT, R8, 0x4, RZ ;  /* 0x00000004080a7810 */ /* 0x000fc60007ffe0ff */
[----:B------:R-:W0:Y:S04]  /*0a70*/  @!P0 LDS R13, [R26+0x108] ;  /* 0x000108001a0d8984 */ /* 0x000e280000000800 */
[----:B0-----:R-:W-:Y:S01]  /*0a80*/  @!P0 STS [R0+0x8], R13 ;  /* 0x0000080d00008388 */ /* 0x001fe20000000800 */
[-C--:B------:R-:W-:Y:S02]  /*0a90*/  ISETP.GE.U32.AND P0, PT, R10, R21.reuse, PT ;  /* 0x000000150a00720c */ /* 0x080fe40003f06070 */
[----:B------:R-:W-:Y:S01]  /*0aa0*/  IADD3 R10, PT, PT, R8, 0x5, RZ ;  /* 0x00000005080a7810 */ /* 0x000fe20007ffe0ff */
[----:B------:R-:W0:Y:S04]  /*0ab0*/  @!P1 LDS R15, [R26+0x18c] ;  /* 0x00018c001a0f9984 */ /* 0x000e280000000800 */
[----:B0-----:R-:W-:Y:S01]  /*0ac0*/  @!P1 STS [R0+0xc], R15 ;  /* 0x00000c0f00009388 */ /* 0x001fe20000000800 */
[----:B------:R-:W-:-:S02]  /*0ad0*/  ISETP.GE.U32.AND P1, PT, R10, R21, PT ;  /* 0x000000150a00720c */ /* 0x000fc40003f26070 */
[----:B------:R-:W-:-:S03]  /*0ae0*/  IADD3 R10, PT, PT, R8, 0x6, RZ ;  /* 0x00000006080a7810 */ /* 0x000fc60007ffe0ff */
[----:B------:R-:W0:Y:S01]  /*0af0*/  @!P0 LDS R9, [R26+0x210] ;  /* 0x000210001a098984 */ /* 0x000e220000000800 */
[----:B------:R-:W-:-:S03]  /*0b00*/  IADD3 R8, PT, PT, R8, 0x7, RZ ;  /* 0x0000000708087810 */ /* 0x000fc60007ffe0ff */
[----:B0-----:R-:W-:Y:S01]  /*0b10*/  @!P0 STS [R0+0x10], R9 ;  /* 0x0000100900008388 */ /* 0x001fe20000000800 */
[----:B------:R-:W-:-:S03]  /*0b20*/  ISETP.GE.U32.AND P0, PT, R10, R21, PT ;  /* 0x000000150a00720c */ /* 0x000fc60003f06070 */
[----:B------:R-:W0:Y:S04]  /*0b30*/  @!P1 LDS R11, [R26+0x294] ;  /* 0x000294001a0b9984 */ /* 0x000e280000000800 */
[----:B0-----:R-:W-:Y:S01]  /*0b40*/  @!P1 STS [R0+0x14], R11 ;  /* 0x0000140b00009388 */ /* 0x001fe20000000800 */
[----:B------:R-:W-:-:S05]  /*0b50*/  ISETP.GE.U32.AND P1, PT, R8, R21, PT ;  /* 0x000000150800720c */ /* 0x000fca0003f26070 */
[----:B------:R-:W0:Y:S04]  /*0b60*/  @!P0 LDS R13, [R26+0x318] ;  /* 0x000318001a0d8984 */ /* 0x000e280000000800 */
[----:B0-----:R-:W-:Y:S04]  /*0b70*/  @!P0 STS [R0+0x18], R13 ;  /* 0x0000180d00008388 */ /* 0x001fe80000000800 */
[----:B------:R-:W0:Y:S04]  /*0b80*/  @!P1 LDS R15, [R26+0x39c] ;  /* 0x00039c001a0f9984 */ /* 0x000e280000000800 */
[----:B0-----:R0:W-:Y:S02]  /*0b90*/  @!P1 STS [R0+0x1c], R15 ;  /* 0x00001c0f00009388 */ /* 0x0011e40000000800 */
.L_x_3:
[----:B------:R-:W-:Y:S05]  /*0ba0*/  BSYNC.RECONVERGENT B0 ;  /* 0x0000000000007941 */ /* 0x000fea0003800200 */
.L_x_2:
[----:B------:R-:W-:Y:S06]  /*0bb0*/  BAR.SYNC.DEFER_BLOCKING 0x0 ;  /* 0x0000000000007b1d */ /* 0x000fec0000010000 */
[----:B--2---:R-:W-:Y:S04]  /*0bc0*/  LDS R30, [R24] ;  /* 0x00000000181e7984 */ /* 0x004fe80000000800 */
[----:B------:R-:W1:Y:S04]  /*0bd0*/  LDS.128 R8, [R5] ;  /* 0x0000000005087984 */ /* 0x000e680000000c00 */
[----:B------:R-:W2:Y:S04]  /*0be0*/  LDS R29, [R24+0x4] ;  /* 0x00000400181d7984 */ /* 0x000ea80000000800 */
[----:B------:R-:W3:Y:S04]  /*0bf0*/  LDS R32, [R24+0x8] ;  /* 0x0000080018207984 */ /* 0x000ee80000000800 */
[----:B------:R-:W4:Y:S04]  /*0c00*/  LDS R31, [R24+0xc] ;  /* 0x00000c00181f7984 */ /* 0x000f280000000800 */
[----:B------:R-:W-:Y:S04]  /*0c10*/  LDS R34, [R24+0x10] ;  /* 0x0000100018227984 */ /* 0x000fe80000000800 */
[----:B0-----:R-:W0:Y:S04]  /*0c20*/  LDS.128 R12, [R5+0x10] ;  /* 0x00001000050c7984 */ /* 0x001e280000000c00 */
[----:B------:R-:W5:Y:S04]  /*0c30*/  LDS R0, [R24+0x14] ;  /* 0x0000140018007984 */ /* 0x000f680000000800 */
[----:B------:R-:W5:Y:S04]  /*0c40*/  LDS R27, [R24+0x18] ;  /* 0x00001800181b7984 */ /* 0x000f680000000800 */
[----:B------:R-:W5:Y:S01]  /*0c50*/  LDS R28, [R24+0x1c] ;  /* 0x00001c00181c7984 */ /* 0x000f620000000800 */
[----:B-1----:R-:W-:-:S04]  /*0c60*/  FFMA R8, R30, R8, R25 ;  /* 0x000000081e087223 */ /* 0x002fc80000000019 */
[----:B--2---:R-:W-:Y:S01]  /*0c70*/  FFMA R9, R29, R9, R8 ;  /* 0x000000091d097223 */ /* 0x004fe20000000008 */
[----:B------:R-:W-:-:S03]  /*0c80*/  IADD3 R8, PT, PT, R16, 0x20, RZ ;  /* 0x0000002010087810 */ /* 0x000fc60007ffe0ff */
[----:B---3--:R-:W-:Y:S01]  /*0c90*/  FFMA R10, R32, R10, R9 ;  /* 0x0000000a200a7223 */ /* 0x008fe20000000009 */
[----:B------:R-:W-:Y:S01]  /*0ca0*/  BAR.SYNC.DEFER_BLOCKING 0x0 ;  /* 0x0000000000007b1d */ /* 0x000fe20000010000 */
[----:B------:R-:W-:Y:S02]  /*0cb0*/  ISETP.GE.AND P0, PT, R8, R17, PT ;  /* 0x000000110800720c */ /* 0x000fe40003f06270 */
[----:B----4-:R-:W-:-:S04]  /*0cc0*/  FFMA R11, R31, R11, R10 ;  /* 0x0000000b1f0b7223 */ /* 0x010fc8000000000a */
[----:B0-----:R-:W-:-:S04]  /*0cd0*/  FFMA R11, R34, R12, R11 ;  /* 0x0000000c220b7223 */ /* 0x001fc8000000000b */
[----:B-----5:R-:W-:-:S04]  /*0ce0*/  FFMA R0, R0, R13, R11 ;  /* 0x0000000d00007223 */ /* 0x020fc8000000000b */
[----:B------:R-:W-:-:S04]  /*0cf0*/  FFMA R27, R27, R14, R0 ;  /* 0x0000000e1b1b7223 */ /* 0x000fc80000000000 */
[----:B------:R-:W-:Y:S01]  /*0d00*/  FFMA R13, R28, R15, R27 ;  /* 0x0000000f1c0d7223 */ /* 0x000fe2000000001b */
[----:B------:R-:W-:Y:S06]  /*0d10*/  @P0 BRA `(.L_x_4) ;  /* 0x0000001400b80947 */ /* 0x000fec0003800000 */
[----:B------:R-:W-:Y:S01]  /*0d20*/  MOV R0, R8 ;  /* 0x0000000800007202 */ /* 0x000fe20000000f00 */
[----:B------:R-:W-:Y:S01]  /*0d30*/  IMAD R8, R21, -0x84, R6 ;  /* 0xffffff7c15087824 */ /* 0x000fe200078e0206 */
[----:B------:R-:W-:Y:S01]  /*0d40*/  IADD3 R24, P0, PT, R18, -0x80, RZ ;  /* 0xffffff8012187810 */ /* 0x000fe20007f1e0ff */
[----:B------:R-:W0:Y:S01]  /*0d50*/  LDCU UR9, c[0x0][0x380] ;  /* 0x00007000ff0977ac */ /* 0x000e220008000800 */
[----:B------:R-:W-:Y:S01]  /*0d60*/  IADD3 R17, PT, PT, -R0, R17, RZ ;  /* 0x0000001100117210 */ /* 0x000fe20007ffe1ff */
[----:B------:R-:W-:Y:S01]  /*0d70*/  IMAD R6, R7, -0x39c, R26 ;  /* 0xfffffc6407067824 */ /* 0x000fe200078e021a */
[----:B------:R-:W-:Y:S01]  /*0d80*/  IADD3.X R25, PT, PT, R19, -0x1, RZ, P0, !PT ;  /* 0xffffffff13197810 */ /* 0x000fe200007fe4ff */
[----:B------:R-:W1:Y:S01]  /*0d90*/  LDCU UR10, c[0x0][0x380] ;  /* 0x00007000ff0a77ac */ /* 0x000e620008000800 */
[----:B------:R-:W-:Y:S02]  /*0da0*/  ISETP.GT.AND P1, PT, R17, 0x60, PT ;  /* 0x000000601100780c */ /* 0x000fe40003f24270 */
[----:B------:R-:W-:-:S02]  /*0db0*/  LEA R7, R7, R8, 0x5 ;  /* 0x0000000807077211 */ /* 0x000fc400078e28ff */
[----:B------:R-:W-:-:S09]  /*0dc0*/  PLOP3.LUT P0, PT, PT, PT, PT, 0x80, 0x8 ;  /* 0x000000000008781c */ /* 0x000fd20003f0f070 */
[----:B0-----:R-:W-:Y:S05]  /*0dd0*/  @!P1 BRA `(.L_x_5) ;  /* 0x0000000c000c9947 */ /* 0x001fea0003800000 */
[----:B------:R-:W-:Y:S01]  /*0de0*/  PLOP3.LUT P0, PT, PT, PT, PT, 0x8, 0x80 ;  /* 0x000000000080781c */ /* 0x000fe20003f0e170 */
[----:B------:R-:W0:-:S12]  /*0df0*/  LDCU UR4, c[0x0][0x380] ;  /* 0x00007000ff0477ac */ /* 0x000e180008000800 */
.L_x_6:
[----:B------:R-:W-:Y:S01]  /*0e00*/  IADD3 R16, PT, PT, -R16, -0x20, RZ ;  /* 0xffffffe010107810 */ /* 0x000fe20007ffe1ff */
[----:B------:R-:W-:Y:S01]  /*0e10*/  IMAD.WIDE R34, R2, 0x4, R24 ;  /* 0x0000000402227825 */ /* 0x000fe200078e0218 */
[----:B------:R-:W-:Y:S01]  /*0e20*/  SHF.R.S32.HI R12, RZ, 0x1f, R3 ;  /* 0x0000001fff0c7819 */ /* 0x000fe20000011403 */
[----:B------:R-:W2:Y:S02]  /*0e30*/  LDG.E R11, desc[UR6][R24.64] ;  /* 0x00000006180b7981 */ /* 0x000ea4000c1e1900 */
[----:B------:R-:W-:Y:S02]  /*0e40*/  IMAD R16, R16, UR8, RZ ;  /* 0x0000000810107c24 */ /* 0x000fe4000f8e02ff */
[----:B------:R-:W3:Y:S03]  /*0e50*/  LDG.E R21, desc[UR6][R34.64] ;  /* 0x0000000622157981 */ /* 0x000ee6000c1e1900 */
[----:B------:R-:W-:-:S04]  /*0e60*/  IADD3 R9, P1, PT, R3, R16, RZ ;  /* 0x0000001003097210 */ /* 0x000fc80007f3e0ff */
[----:B------:R-:W-:Y:S02]  /*0e70*/  LEA.HI.X.SX32 R16, R16, R12, 0x1, P1 ;  /* 0x0000000c10107211 */ /* 0x000fe400008f0eff */
[----:B------:R-:W-:-:S04]  /*0e80*/  LEA R8, P1, R9, R22, 0x2 ;  /* 0x0000001609087211 */ /* 0x000fc800078210ff */
[----:B------:R-:W-:-:S06]  /*0e90*/  LEA.HI.X R9, R9, R23, R16, 0x2, P1 ;  /* 0x0000001709097211 */ /* 0x000fcc00008f1410 */
[----:B------:R-:W4:Y:S01]  /*0ea0*/  LDG.E R9, desc[UR6][R8.64] ;  /* 0x0000000608097981 */ /* 0x000f22000c1e1900 */
[----:B------:R-:W-:-:S05]  /*0eb0*/  IMAD.WIDE R30, R2, 0x4, R34 ;  /* 0x00000004021e7825 */ /* 0x000fca00078e0222 */
[----:B------:R-:W5:Y:S01]  /*0ec0*/  LDG.E R33, desc[UR6][R30.64] ;  /* 0x000000061e217981 */ /* 0x000f62000c1e1900 */
[----:B------:R-:W-:-:S05]  /*0ed0*/  IMAD.WIDE R28, R2, 0x4, R30 ;  /* 0x00000004021c7825 */ /* 0x000fca00078e021e */
[----:B------:R-:W5:Y:S01]  /*0ee0*/  LDG.E R37, desc[UR6][R28.64] ;  /* 0x000000061c257981 */ /* 0x000f62000c1e1900 */
[----:B------:R-:W-:-:S05]  /*0ef0*/  IMAD.WIDE R26, R2, 0x4, R28 ;  /* 0x00000004021a7825 */ /* 0x000fca00078e021c */
[----:B------:R-:W5:Y:S01]  /*0f00*/  LDG.E R32, desc[UR6][R26.64] ;  /* 0x000000061a207981 */ /* 0x000f62000c1e1900 */
[----:B------:R-:W-:-:S05]  /*0f10*/  IMAD.WIDE R18, R2, 0x4, R26 ;  /* 0x0000000402127825 */ /* 0x000fca00078e021a */
[----:B------:R-:W5:Y:S01]  /*0f20*/  LDG.E R36, desc[UR6][R18.64] ;  /* 0x0000000612247981 */ /* 0x000f62000c1e1900 */
[----:B------:R-:W-:-:S04]  /*0f30*/  IMAD.WIDE R16, R2, 0x4, R18 ;  /* 0x0000000402107825 */ /* 0x000fc800078e0212 */
[----:B------:R-:W-:-:S05]  /*0f40*/  IMAD.WIDE R14, R2, 0x4, R16 ;  /* 0x00000004020e7825 */ /* 0x000fca00078e0210 */
[----:B------:R-:W5:Y:S04]  /*0f50*/  LDG.E R8, desc[UR6][R14.64] ;  /* 0x000000060e087981 */ /* 0x000f68000c1e1900 */
[----:B----4-:R-:W-:Y:S04]  /*0f60*/  STS [R4+0x7c], R9 ;  /* 0x00007c0904007388 */ /* 0x010fe80000000800 */
[----:B---3--:R3:W-:Y:S04]  /*0f70*/  STS [R6+0x210], R21 ;  /* 0x0002101506007388 */ /* 0x0087e80000000800 */
[----:B---3--:R-:W3:Y:S04]  /*0f80*/  LDG.E R21, desc[UR6][R16.64] ;  /* 0x0000000610157981 */ /* 0x008ee8000c1e1900 */
[----:B--2---:R-:W-:Y:S04]  /*0f90*/  STS [R6], R11 ;  /* 0x0000000b06007388 */ /* 0x004fe80000000800 */
[----:B-----5:R-:W-:Y:S04]  /*0fa0*/  STS [R6+0x420], R33 ;  /* 0x0004202106007388 */ /* 0x020fe80000000800 */
[----:B------:R-:W-:Y:S04]  /*0fb0*/  STS [R6+0x630], R37 ;  /* 0x0006302506007388 */ /* 0x000fe80000000800 */
[----:B------:R-:W-:Y:S04]  /*0fc0*/  STS [R6+0x840], R32 ;  /* 0x0008402006007388 */ /* 0x000fe80000000800 */
[----:B------:R-:W-:Y:S04]  /*0fd0*/  STS [R6+0xa50], R36 ;  /* 0x000a502406007388 */ /* 0x000fe80000000800 */
[----:B------:R-:W-:Y:S04]  /*0fe0*/  STS [R6+0xe70], R8 ;  /* 0x000e700806007388 */ /* 0x000fe80000000800 */
[----:B---3--:R-:W-:Y:S01]  /*0ff0*/  STS [R6+0xc60], R21 ;  /* 0x000c601506007388 */ /* 0x008fe20000000800 */
[----:B------:R-:W-:Y:S06]  /*1000*/  BAR.SYNC.DEFER_BLOCKING 0x0 ;  /* 0x0000000000007b1d */ /* 0x000fec0000010000 */
[----:B------:R-:W-:Y:S04]  /*1010*/  LDS R32, [R7+0xffc] ;  /* 0x000ffc0007207984 */ /* 0x000fe80000000800 */
[----:B------:R-:W2:Y:S04]  /*1020*/  LDS.128 R8, [R5] ;  /* 0x0000000005087984 */ /* 0x000ea80000000c00 */
[----:B------:R-:W-:Y:S04]  /*1030*/  LDS R33, [R7+0x1004] ;  /* 0x0010040007217984 */ /* 0x000fe80000000800 */
[----:B------:R-:W-:Y:S04]  /*1040*/  LDS R37, [R7+0x1008] ;  /* 0x0010080007257984 */ /* 0x000fe80000000800 */
[----:B------:R-:W-:Y:S01]  /*1050*/  LDS R21, [R7+0x1010] ;  /* 0x0010100007157984 */ /* 0x000fe20000000800 */
[----:B--2---:R-:W-:-:S03]  /*1060*/  FFMA R13, R32, R8, R13 ;  /* 0x00000008200d7223 */ /* 0x004fc6000000000d */
[----:B------:R-:W2:Y:S04]  /*1070*/  LDS R8, [R7+0x1000] ;  /* 0x0010000007087984 */ /* 0x000ea80000000800 */
[----:B------:R-:W-:Y:S01]  /*1080*/  LDS R32, [R7+0x100c] ;  /* 0x00100c0007207984 */ /* 0x000fe20000000800 */
[----:B--2---:R-:W-:-:S03]  /*1090*/  FFMA R9, R8, R9, R13 ;  /* 0x0000000908097223 */ /* 0x004fc6000000000d */
[----:B------:R-:W-:Y:S01]  /*10a0*/  LDS R13, [R7+0x1014] ;  /* 0x00101400070d7984 */ /* 0x000fe20000000800 */
[----:B------:R-:W-:-:S04]  /*10b0*/  FFMA R10, R33, R10, R9 ;  /* 0x0000000a210a7223 */ /* 0x000fc80000000009 */
[----:B------:R-:W-:Y:S02]  /*10c0*/  FFMA R37, R37, R11, R10 ;  /* 0x0000000b25257223 */ /* 0x000fe4000000000a */
[----:B------:R-:W2:Y:S02]  /*10d0*/  LDS.128 R8, [R5+0x10] ;  /* 0x0000100005087984 */ /* 0x000ea40000000c00 */
[----:B--2---:R-:W-:-:S04]  /*10e0*/  FFMA R8, R32, R8, R37 ;  /* 0x0000000820087223 */ /* 0x004fc80000000025 */
[----:B------:R-:W-:Y:S01]  /*10f0*/  FFMA R32, R21, R9, R8 ;  /* 0x0000000915207223 */ /* 0x000fe20000000008 */
[----:B------:R-:W-:-:S03]  /*1100*/  IADD3 R8, PT, PT, -R0, -0x20, RZ ;  /* 0xffffffe000087810 */ /* 0x000fc60007ffe1ff */
[----:B------:R-:W-:Y:S02]  /*1110*/  FFMA R10, R13, R10, R32 ;  /* 0x0000000a0d0a7223 */ /* 0x000fe40000000020 */
[----:B------:R-:W2:Y:S01]  /*1120*/  LDS R13, [R7+0x1018] ;  /* 0x00101800070d7984 */ /* 0x000ea20000000800 */
[----:B------:R-:W-:Y:S01]  /*1130*/  BAR.SYNC.DEFER_BLOCKING 0x0 ;  /* 0x0000000000007b1d */ /* 0x000fe20000010000 */
[----:B------:R-:W-:-:S05]  /*1140*/  IMAD R8, R8, UR8, RZ ;  /* 0x0000000808087c24 */ /* 0x000fca000f8e02ff */
[----:B------:R-:W-:-:S04]  /*1150*/  IADD3 R9, P1, PT, R3, R8, RZ ;  /* 0x0000000803097210 */ /* 0x000fc80007f3e0ff */
[----:B------:R-:W-:Y:S02]  /*1160*/  LEA.HI.X.SX32 R21, R8, R12, 0x1, P1 ;  /* 0x0000000c08157211 */ /* 0x000fe400008f0eff */
[----:B------:R-:W-:-:S04]  /*1170*/  LEA R8, P1, R9, R22, 0x2 ;  /* 0x0000001609087211 */ /* 0x000fc800078210ff */
[----:B------:R-:W-:-:S06]  /*1180*/  LEA.HI.X R9, R9, R23, R21, 0x2, P1 ;  /* 0x0000001709097211 */ /* 0x000fcc00008f1415 */
[----:B------:R-:W3:Y:S04]  /*1190*/  LDG.E R9, desc[UR6][R8.64] ;  /* 0x0000000608097981 */ /* 0x000ee8000c1e1900 */
[----:B------:R-:W4:Y:S04]  /*11a0*/  LDG.E R21, desc[UR6][R24.64+-0x80] ;  /* 0xffff800618157981 */ /* 0x000f28000c1e1900 */
[----:B------:R-:W5:Y:S04]  /*11b0*/  LDG.E R33, desc[UR6][R34.64+-0x80] ;  /* 0xffff800622217981 */ /* 0x000f68000c1e1900 */
[----:B------:R-:W2:Y:S04]  /*11c0*/  LDG.E R37, desc[UR6][R30.64+-0x80] ;  /* 0xffff80061e257981 */ /* 0x000ea8000c1e1900 */
[----:B------:R-:W2:Y:S04]  /*11d0*/  LDG.E R32, desc[UR6][R28.64+-0x80] ;  /* 0xffff80061c207981 */ /* 0x000ea8000c1e1900 */
[----:B------:R-:W2:Y:S04]  /*11e0*/  LDG.E R36, desc[UR6][R26.64+-0x80] ;  /* 0xffff80061a247981 */ /* 0x000ea8000c1e1900 */
[----:B---3--:R3:W-:Y:S04]  /*11f0*/  STS [R4+0x7c], R9 ;  /* 0x00007c0904007388 */ /* 0x0087e80000000800 */
[----:B----4-:R4:W-:Y:S04]  /*1200*/  STS [R6], R21 ;  /* 0x0000001506007388 */ /* 0x0109e80000000800 */
[----:B-----5:R5:W-:Y:S04]  /*1210*/  STS [R6+0x210], R33 ;  /* 0x0002102106007388 */ /* 0x020be80000000800 */
[----:B---3--:R-:W3:Y:S04]  /*1220*/  LDG.E R9, desc[UR6][R16.64+-0x80] ;  /* 0xffff800610097981 */ /* 0x008ee8000c1e1900 */
[----:B----4-:R-:W4:Y:S04]  /*1230*/  LDG.E R21, desc[UR6][R18.64+-0x80] ;  /* 0xffff800612157981 */ /* 0x010f28000c1e1900 */
[----:B-----5:R-:W5:Y:S04]  /*1240*/  LDG.E R33, desc[UR6][R14.64+-0x80] ;  /* 0xffff80060e217981 */ /* 0x020f68000c1e1900 */
[----:B--2---:R-:W-:Y:S04]  /*1250*/  STS [R6+0x420], R37 ;  /* 0x0004202506007388 */ /* 0x004fe80000000800 */
[----:B------:R-:W-:Y:S04]  /*1260*/  STS [R6+0x630], R32 ;  /* 0x0006302006007388 */ /* 0x000fe80000000800 */
[----:B------:R-:W-:Y:S01]  /*1270*/  STS [R6+0x840], R36 ;  /* 0x0008402406007388 */ /* 0x000fe20000000800 */
[----:B------:R-:W-:-:S03]  /*1280*/  FFMA R13, R13, R11, R10 ;  /* 0x0000000b0d0d7223 */ /* 0x000fc6000000000a */
[----:B---3--:R-:W-:Y:S04]  /*1290*/  STS [R6+0xc60], R9 ;  /* 0x000c600906007388 */ /* 0x008fe80000000800 */
[----:B----4-:R-:W-:Y:S04]  /*12a0*/  STS [R6+0xa50], R21 ;  /* 0x000a501506007388 */ /* 0x010fe80000000800 */
[----:B-----5:R-:W-:Y:S01]  /*12b0*/  STS [R6+0xe70], R33 ;  /* 0x000e702106007388 */ /* 0x020fe20000000800 */
[----:B------:R-:W-:Y:S06]  /*12c0*/  BAR.SYNC.DEFER_BLOCKING 0x0 ;  /* 0x0000000000007b1d */ /* 0x000fec0000010000 */
[----:B------:R-:W-:Y:S04]  /*12d0*/  LDS R37, [R7+0xffc] ;  /* 0x000ffc0007257984 */ /* 0x000fe80000000800 */
[----:B------:R-:W2:Y:S04]  /*12e0*/  LDS.128 R8, [R5] ;  /* 0x0000000005087984 */ /* 0x000ea80000000c00 */
[----:B------:R-:W-:Y:S04]  /*12f0*/  LDS R32, [R7+0x1004] ;  /* 0x0010040007207984 */ /* 0x000fe80000000800 */
[----:B------:R-:W-:Y:S01]  /*1300*/  LDS R21, [R7+0x1010] ;  /* 0x0010100007157984 */ /* 0x000fe20000000800 */
[----:B--2---:R-:W-:-:S03]  /*1310*/  FFMA R8, R37, R8, R13 ;  /* 0x0000000825087223 */ /* 0x004fc6000000000d */
[----:B------:R-:W2:Y:S04]  /*1320*/  LDS R13, [R7+0x1000] ;  /* 0x00100000070d7984 */ /* 0x000ea80000000800 */
[----:B------:R-:W3:Y:S01]  /*1330*/  LDS R37, [R7+0x1008] ;  /* 0x0010080007257984 */ /* 0x000ee20000000800 */
[----:B--2---:R-:W-:-:S04]  /*1340*/  FFMA R13, R13, R9, R8 ;  /* 0x000000090d0d7223 */ /* 0x004fc80000000008 */
[----:B------:R-:W-:Y:S02]  /*1350*/  FFMA R10, R32, R10, R13 ;  /* 0x0000000a200a7223 */ /* 0x000fe4000000000d */
[----:B------:R-:W-:Y:S02]  /*1360*/  LDS R32, [R7+0x100c] ;  /* 0x00100c0007207984 */ /* 0x000fe40000000800 */
[----:B---3--:R-:W-:Y:S02]  /*1370*/  FFMA R37, R37, R11, R10 ;  /* 0x0000000b25257223 */ /* 0x008fe4000000000a */
[----:B------:R-:W2:Y:S04]  /*1380*/  LDS.128 R8, [R5+0x10] ;  /* 0x0000100005087984 */ /* 0x000ea80000000c00 */
[----:B------:R-:W3:Y:S01]  /*1390*/  LDS R13, [R7+0x1014] ;  /* 0x00101400070d7984 */ /* 0x000ee20000000800 */
[----:B--2---:R-:W-:Y:S01]  /*13a0*/  FFMA R32, R32, R8, R37 ;  /* 0x0000000820207223 */ /* 0x004fe20000000025 */
[----:B------:R-:W-:-:S03]  /*13b0*/  IADD3 R8, PT, PT, R0, 0x20, RZ ;  /* 0x0000002000087810 */ /* 0x000fc60007ffe0ff */
[----:B------:R-:W-:Y:S01]  /*13c0*/  FFMA R32, R21, R9, R32 ;  /* 0x0000000915207223 */ /* 0x000fe20000000020 */
[----:B------:R-:W-:-:S03]  /*13d0*/  IADD3 R8, PT, PT, -R8, -0x20, RZ ;  /* 0xffffffe008087810 */ /* 0x000fc60007ffe1ff */
[----:B---3--:R-:W-:Y:S02]  /*13e0*/  FFMA R10, R13, R10, R32 ;  /* 0x0000000a0d0a7223 */ /* 0x008fe40000000020 */
        /* <DEDUP_REMOVED lines=38> */
[----:B------:R-:W2:Y:S02]  /*1650*/  LDS.128 R8, [R5+0x10] ;  /* 0x0000100005087984 */ /* 0x000ea40000000c00 */
[----:B--2---:R-:W-:Y:S01]  /*1660*/  FFMA R21, R36, R8, R21 ;  /* 0x0000000824157223 */ /* 0x004fe20000000015 */
[----:B------:R-:W-:-:S04]  /*1670*/  IADD3 R8, PT, PT, R0, 0x40, RZ ;  /* 0x0000004000087810 */ /* 0x000fc80007ffe0ff */
[----:B------:R-:W-:-:S05]  /*1680*/  IADD3 R8, PT, PT, -R8, -0x20, RZ ;  /* 0xffffffe008087810 */ /* 0x000fca0007ffe1ff */
[----:B------:R-:W-:-:S05]  /*1690*/  IMAD R8, R8, UR8, RZ ;  /* 0x0000000808087c24 */ /* 0x000fca000f8e02ff */
[----:B------:R-:W-:-:S04]  /*16a0*/  IADD3 R13, P1, PT, R3, R8, RZ ;  /* 0x00000008030d7210 */ /* 0x000fc80007f3e0ff */
[----:B------:R-:W-:Y:S02]  /*16b0*/  LEA.HI.X.SX32 R8, R8, R12, 0x1, P1 ;  /* 0x0000000c08087211 */ /* 0x000fe400008f0eff */
[C---:B------:R-:W-:Y:S01]  /*16c0*/  LEA R12, P1, R13.reuse, R22, 0x2 ;  /* 0x000000160d0c7211 */ /* 0x040fe200078210ff */
[----:B------:R-:W-:Y:S02]  /*16d0*/  FFMA R9, R32, R9, R21 ;  /* 0x0000000920097223 */ /* 0x000fe40000000015 */
[----:B------:R-:W-:Y:S01]  /*16e0*/  LDS R32, [R7+0x1018] ;  /* 0x0010180007207984 */ /* 0x000fe20000000800 */
[----:B------:R-:W-:-:S03]  /*16f0*/  LEA.HI.X R13, R13, R23, R8, 0x2, P1 ;  /* 0x000000170d0d7211 */ /* 0x000fc600008f1408 */
[----:B------:R-:W2:Y:S01]  /*1700*/  LDS R8, [R7+0x1014] ;  /* 0x0010140007087984 */ /* 0x000ea20000000800 */
[----:B------:R-:W-:Y:S06]  /*1710*/  BAR.SYNC.DEFER_BLOCKING 0x0 ;  /* 0x0000000000007b1d */ /* 0x000fec0000010000 */
[----:B------:R-:W3:Y:S04]  /*1720*/  LDG.E R13, desc[UR6][R12.64] ;  /* 0x000000060c0d7981 */ /* 0x000ee8000c1e1900 */
[----:B------:R-:W4:Y:S04]  /*1730*/  LDG.E R35, desc[UR6][R34.64+-0x180] ;  /* 0xfffe800622237981 */ /* 0x000f28000c1e1900 */
[----:B------:R-:W5:Y:S04]  /*1740*/  LDG.E R31, desc[UR6][R30.64+-0x180] ;  /* 0xfffe80061e1f7981 */ /* 0x000f68000c1e1900 */
[----:B------:R-:W5:Y:S04]  /*1750*/  LDG.E R29, desc[UR6][R28.64+-0x180] ;  /* 0xfffe80061c1d7981 */ /* 0x000f68000c1e1900 */
[----:B------:R-:W5:Y:S04]  /*1760*/  LDG.E R27, desc[UR6][R26.64+-0x180] ;  /* 0xfffe80061a1b7981 */ /* 0x000f68000c1e1900 */
[----:B------:R-:W5:Y:S04]  /*1770*/  LDG.E R19, desc[UR6][R18.64+-0x180] ;  /* 0xfffe800612137981 */ /* 0x000f68000c1e1900 */
[----:B------:R-:W5:Y:S04]  /*1780*/  LDG.E R21, desc[UR6][R16.64+-0x180] ;  /* 0xfffe800610157981 */ /* 0x000f68000c1e1900 */
[----:B------:R-:W5:Y:S04]  /*1790*/  LDG.E R37, desc[UR6][R14.64+-0x180] ;  /* 0xfffe80060e257981 */ /* 0x000f68000c1e1900 */
[----:B------:R1:W5:Y:S01]  /*17a0*/  LDG.E R33, desc[UR6][R24.64+-0x180] ;  /* 0xfffe800618217981 */ /* 0x000362000c1e1900 */
[----:B--2---:R-:W-:-:S04]  /*17b0*/  FFMA R9, R8, R10, R9 ;  /* 0x0000000a08097223 */ /* 0x004fc80000000009 */
[----:B------:R-:W-:Y:S01]  /*17c0*/  FFMA R9, R32, R11, R9 ;  /* 0x0000000b20097223 */ /* 0x000fe20000000009 */
[----:B0-----:R-:W-:Y:S01]  /*17d0*/  UIADD3 UR5, UPT, UPT, UR4, -0x60, URZ ;  /* 0xffffffa004057890 */ /* 0x001fe2000fffe0ff */
[----:B-1----:R-:W-:-:S04]  /*17e0*/  IADD3 R24, P2, PT, R24, -0x200, RZ ;  /* 0xfffffe0018187810 */ /* 0x002fc80007f5e0ff */
[----:B------:R-:W-:Y:S01]  /*17f0*/  IADD3.X R25, PT, PT, R25, -0x1, RZ, P2, !PT ;  /* 0xffffffff19197810 */ /* 0x000fe200017fe4ff */
[----:B---3--:R-:W-:Y:S04]  /*1800*/  STS [R4+0x7c], R13 ;  /* 0x00007c0d04007388 */ /* 0x008fe80000000800 */
[----:B----4-:R-:W-:Y:S04]  /*1810*/  STS [R6+0x210], R35 ;  /* 0x0002102306007388 */ /* 0x010fe80000000800 */
[----:B-----5:R-:W-:Y:S04]  /*1820*/  STS [R6+0x420], R31 ;  /* 0x0004201f06007388 */ /* 0x020fe80000000800 */
[----:B------:R-:W-:Y:S04]  /*1830*/  STS [R6+0x630], R29 ;  /* 0x0006301d06007388 */ /* 0x000fe80000000800 */
[----:B------:R-:W-:Y:S04]  /*1840*/  STS [R6+0x840], R27 ;  /* 0x0008401b06007388 */ /* 0x000fe80000000800 */
[----:B------:R-:W-:Y:S04]  /*1850*/  STS [R6+0xa50], R19 ;  /* 0x000a501306007388 */ /* 0x000fe80000000800 */
[----:B------:R-:W-:Y:S04]  /*1860*/  STS [R6+0xc60], R21 ;  /* 0x000c601506007388 */ /* 0x000fe80000000800 */
[----:B------:R-:W-:Y:S04]  /*1870*/  STS [R6+0xe70], R37 ;  /* 0x000e702506007388 */ /* 0x000fe80000000800 */
[----:B------:R-:W-:Y:S01]  /*1880*/  STS [R6], R33 ;  /* 0x0000002106007388 */ /* 0x000fe20000000800 */
[----:B------:R-:W-:Y:S06]  /*1890*/  BAR.SYNC.DEFER_BLOCKING 0x0 ;  /* 0x0000000000007b1d */ /* 0x000fec0000010000 */
[----:B------:R-:W-:Y:S04]  /*18a0*/  LDS R34, [R7+0xffc] ;  /* 0x000ffc0007227984 */ /* 0x000fe80000000800 */
[----:B------:R-:W0:Y:S04]  /*18b0*/  LDS.128 R12, [R5] ;  /* 0x00000000050c7984 */ /* 0x000e280000000c00 */
[----:B------:R-:W1:Y:S04]  /*18c0*/  LDS R35, [R7+0x1000] ;  /* 0x0010000007237984 */ /* 0x000e680000000800 */
[----:B------:R-:W2:Y:S04]  /*18d0*/  LDS R36, [R7+0x1004] ;  /* 0x0010040007247984 */ /* 0x000ea80000000800 */
[----:B------:R-:W3:Y:S04]  /*18e0*/  LDS R30, [R7+0x1008] ;  /* 0x00100800071e7984 */ /* 0x000ee80000000800 */
[----:B------:R-:W-:Y:S04]  /*18f0*/  LDS R27, [R7+0x100c] ;  /* 0x00100c00071b7984 */ /* 0x000fe80000000800 */
[----:B------:R-:W4:Y:S04]  /*1900*/  LDS.128 R16, [R5+0x10] ;  /* 0x0000100005107984 */ /* 0x000f280000000c00 */
[----:B------:R-:W5:Y:S04]  /*1910*/  LDS R28, [R7+0x1010] ;  /* 0x00101000071c7984 */ /* 0x000f680000000800 */
[----:B------:R-:W5:Y:S04]  /*1920*/  LDS R21, [R7+0x1014] ;  /* 0x0010140007157984 */ /* 0x000f680000000800 */
[----:B------:R-:W5:Y:S01]  /*1930*/  LDS R26, [R7+0x1018] ;  /* 0x00101800071a7984 */ /* 0x000f620000000800 */
[----:B0-----:R-:W-:-:S04]  /*1940*/  FFMA R12, R34, R12, R9 ;  /* 0x0000000c220c7223 */ /* 0x001fc80000000009 */
[----:B-1----:R-:W-:-:S04]  /*1950*/  FFMA R13, R35, R13, R12 ;  /* 0x0000000d230d7223 */ /* 0x002fc8000000000c */
[----:B--2---:R-:W-:-:S04]  /*1960*/  FFMA R13, R36, R14, R13 ;  /* 0x0000000e240d7223 */ /* 0x004fc8000000000d */
[----:B---3--:R-:W-:-:S04]  /*1970*/  FFMA R30, R30, R15, R13 ;  /* 0x0000000f1e1e7223 */ /* 0x008fc8000000000d */
[----:B----4-:R-:W-:Y:S01]  /*1980*/  FFMA R27, R27, R16, R30 ;  /* 0x000000101b1b7223 */ /* 0x010fe2000000001e */
[C---:B------:R-:W-:Y:S02]  /*1990*/  IADD3 R16, PT, PT, R0.reuse, 0x60, RZ ;  /* 0x0000006000107810 */ /* 0x040fe40007ffe0ff */
[----:B------:R-:W-:Y:S01]  /*19a0*/  IADD3 R0, PT, PT, R0, 0x80, RZ ;  /* 0x0000008000007810 */ /* 0x000fe20007ffe0ff */
[----:B------:R-:W-:Y:S03]  /*19b0*/  BAR.SYNC.DEFER_BLOCKING 0x0 ;  /* 0x0000000000007b1d */ /* 0x000fe60000010000 */
[----:B------:R-:W-:Y:S01]  /*19c0*/  ISETP.GE.AND P1, PT, R0, UR5, PT ;  /* 0x0000000500007c0c */ /* 0x000fe2000bf26270 */
[----:B-----5:R-:W-:-:S04]  /*19d0*/  FFMA R28, R28, R17, R27 ;  /* 0x000000111c1c7223 */ /* 0x020fc8000000001b */
[----:B------:R-:W-:-:S04]  /*19e0*/  FFMA R21, R21, R18, R28 ;  /* 0x0000001215157223 */ /* 0x000fc8000000001c */
[----:B------:R-:W-:-:S04]  /*19f0*/  FFMA R13, R26, R19, R21 ;  /* 0x000000131a0d7223 */ /* 0x000fc80000000015 */
[----:B------:R-:W-:Y:S05]  /*1a00*/  @!P1 BRA `(.L_x_6) ;  /* 0xfffffff000fc9947 */ /* 0x000fea000383ffff */
.L_x_5:
[----:B------:R-:W-:-:S04]  /*1a10*/  IADD3 R8, PT, PT, -R0, UR9, RZ ;  /* 0x0000000900087c10 */ /* 0x000fc8000fffe1ff */
[----:B------:R-:W-:-:S13]  /*1a20*/  ISETP.GT.AND P1, PT, R8, 0x20, PT ;  /* 0x000000200800780c */ /* 0x000fda0003f24270 */
[----:B------:R-:W-:Y:S05]  /*1a30*/  @!P1 BRA `(.L_x_7) ;  /* 0x0000000400989947 */ /* 0x000fea0003800000 */
[----:B------:R-:W-:Y:S01]  /*1a40*/  IADD3 R16, PT, PT, -R16, -0x20, RZ ;  /* 0xffffffe010107810 */ /* 0x000fe20007ffe1ff */
[----:B------:R-:W2:Y:S01]  /*1a50*/  LDG.E R21, desc[UR6][R24.64] ;  /* 0x0000000618157981 */ /* 0x000ea2000c1e1900 */
[----:B------:R-:W-:-:S03]  /*1a60*/  SHF.R.S32.HI R12, RZ, 0x1f, R3 ;  /* 0x0000001fff0c7819 */ /* 0x000fc60000011403 */
[----:B------:R-:W-:-:S05]  /*1a70*/  IMAD R16, R16, UR8, RZ ;  /* 0x0000000810107c24 */ /* 0x000fca000f8e02ff */
[----:B------:R-:W-:-:S04]  /*1a80*/  IADD3 R9, P0, PT, R3, R16, RZ ;  /* 0x0000001003097210 */ /* 0x000fc80007f1e0ff */
[----:B------:R-:W-:Y:S02]  /*1a90*/  LEA.HI.X.SX32 R16, R16, R12, 0x1, P0 ;  /* 0x0000000c10107211 */ /* 0x000fe400000f0eff */
[----:B------:R-:W-:-:S04]  /*1aa0*/  LEA R10, P0, R9, R22, 0x2 ;  /* 0x00000016090a7211 */ /* 0x000fc800078010ff */
[----:B------:R-:W-:Y:S01]  /*1ab0*/  LEA.HI.X R11, R9, R23, R16, 0x2, P0 ;  /* 0x00000017090b7211 */ /* 0x000fe200000f1410 */
[----:B------:R-:W-:-:S05]  /*1ac0*/  IMAD.WIDE R8, R2, 0x4, R24 ;  /* 0x0000000402087825 */ /* 0x000fca00078e0218 */
[----:B------:R-:W3:Y:S01]  /*1ad0*/  LDG.E R11, desc[UR6][R10.64] ;  /* 0x000000060a0b7981 */ /* 0x000ee2000c1e1900 */
[----:B------:R-:W-:-:S03]  /*1ae0*/  IMAD.WIDE R32, R2, 0x4, R8 ;  /* 0x0000000402207825 */ /* 0x000fc600078e0208 */
[----:B------:R-:W4:Y:S01]  /*1af0*/  LDG.E R31, desc[UR6][R8.64] ;  /* 0x00000006081f7981 */ /* 0x000f22000c1e1900 */
[----:B------:R-:W-:-:S03]  /*1b00*/  IMAD.WIDE R28, R2, 0x4, R32 ;  /* 0x00000004021c7825 */ /* 0x000fc600078e0220 */
[----:B------:R-:W5:Y:S04]  /*1b10*/  LDG.E R35, desc[UR6][R32.64] ;  /* 0x0000000620237981 */ /* 0x000f68000c1e1900 */
[----:B------:R-:W5:Y:S01]  /*1b20*/  LDG.E R37, desc[UR6][R28.64] ;  /* 0x000000061c257981 */ /* 0x000f62000c1e1900 */
[----:B------:R-:W-:-:S05]  /*1b30*/  IMAD.WIDE R26, R2, 0x4, R28 ;  /* 0x00000004021a7825 */ /* 0x000fca00078e021c */
[----:B------:R-:W5:Y:S01]  /*1b40*/  LDG.E R30, desc[UR6][R26.64] ;  /* 0x000000061a1e7981 */ /* 0x000f62000c1e1900 */
[----:B------:R-:W-:-:S05]  /*1b50*/  IMAD.WIDE R18, R2, 0x4, R26 ;  /* 0x0000000402127825 */ /* 0x000fca00078e021a */
[----:B------:R-:W5:Y:S01]  /*1b60*/  LDG.E R34, desc[UR6][R18.64] ;  /* 0x0000000612227981 */ /* 0x000f62000c1e1900 */
[----:B------:R-:W-:-:S05]  /*1b70*/  IMAD.WIDE R14, R2, 0x4, R18 ;  /* 0x00000004020e7825 */ /* 0x000fca00078e0212 */
[----:B------:R-:W5:Y:S01]  /*1b80*/  LDG.E R36, desc[UR6][R14.64] ;  /* 0x000000060e247981 */ /* 0x000f62000c1e1900 */
[----:B------:R-:W-:-:S05]  /*1b90*/  IMAD.WIDE R16, R2, 0x4, R14 ;  /* 0x0000000402107825 */ /* 0x000fca00078e020e */
[----:B------:R-:W5:Y:S04]  /*1ba0*/  LDG.E R9, desc[UR6][R16.64] ;  /* 0x0000000610097981 */ /* 0x000f68000c1e1900 */
[----:B---3--:R-:W-:Y:S04]  /*1bb0*/  STS [R4+0x7c], R11 ;  /* 0x00007c0b04007388 */ /* 0x008fe80000000800 */
[----:B--2---:R-:W-:Y:S04]  /*1bc0*/  STS [R6], R21 ;  /* 0x0000001506007388 */ /* 0x004fe80000000800 */
[----:B----4-:R-:W-:Y:S04]  /*1bd0*/  STS [R6+0x210], R31 ;  /* 0x0002101f06007388 */ /* 0x010fe80000000800 */
[----:B-----5:R-:W-:Y:S04]  /*1be0*/  STS [R6+0x420], R35 ;  /* 0x0004202306007388 */ /* 0x020fe80000000800 */
[----:B------:R-:W-:Y:S04]  /*1bf0*/  STS [R6+0x630], R37 ;  /* 0x0006302506007388 */ /* 0x000fe80000000800 */
[----:B------:R-:W-:Y:S04]  /*1c00*/  STS [R6+0x840], R30 ;  /* 0x0008401e06007388 */ /* 0x000fe80000000800 */
[----:B------:R-:W-:Y:S04]  /*1c10*/  STS [R6+0xa50], R34 ;  /* 0x000a502206007388 */ /* 0x000fe80000000800 */
[----:B------:R-:W-:Y:S04]  /*1c20*/  STS [R6+0xc60], R36 ;  /* 0x000c602406007388 */ /* 0x000fe80000000800 */
[----:B------:R-:W-:Y:S01]  /*1c30*/  STS [R6+0xe70], R9 ;  /* 0x000e700906007388 */ /* 0x000fe20000000800 */
[----:B------:R-:W-:Y:S06]  /*1c40*/  BAR.SYNC.DEFER_BLOCKING 0x0 ;  /* 0x0000000000007b1d */ /* 0x000fec0000010000 */
[----:B------:R-:W-:Y:S04]  /*1c50*/  LDS R21, [R7+0xffc] ;  /* 0x000ffc0007157984 */ /* 0x000fe80000000800 */
[----:B------:R-:W0:Y:S04]  /*1c60*/  LDS.128 R8, [R5] ;  /* 0x0000000005087984 */ /* 0x000e280000000c00 */
[----:B------:R-:W-:Y:S04]  /*1c70*/  LDS R31, [R7+0x1008] ;  /* 0x00100800071f7984 */ /* 0x000fe80000000800 */
[----:B------:R-:W-:Y:S04]  /*1c80*/  LDS R34, [R7+0x100c] ;  /* 0x00100c0007227984 */ /* 0x000fe80000000800 */
[----:B------:R-:W-:Y:S01]  /*1c90*/  LDS R30, [R7+0x1010] ;  /* 0x00101000071e7984 */ /* 0x000fe20000000800 */
[----:B0-----:R-:W-:-:S03]  /*1ca0*/  FFMA R8, R21, R8, R13 ;  /* 0x0000000815087223 */ /* 0x001fc6000000000d */
[----:B------:R-:W0:Y:S04]  /*1cb0*/  LDS R13, [R7+0x1000] ;  /* 0x00100000070d7984 */ /* 0x000e280000000800 */
[----:B------:R-:W2:Y:S01]  /*1cc0*/  LDS R21, [R7+0x1004] ;  /* 0x0010040007157984 */ /* 0x000ea20000000800 */
[----:B0-----:R-:W-:-:S04]  /*1cd0*/  FFMA R13, R13, R9, R8 ;  /* 0x000000090d0d7223 */ /* 0x001fc80000000008 */
[----:B--2---:R-:W-:-:S04]  /*1ce0*/  FFMA R10, R21, R10, R13 ;  /* 0x0000000a150a7223 */ /* 0x004fc8000000000d */
[----:B------:R-:W-:Y:S02]  /*1cf0*/  FFMA R21, R31, R11, R10 ;  /* 0x0000000b1f157223 */ /* 0x000fe4000000000a */
[----:B------:R-:W0:Y:S02]  /*1d00*/  LDS.128 R8, [R5+0x10] ;  /* 0x0000100005087984 */ /* 0x000e240000000c00 */
[----:B0-----:R-:W-:Y:S01]  /*1d10*/  FFMA R21, R34, R8, R21 ;  /* 0x0000000822157223 */ /* 0x001fe20000000015 */
        /* <DEDUP_REMOVED lines=8> */
[----:B------:R-:W0:Y:S01]  /*1da0*/  LDS R8, [R7+0x1014] ;  /* 0x0010140007087984 */ /* 0x000e220000000800 */
[----:B------:R-:W-:Y:S01]  /*1db0*/  BAR.SYNC.DEFER_BLOCKING 0x0 ;  /* 0x0000000000007b1d */ /* 0x000fe20000010000 */
[----:B------:R-:W-:-:S05]  /*1dc0*/  IMAD.WIDE R34, R2, 0x4, R24 ;  /* 0x0000000402227825 */ /* 0x000fca00078e0218 */
[----:B------:R-:W2:Y:S04]  /*1dd0*/  LDG.E R13, desc[UR6][R12.64] ;  /* 0x000000060c0d7981 */ /* 0x000ea8000c1e1900 */
[----:B------:R-:W3:Y:S04]  /*1de0*/  LDG.E R33, desc[UR6][R32.64+-0x80] ;  /* 0xffff800620217981 */ /* 0x000ee8000c1e1900 */
[----:B------:R-:W4:Y:S04]  /*1df0*/  LDG.E R29, desc[UR6][R28.64+-0x80] ;  /* 0xffff80061c1d7981 */ /* 0x000f28000c1e1900 */
[----:B------:R-:W5:Y:S04]  /*1e00*/  LDG.E R27, desc[UR6][R26.64+-0x80] ;  /* 0xffff80061a1b7981 */ /* 0x000f68000c1e1900 */
[----:B------:R-:W5:Y:S04]  /*1e10*/  LDG.E R19, desc[UR6][R18.64+-0x80] ;  /* 0xffff800612137981 */ /* 0x000f68000c1e1900 */
[----:B------:R-:W5:Y:S04]  /*1e20*/  LDG.E R31, desc[UR6][R14.64+-0x80] ;  /* 0xffff80060e1f7981 */ /* 0x000f68000c1e1900 */
[----:B------:R1:W5:Y:S04]  /*1e30*/  LDG.E R21, desc[UR6][R24.64+-0x80] ;  /* 0xffff800618157981 */ /* 0x000368000c1e1900 */
[----:B------:R-:W5:Y:S04]  /*1e40*/  LDG.E R35, desc[UR6][R34.64+-0x80] ;  /* 0xffff800622237981 */ /* 0x000f68000c1e1900 */
[----:B------:R-:W5:Y:S01]  /*1e50*/  LDG.E R37, desc[UR6][R16.64+-0x80] ;  /* 0xffff800610257981 */ /* 0x000f62000c1e1900 */
[----:B0-----:R-:W-:-:S04]  /*1e60*/  FFMA R9, R8, R10, R9 ;  /* 0x0000000a08097223 */ /* 0x001fc80000000009 */
[----:B------:R-:W-:Y:S01]  /*1e70*/  FFMA R9, R30, R11, R9 ;  /* 0x0000000b1e097223 */ /* 0x000fe20000000009 */
[----:B-1----:R-:W-:Y:S02]  /*1e80*/  IADD3 R24, P1, PT, R24, -0x100, RZ ;  /* 0xffffff0018187810 */ /* 0x002fe40007f3e0ff */
[----:B------:R-:W-:Y:S02]  /*1e90*/  PLOP3.LUT P0, PT, PT, PT, PT, 0x8, 0x80 ;  /* 0x000000000080781c */ /* 0x000fe40003f0e170 */
[----:B------:R-:W-:Y:S01]  /*1ea0*/  IADD3.X R25, PT, PT, R25, -0x1, RZ, P1, !PT ;  /* 0xffffffff19197810 */ /* 0x000fe20000ffe4ff */
[----:B--2---:R-:W-:Y:S04]  /*1eb0*/  STS [R4+0x7c], R13 ;  /* 0x00007c0d04007388 */ /* 0x004fe80000000800 */
[----:B---3--:R-:W-:Y:S04]  /*1ec0*/  STS [R6+0x420], R33 ;  /* 0x0004202106007388 */ /* 0x008fe80000000800 */
[----:B----4-:R-:W-:Y:S04]  /*1ed0*/  STS [R6+0x630], R29 ;  /* 0x0006301d06007388 */ /* 0x010fe80000000800 */
[----:B-----5:R-:W-:Y:S04]  /*1ee0*/  STS [R6+0x840], R27 ;  /* 0x0008401b06007388 */ /* 0x020fe80000000800 */
[----:B------:R-:W-:Y:S04]  /*1ef0*/  STS [R6+0xa50], R19 ;  /* 0x000a501306007388 */ /* 0x000fe80000000800 */
[----:B------:R-:W-:Y:S04]  /*1f00*/  STS [R6+0xc60], R31 ;  /* 0x000c601f06007388 */ /* 0x000fe80000000800 */
[----:B------:R-:W-:Y:S04]  /*1f10*/  STS [R6], R21 ;  /* 0x0000001506007388 */ /* 0x000fe80000000800 */
[----:B------:R-:W-:Y:S04]  /*1f20*/  STS [R6+0x210], R35 ;  /* 0x0002102306007388 */ /* 0x000fe80000000800 */
[----:B------:R-:W-:Y:S01]  /*1f30*/  STS [R6+0xe70], R37 ;  /* 0x000e702506007388 */ /* 0x000fe20000000800 */
        /* <DEDUP_REMOVED lines=15> */
[----:B----4-:R-:W-:-:S04]  /*2030*/  FFMA R27, R27, R16, R32 ;  /* 0x000000101b1b7223 */ /* 0x010fc80000000020 */
[----:B-----5:R-:W-:Y:S01]  /*2040*/  FFMA R28, R28, R17, R27 ;  /* 0x000000111c1c7223 */ /* 0x020fe2000000001b */
[----:B------:R-:W-:-:S03]  /*2050*/  IADD3 R16, PT, PT, R0, 0x20, RZ ;  /* 0x0000002000107810 */ /* 0x000fc60007ffe0ff */
[----:B------:R-:W-:Y:S01]  /*2060*/  FFMA R21, R21, R18, R28 ;  /* 0x0000001215157223 */ /* 0x000fe2000000001c */
[----:B------:R-:W-:-:S03]  /*2070*/  IADD3 R0, PT, PT, R0, 0x40, RZ ;  /* 0x0000004000007810 */ /* 0x000fc60007ffe0ff */
[----:B------:R-:W-:Y:S01]  /*2080*/  FFMA R13, R26, R19, R21 ;  /* 0x000000131a0d7223 */ /* 0x000fe20000000015 */
[----:B------:R-:W-:Y:S06]  /*2090*/  BAR.SYNC.DEFER_BLOCKING 0x0 ;  /* 0x0000000000007b1d */ /* 0x000fec0000010000 */
.L_x_7:
[----:B-1----:R-:W-:-:S13]  /*20a0*/  ISETP.LT.OR P0, PT, R0, UR10, P0 ;  /* 0x0000000a00007c0c */ /* 0x002fda0008701670 */
[----:B------:R-:W-:Y:S05]  /*20b0*/  @!P0 BRA `(.L_x_4) ;  /* 0x0000000000d08947 */ /* 0x000fea0003800000 */
[----:B------:R-:W-:Y:S01]  /*20c0*/  IMAD.WIDE R8, R2, 0x4, R24 ;  /* 0x0000000402087825 */ /* 0x000fe200078e0218 */
[----:B------:R-:W-:Y:S01]  /*20d0*/  IADD3 R16, PT, PT, -R16, -0x20, RZ ;  /* 0xffffffe010107810 */ /* 0x000fe20007ffe1ff */
[----:B------:R-:W2:Y:S01]  /*20e0*/  LDG.E R25, desc[UR6][R24.64] ;  /* 0x0000000618197981 */ /* 0x000ea2000c1e1900 */
[----:B------:R-:W-:Y:S01]  /*20f0*/  SHF.R.S32.HI R19, RZ, 0x1f, R3 ;  /* 0x0000001fff137819 */ /* 0x000fe20000011403 */
[----:B------:R-:W-:Y:S02]  /*2100*/  IMAD.WIDE R10, R2, 0x4, R8 ;  /* 0x00000004020a7825 */ /* 0x000fe400078e0208 */
[----:B------:R-:W3:Y:S02]  /*2110*/  LDG.E R21, desc[UR6][R8.64] ;  /* 0x0000000608157981 */ /* 0x000ee4000c1e1900 */
[----:B------:R-:W-:Y:S02]  /*2120*/  IMAD R0, R16, UR8, RZ ;  /* 0x0000000810007c24 */ /* 0x000fe4000f8e02ff */
[----:B------:R-:W4:Y:S01]  /*2130*/  LDG.E R29, desc[UR6][R10.64] ;  /* 0x000000060a1d7981 */ /* 0x000f22000c1e1900 */
[----:B------:R-:W-:-:S02]  /*2140*/  IMAD.WIDE R14, R2, 0x4, R10 ;  /* 0x00000004020e7825 */ /* 0x000fc400078e020a */
[----:B------:R-:W-:Y:S02]  /*2150*/  IADD3 R3, P0, PT, R3, R0, RZ ;  /* 0x0000000003037210 */ /* 0x000fe40007f1e0ff */
[----:B------:R-:W-:Y:S02]  /*2160*/  IMAD.WIDE R16, R2, 0x4, R14 ;  /* 0x0000000402107825 */ /* 0x000fe400078e020e */
[----:B------:R-:W-:Y:S01]  /*2170*/  LEA.HI.X.SX32 R0, R0, R19, 0x1, P0 ;  /* 0x0000001300007211 */ /* 0x000fe200000f0eff */
[----:B------:R-:W5:Y:S01]  /*2180*/  LDG.E R15, desc[UR6][R14.64] ;  /* 0x000000060e0f7981 */ /* 0x000f62000c1e1900 */
[----:B------:R-:W-:Y:S01]  /*2190*/  LEA R26, P0, R3, R22, 0x2 ;  /* 0x00000016031a7211 */ /* 0x000fe200078010ff */
[----:B------:R-:W-:-:S03]  /*21a0*/  IMAD.WIDE R18, R2, 0x4, R16 ;  /* 0x0000000402127825 */ /* 0x000fc600078e0210 */
[----:B------:R-:W-:Y:S01]  /*21b0*/  LEA.HI.X R27, R3, R23, R0, 0x2, P0 ;  /* 0x00000017031b7211 */ /* 0x000fe200000f1400 */
[----:B------:R-:W5:Y:S01]  /*21c0*/  LDG.E R17, desc[UR6][R16.64] ;  /* 0x0000000610117981 */ /* 0x000f62000c1e1900 */
[----:B------:R-:W-:-:S04]  /*21d0*/  IMAD.WIDE R22, R2, 0x4, R18 ;  /* 0x0000000402167825 */ /* 0x000fc800078e0212 */
[----:B------:R-:W2:Y:S04]  /*21e0*/  LDG.E R27, desc[UR6][R26.64] ;  /* 0x000000061a1b7981 */ /* 0x000ea8000c1e1900 */
[----:B------:R-:W5:Y:S01]  /*21f0*/  LDG.E R31, desc[UR6][R18.64] ;  /* 0x00000006121f7981 */ /* 0x000f62000c1e1900 */
[----:B------:R-:W-:-:S03]  /*2200*/  IMAD.WIDE R2, R2, 0x4, R22 ;  /* 0x0000000402027825 */ /* 0x000fc600078e0216 */
[----:B------:R-:W5:Y:S04]  /*2210*/  LDG.E R23, desc[UR6][R22.64] ;  /* 0x0000000616177981 */ /* 0x000f68000c1e1900 */
[----:B------:R-:W5:Y:S04]  /*2220*/  LDG.E R3, desc[UR6][R2.64] ;  /* 0x0000000602037981 */ /* 0x000f68000c1e1900 */
[----:B--2---:R-:W-:Y:S04]  /*2230*/  STS [R4+0x7c], R27 ;  /* 0x00007c1b04007388 */ /* 0x004fe80000000800 */
[----:B------:R-:W-:Y:S04]  /*2240*/  STS [R6], R25 ;  /* 0x0000001906007388 */ /* 0x000fe80000000800 */
[----:B---3--:R-:W-:Y:S04]  /*2250*/  STS [R6+0x210], R21 ;  /* 0x0002101506007388 */ /* 0x008fe80000000800 */
[----:B----4-:R-:W-:Y:S04]  /*2260*/  STS [R6+0x420], R29 ;  /* 0x0004201d06007388 */ /* 0x010fe80000000800 */
[----:B-----5:R-:W-:Y:S04]  /*2270*/  STS [R6+0x630], R15 ;  /* 0x0006300f06007388 */ /* 0x020fe80000000800 */
[----:B------:R-:W-:Y:S04]  /*2280*/  STS [R6+0x840], R17 ;  /* 0x0008401106007388 */ /* 0x000fe80000000800 */
[----:B------:R-:W-:Y:S04]  /*2290*/  STS [R6+0xa50], R31 ;  /* 0x000a501f06007388 */ /* 0x000fe80000000800 */
        /* <DEDUP_REMOVED lines=18> */
[----:B-----5:R-:W-:-:S04]  /*23c0*/  FFMA R15, R15, R17, R4 ;  /* 0x000000110f0f7223 */ /* 0x020fc80000000004 */
[----:B------:R-:W-:-:S04]  /*23d0*/  FFMA R12, R12, R18, R15 ;  /* 0x000000120c0c7223 */ /* 0x000fc8000000000f */
[----:B------:R-:W-:Y:S01]  /*23e0*/  FFMA R13, R3, R19, R12 ;  /* 0x00000013030d7223 */ /* 0x000fe2000000000c */
[----:B------:R-:W-:Y:S06]  /*23f0*/  BAR.SYNC.DEFER_BLOCKING 0x0 ;  /* 0x0000000000007b1d */ /* 0x000fec0000010000 */
.L_x_4:
[----:B------:R-:W0:Y:S01]  /*2400*/  S2R R4, SR_CgaCtaId ;  /* 0x0000000000047919 */ /* 0x000e220000008800 */
[----:B------:R-:W-:Y:S01]  /*2410*/  MOV R3, 0x400 ;  /* 0x0000040000037802 */ /* 0x000fe20000000f00 */
[----:B------:R-:W1:Y:S03]  /*2420*/  S2R R0, SR_TID.X ;  /* 0x0000000000007919 */ /* 0x000e660000002100 */
[----:B------:R-:W-:Y:S01]  /*2430*/  IADD3 R3, PT, PT, R3, 0x80, RZ ;  /* 0x0000008003037810 */ /* 0x000fe20007ffe0ff */
[----:B------:R-:W2:Y:S03]  /*2440*/  S2R R2, SR_TID.Y ;  /* 0x0000000000027919 */ /* 0x000ea60000002200 */
[----:B0-----:R-:W-:-:S05]  /*2450*/  LEA R3, R4, R3, 0x18 ;  /* 0x0000000304037211 */ /* 0x001fca00078ec0ff */
[----:B-1----:R-:W-:Y:S01]  /*2460*/  IMAD R3, R0, 0x84, R3 ;  /* 0x0000008400037824 */ /* 0x002fe200078e0203 */
[----:B--2---:R-:W-:-:S04]  /*2470*/  ISETP.NE.AND P0, PT, R2, RZ, PT ;  /* 0x000000ff0200720c */ /* 0x004fc80003f05270 */
[----:B------:R-:W-:-:S05]  /*2480*/  LEA R6, R2, R3, 0x2 ;  /* 0x0000000302067211 */ /* 0x000fca00078e10ff */
[----:B------:R0:W-:Y:S01]  /*2490*/  STS [R6], R13 ;  /* 0x0000000d06007388 */ /* 0x0001e20000000800 */
[----:B------:R-:W-:Y:S06]  /*24a0*/  BAR.SYNC.DEFER_BLOCKING 0x0 ;  /* 0x0000000000007b1d */ /* 0x000fec0000010000 */
[----:B------:R-:W-:Y:S05]  /*24b0*/  @P0 EXIT ;  /* 0x000000000000094d */ /* 0x000fea0003800000 */
[----:B------:R-:W1:Y:S01]  /*24c0*/  LDC.64 R2, c[0x0][0x3a8] ;  /* 0x0000ea00ff027b82 */ /* 0x000e620000000a00 */
[----:B------:R-:W2:Y:S01]  /*24d0*/  LDCU UR4, c[0x0][0x3b0] ;  /* 0x00007600ff0477ac */ /* 0x000ea20008000800 */
[----:B------:R-:W3:Y:S01]  /*24e0*/  LDS R0, [R6+0x4] ;  /* 0x0000040006007984 */ /* 0x000ee20000000800 */
[----:B------:R-:W4:Y:S03]  /*24f0*/  LDCU UR5, c[0x0][0x3a4] ;  /* 0x00007480ff0577ac */ /* 0x000f260008000800 */
[----:B------:R-:W-:Y:S01]  /*2500*/  LDS R7, [R6+0xc] ;  /* 0x00000c0006077984 */ /* 0x000fe20000000800 */
[----:B--2---:R-:W-:Y:S01]  /*2510*/  IMAD R5, R20, UR4, RZ ;  /* 0x0000000414057c24 */ /* 0x004fe2000f8e02ff */
[----:B------:R-:W2:Y:S03]  /*2520*/  LDCU UR4, c[0x0][0x384] ;  /* 0x00007080ff0477ac */ /* 0x000ea60008000800 */
[----:B-1----:R-:W-:-:S02]  /*2530*/  IMAD.WIDE R2, R5, 0x4, R2 ;  /* 0x0000000405027825 */ /* 0x002fc400078e0202 */
[----:B------:R-:W1:Y:S04]  /*2540*/  LDS R5, [R6+0x8] ;  /* 0x0000080006057984 */ /* 0x000e680000000800 */
[----:B------:R-:W4:Y:S01]  /*2550*/  LDG.E R4, desc[UR6][R2.64] ;  /* 0x0000000602047981 */ /* 0x000f22000c1e1900 */
[----:B---3--:R-:W-:-:S04]  /*2560*/  FADD R0, R0, R13 ;  /* 0x0000000d00007221 */ /* 0x008fc80000000000 */
[----:B-1----:R-:W-:-:S04]  /*2570*/  FADD R0, R0, R5 ;  /* 0x0000000500007221 */ /* 0x002fc80000000000 */
[----:B------:R-:W-:-:S04]  /*2580*/  FADD R0, R0, R7 ;  /* 0x0000000700007221 */ /* 0x000fc80000000000 */
[----:B--2---:R-:W-:-:S04]  /*2590*/  FMUL R5, R0, UR4 ;  /* 0x0000000400057c20 */ /* 0x004fc80008400000 */
[----:B----4-:R-:W-:-:S05]  /*25a0*/  FFMA R5, R4, UR5, R5 ;  /* 0x0000000504057c23 */ /* 0x010fca0008000005 */
[----:B------:R-:W-:Y:S01]  /*25b0*/  STG.E desc[UR6][R2.64], R5 ;  /* 0x0000000502007986 */ /* 0x000fe2000c101906 */
[----:B------:R-:W-:Y:S05]  /*25c0*/  EXIT ;  /* 0x000000000000794d */ /* 0x000fea0003800000 */
.L_x_8:
[----:B------:R-:W-:-:S00]  /*25d0*/  BRA `(.L_x_8) ;  /* 0xfffffffc00fc7947 */ /* 0x000fc0000383ffff */
[----:B------:R-:W-:-:S00]  /*25e0*/  NOP ;  /* 0x0000000000007918 */ /* 0x000fc00000000000 */
        /* <DEDUP_REMOVED lines=9> */
.L_x_77:


//--------------------- .text._Z15u_ssymv_genericifPfiS_ifS_iii --------------------------
	.section	.text._Z15u_ssymv_genericifPfiS_ifS_iii,"ax",@progbits
	.align	128
        .global         _Z15u_ssymv_genericifPfiS_ifS_iii
        .type           _Z15u_ssymv_genericifPfiS_ifS_iii,@function
        .size           _Z15u_ssymv_genericifPfiS_ifS_iii,(.L_x_78 - _Z15u_ssymv_genericifPfiS_ifS_iii)
        .other          _Z15u_ssymv_genericifPfiS_ifS_iii,@"STO_CUDA_ENTRY STV_DEFAULT"
_Z15u_ssymv_genericifPfiS_ifS_iii:
.text._Z15u_ssymv_genericifPfiS_ifS_iii:
[----:B------:R-:W-:Y:S01]  /*0000*/  LDC R1, c[0x0][0x37c] ;  /* 0x0000df00ff017b82 */ /* 0x000fe20000000800 */
[----:B------:R-:W0:Y:S01]  /*0010*/  S2R R8, SR_CTAID.X ;  /* 0x0000000000087919 */ /* 0x000e220000002500 */
[----:B------:R-:W0:Y:S06]  /*0020*/  LDCU UR5, c[0x0][0x3b4] ;  /* 0x00007680ff0577ac */ /* 0x000e2c0008000800 */
[----:B------:R-:W1:Y:S01]  /*0030*/  LDC R24, c[0x0][0x380] ;  /* 0x0000e000ff187b82 */ /* 0x000e620000000800 */
[----:B------:R-:W2:Y:S01]  /*0040*/  S2R R13, SR_TID.X ;  /* 0x00000000000d7919 */ /* 0x000ea20000002100 */
[----:B------:R-:W3:Y:S01]  /*0050*/  LDCU.64 UR6, c[0x0][0x358] ;  /* 0x00006b00ff0677ac */ /* 0x000ee20008000a00 */
[----:B------:R-:W4:Y:S01]  /*0060*/  S2R R6, SR_TID.Y ;  /* 0x0000000000067919 */ /* 0x000f220000002200 */
[----:B-1----:R-:W-:-:S02]  /*0070*/  IADD3 R7, PT, PT, R24, -0x1, RZ ;  /* 0xffffffff18077810 */ /* 0x002fc40007ffe0ff */
[----:B0-----:R-:W-:-:S13]  /*0080*/  ISETP.NE.AND P0, PT, R8, UR5, PT ;  /* 0x0000000508007c0c */ /* 0x001fda000bf05270 */
[----:B--234-:R-:W-:Y:S05]  /*0090*/  @P0 BRA `(.L_x_9) ;  /* 0x00000020007c0947 */ /* 0x01cfea0003800000 */
[----:B------:R-:W0:Y:S01]  /*00a0*/  LDC R0, c[0x0][0x3b8] ;  /* 0x0000ee00ff007b82 */ /* 0x000e220000000800 */
[----:B------:R-:W1:Y:S01]  /*00b0*/  S2R R10, SR_CgaCtaId ;  /* 0x00000000000a7919 */ /* 0x000e620000008800 */
[----:B------:R-:W2:Y:S01]  /*00c0*/  LDCU.64 UR8, c[0x0][0x398] ;  /* 0x00007300ff0877ac */ /* 0x000ea20008000a00 */
[----:B------:R-:W-:Y:S01]  /*00d0*/  IMAD.MOV R5, RZ, RZ, -R6 ;  /* 0x000000ffff057224 */ /* 0x000fe200078e0a06 */
[----:B------:R-:W-:Y:S01]  /*00e0*/  IADD3 R16, PT, PT, RZ, -R13, RZ ;  /* 0x8000000dff107210 */ /* 0x000fe20007ffe0ff */
[----:B------:R-:W-:Y:S01]  /*00f0*/  IMAD.MOV.U32 R34, RZ, RZ, RZ ;  /* 0x000000ffff227224 */ /* 0x000fe200078e00ff */
[----:B------:R-:W3:Y:S01]  /*0100*/  LDCU.64 UR10, c[0x0][0x388] ;  /* 0x00007100ff0a77ac */ /* 0x000ee20008000a00 */
[----:B------:R-:W-:Y:S01]  /*0110*/  MOV R9, 0x400 ;  /* 0x0000040000097802 */ /* 0x000fe20000000f00 */
[----:B------:R-:W4:Y:S01]  /*0120*/  LDC R2, c[0x0][0x390] ;  /* 0x0000e400ff027b82 */ /* 0x000f220000000800 */
[----:B------:R-:W-:-:S04]  /*0130*/  USHF.L.U32 UR5, UR5, 0x5, URZ ;  /* 0x0000000505057899 */ /* 0x000fc800080006ff */
[----:B------:R-:W-:-:S03]  /*0140*/  UISETP.GE.AND UP0, UPT, UR5, 0x1, UPT ;  /* 0x000000010500788c */ /* 0x000fc6000bf06270 */
[----:B------:R-:W5:Y:S01]  /*0150*/  LDC R3, c[0x0][0x3a0] ;  /* 0x0000e800ff037b82 */ /* 0x000f620000000800 */
[----:B0-----:R-:W-:Y:S01]  /*0160*/  VIADD R8, R0, 0xffffffff ;  /* 0xffffffff00087836 */ /* 0x001fe20000000000 */
[----:B------:R-:W-:-:S04]  /*0170*/  ISETP.GE.AND P1, PT, R13, R0, PT ;  /* 0x000000000d00720c */ /* 0x000fc80003f26270 */
[----:B------:R-:W-:Y:S02]  /*0180*/  SEL R11, R13, R8, !P1 ;  /* 0x000000080d0b7207 */ /* 0x000fe40004800000 */
[----:B------:R-:W-:Y:S01]  /*0190*/  SHF.R.S32.HI R8, RZ, 0x1f, R8 ;  /* 0x0000001fff087819 */ /* 0x000fe20000011408 */
[-C--:B----4-:R-:W-:Y:S02]  /*01a0*/  IMAD R4, R7, R2.reuse, RZ ;  /* 0x0000000207047224 */ /* 0x090fe400078e02ff */
[----:B------:R-:W-:Y:S01]  /*01b0*/  IMAD R12, R5, R2, RZ ;  /* 0x00000002050c7224 */ /* 0x000fe200078e02ff */
[----:B------:R-:W-:Y:S02]  /*01c0*/  SEL R14, R8, RZ, P1 ;  /* 0x000000ff080e7207 */ /* 0x000fe40000800000 */
[--C-:B------:R-:W-:Y:S02]  /*01d0*/  SHF.R.S32.HI R5, RZ, 0x1f, R4.reuse ;  /* 0x0000001fff057819 */ /* 0x100fe40000011404 */
[----:B------:R-:W-:Y:S01]  /*01e0*/  IADD3 R11, P2, P3, R11, R12, R4 ;  /* 0x0000000c0b0b7210 */ /* 0x000fe20007b5e004 */
[-C--:B-----5:R-:W-:Y:S01]  /*01f0*/  IMAD R7, R7, R3.reuse, RZ ;  /* 0x0000000307077224 */ /* 0x0a0fe200078e02ff */
[----:B------:R-:W-:Y:S01]  /*0200*/  SHF.R.S32.HI R8, RZ, 0x1f, R12 ;  /* 0x0000001fff087819 */ /* 0x000fe2000001140c */
[----:B------:R-:W-:Y:S01]  /*0210*/  IMAD R16, R16, R3, RZ ;  /* 0x0000000310107224 */ /* 0x000fe200078e02ff */
[----:B------:R-:W-:-:S02]  /*0220*/  IADD3 R4, PT, PT, R9, 0x80, RZ ;  /* 0x0000008009047810 */ /* 0x000fc40007ffe0ff */
[----:B------:R-:W-:Y:S02]  /*0230*/  IADD3.X R14, PT, PT, R14, R8, R5, P2, P3 ;  /* 0x000000080e0e7210 */ /* 0x000fe400017e6405 */
[----:B------:R-:W-:Y:S02]  /*0240*/  SHF.R.S32.HI R12, RZ, 0x1f, R16 ;  /* 0x0000001fff0c7819 */ /* 0x000fe40000011410 */
[C---:B------:R-:W-:Y:S02]  /*0250*/  IADD3 R15, P0, PT, R7.reuse, R16, RZ ;  /* 0x00000010070f7210 */ /* 0x040fe40007f1e0ff */
[----:B-1----:R-:W-:Y:S02]  /*0260*/  LEA R8, R10, R4, 0x18 ;  /* 0x000000040a087211 */ /* 0x002fe400078ec0ff */
[----:B------:R-:W-:Y:S02]  /*0270*/  LEA.HI.X.SX32 R12, R7, R12, 0x1, P0 ;  /* 0x0000000c070c7211 */ /* 0x000fe400000f0eff */
[----:B--2---:R-:W-:Y:S01]  /*0280*/  LEA R20, P0, R15, UR8, 0x2 ;  /* 0x000000080f147c11 */ /* 0x004fe2000f8010ff */
[----:B------:R-:W-:Y:S01]  /*0290*/  IMAD R7, R13, 0x84, R8 ;  /* 0x000000840d077824 */ /* 0x000fe200078e0208 */
[----:B---3--:R-:W-:-:S02]  /*02a0*/  LEA R4, P2, R11, UR10, 0x2 ;  /* 0x0000000a0b047c11 */ /* 0x008fc4000f8410ff */
[----:B------:R-:W-:Y:S01]  /*02b0*/  LEA.HI.X R21, R15, UR9, R12, 0x2, P0 ;  /* 0x000000090f157c11 */ /* 0x000fe200080f140c */
[----:B------:R-:W-:Y:S01]  /*02c0*/  IMAD R7, R6, 0x4, R7 ;  /* 0x0000000406077824 */ /* 0x000fe200078e0207 */
[----:B------:R-:W-:Y:S02]  /*02d0*/  LEA.HI.X R5, R11, UR11, R14, 0x2, P2 ;  /* 0x0000000b0b057c11 */ /* 0x000fe400090f140e */
[----:B------:R-:W-:Y:S01]  /*02e0*/  SHF.L.U32 R15, R2, 0x2, RZ ;  /* 0x00000002020f7819 */ /* 0x000fe200000006ff */
[----:B------:R-:W-:Y:S06]  /*02f0*/  BRA.U !UP0, `(.L_x_10) ;  /* 0x00000005080c7547 */ /* 0x000fec000b800000 */
[----:B------:R-:W-:Y:S01]  /*0300*/  LEA R9, R10, R9, 0x18 ;  /* 0x000000090a097211 */ /* 0x000fe200078ec0ff */
[----:B------:R-:W-:Y:S01]  /*0310*/  IMAD.MOV.U32 R25, RZ, RZ, R5 ;  /* 0x000000ffff197224 */ /* 0x000fe200078e0005 */
[----:B------:R-:W-:Y:S01]  /*0320*/  MOV R24, R4 ;  /* 0x0000000400187202 */ /* 0x000fe20000000f00 */
[----:B------:R-:W-:Y:S02]  /*0330*/  HFMA2 R4, -RZ, RZ, 0, 0 ;  /* 0x00000000ff047431 */ /* 0x000fe400000001ff */
[C---:B------:R-:W-:Y:S01]  /*0340*/  IMAD R5, R6.reuse, 0x1c, R7 ;  /* 0x0000001c06057824 */ /* 0x040fe200078e0207 */
[----:B------:R-:W-:Y:S01]  /*0350*/  IADD3 R12, PT, PT, -R15, RZ, RZ ;  /* 0x000000ff0f0c7210 */ /* 0x000fe20007ffe1ff */
[----:B------:R-:W-:Y:S01]  /*0360*/  IMAD.MOV.U32 R34, RZ, RZ, RZ ;  /* 0x000000ffff227224 */ /* 0x000fe200078e00ff */
[----:B------:R-:W-:Y:S01]  /*0370*/  LEA R28, R6, R9, 0x5 ;  /* 0x00000009061c7211 */ /* 0x000fe200078e28ff */
[----:B------:R-:W-:Y:S01]  /*0380*/  IMAD R14, R13, 0x4, R9 ;  /* 0x000000040d0e7824 */ /* 0x000fe200078e0209 */
[----:B------:R-:W-:-:S06]  /*0390*/  UMOV UR4, URZ ;  /* 0x000000ff00047c82 */ /* 0x000fcc0008000000 */
.L_x_11:
[----:B------:R-:W-:Y:S01]  /*03a0*/  MOV R23, R25 ;  /* 0x0000001900177202 */ /* 0x000fe20000000f00 */
[----:B------:R-:W-:-:S04]  /*03b0*/  IMAD.MOV.U32 R22, RZ, RZ, R24 ;  /* 0x000000ffff167224 */ /* 0x000fc800078e0018 */
[C---:B------:R-:W-:Y:S01]  /*03c0*/  IMAD.WIDE R30, R12.reuse, 0x4, R22 ;  /* 0x000000040c1e7825 */ /* 0x040fe200078e0216 */
[----:B------:R-:W2:Y:S03]  /*03d0*/  LDG.E R36, desc[UR6][R22.64] ;  /* 0x0000000616247981 */ /* 0x000ea6000c1e1900 */
[C---:B------:R-:W-:Y:S02]  /*03e0*/  IMAD.WIDE R18, R12.reuse, 0x4, R30 ;  /* 0x000000040c127825 */ /* 0x040fe400078e021e */
[----:B------:R-:W3:Y:S02]  /*03f0*/  LDG.E R30, desc[UR6][R30.64] ;  /* 0x000000061e1e7981 */ /* 0x000ee4000c1e1900 */
[C---:B------:R-:W-:Y:S02]  /*0400*/  IMAD.WIDE R26, R12.reuse, 0x4, R18 ;  /* 0x000000040c1a7825 */ /* 0x040fe400078e0212 */
[----:B------:R-:W4:Y:S02]  /*0410*/  LDG.E R18, desc[UR6][R18.64] ;  /* 0x0000000612127981 */ /* 0x000f24000c1e1900 */
[----:B------:R-:W-:-:S02]  /*0420*/  IMAD.WIDE R8, R12, 0x4, R26 ;  /* 0x000000040c087825 */ /* 0x000fc400078e021a */
[----:B------:R-:W5:Y:S02]  /*0430*/  LDG.E R26, desc[UR6][R26.64] ;  /* 0x000000061a1a7981 */ /* 0x000f64000c1e1900 */
[----:B------:R-:W-:Y:S02]  /*0440*/  IMAD.WIDE R10, R12, 0x4, R8 ;  /* 0x000000040c0a7825 */ /* 0x000fe400078e0208 */
[----:B------:R-:W5:Y:S02]  /*0450*/  LDG.E R29, desc[UR6][R8.64] ;  /* 0x00000006081d7981 */ /* 0x000f64000c1e1900 */
[----:B------:R-:W-:Y:S02]  /*0460*/  IMAD.WIDE R32, R4, 0x4, R20 ;  /* 0x0000000404207825 */ /* 0x000fe400078e0214 */
[----:B------:R-:W5:Y:S02]  /*0470*/  LDG.E R35, desc[UR6][R10.64] ;  /* 0x000000060a237981 */ /* 0x000f64000c1e1900 */
[----:B------:R-:W-:-:S02]  /*0480*/  IMAD.WIDE R16, R12, 0x4, R10 ;  /* 0x000000040c107825 */ /* 0x000fc400078e020a */
[----:B------:R-:W5:Y:S02]  /*0490*/  LDG.E R33, desc[UR6][R32.64] ;  /* 0x0000000620217981 */ /* 0x000f64000c1e1900 */
[----:B------:R-:W-:Y:S02]  /*04a0*/  IMAD.WIDE R24, R12, 0x4, R16 ;  /* 0x000000040c187825 */ /* 0x000fe400078e0210 */
[----:B------:R-:W5:Y:S04]  /*04b0*/  LDG.E R37, desc[UR6][R16.64] ;  /* 0x0000000610257981 */ /* 0x000f68000c1e1900 */
[----:B------:R0:W5:Y:S01]  /*04c0*/  LDG.E R31, desc[UR6][R24.64] ;  /* 0x00000006181f7981 */ /* 0x000162000c1e1900 */
[----:B------:R-:W-:-:S04]  /*04d0*/  UIADD3 UR4, UPT, UPT, UR4, 0x20, URZ ;  /* 0x0000002004047890 */ /* 0x000fc8000fffe0ff */
[----:B------:R-:W-:Y:S01]  /*04e0*/  UISETP.GE.AND UP0, UPT, UR4, UR5, UPT ;  /* 0x000000050400728c */ /* 0x000fe2000bf06270 */
        /* <DEDUP_REMOVED lines=16> */
[----:B------:R-:W-:Y:S04]  /*05f0*/  LDS R27, [R5+0x10] ;  /* 0x00001000051b7984 */ /* 0x000fe80000000800 */
[----:B------:R-:W4:Y:S04]  /*0600*/  LDS.128 R16, [R28+0x10] ;  /* 0x000010001c107984 */ /* 0x000f280000000c00 */
[----:B------:R-:W5:Y:S04]  /*0610*/  LDS R26, [R5+0x14] ;  /* 0x00001400051a7984 */ /* 0x000f680000000800 */
[----:B------:R-:W5:Y:S01]  /*0620*/  LDS R29, [R5+0x18] ;  /* 0x00001800051d7984 */ /* 0x000f620000000800 */
[----:B0-----:R-:W-:-:S03]  /*0630*/  FFMA R8, R32, R8, R34 ;  /* 0x0000000820087223 */ /* 0x001fc60000000022 */
[----:B------:R-:W0:Y:S01]  /*0640*/  LDS R34, [R5+0x1c] ;  /* 0x00001c0005227984 */ /* 0x000e220000000800 */
[----:B-1----:R-:W-:-:S04]  /*0650*/  FFMA R9, R36, R9, R8 ;  /* 0x0000000924097223 */ /* 0x002fc80000000008 */
[----:B--2---:R-:W-:-:S04]  /*0660*/  FFMA R9, R31, R10, R9 ;  /* 0x0000000a1f097223 */ /* 0x004fc80000000009 */
[----:B---3--:R-:W-:Y:S01]  /*0670*/  FFMA R30, R30, R11, R9 ;  /* 0x0000000b1e1e7223 */ /* 0x008fe20000000009 */
[----:B------:R-:W-:-:S03]  /*0680*/  IMAD.MOV R9, RZ, RZ, -R3 ;  /* 0x000000ffff097224 */ /* 0x000fc600078e0a03 */
[----:B----4-:R-:W-:-:S04]  /*0690*/  FFMA R27, R27, R16, R30 ;  /* 0x000000101b1b7223 */ /* 0x010fc8000000001e */
[----:B-----5:R-:W-:Y:S01]  /*06a0*/  FFMA R26, R26, R17, R27 ;  /* 0x000000111a1a7223 */ /* 0x020fe2000000001b */
[----:B------:R-:W-:-:S03]  /*06b0*/  LEA R4, R9, R4, 0x5 ;  /* 0x0000000409047211 */ /* 0x000fc600078e28ff */
[----:B------:R-:W-:Y:S01]  /*06c0*/  FFMA R29, R29, R18, R26 ;  /* 0x000000121d1d7223 */ /* 0x000fe2000000001a */
[----:B------:R-:W-:-:S04]  /*06d0*/  IMAD.WIDE R8, R12, 0x20, R22 ;  /* 0x000000200c087825 */ /* 0x000fc800078e0216 */
[----:B0-----:R-:W-:Y:S01]  /*06e0*/  FFMA R34, R34, R19, R29 ;  /* 0x0000001322227223 */ /* 0x001fe2000000001d */
[----:B------:R-:W-:Y:S06]  /*06f0*/  BAR.SYNC.DEFER_BLOCKING 0x0 ;  /* 0x0000000000007b1d */ /* 0x000fec0000010000 */
[----:B------:R-:W-:Y:S05]  /*0700*/  BRA.U !UP0, `(.L_x_11) ;  /* 0xfffffffd08247547 */ /* 0x000fea000b83ffff */
[----:B------:R-:W-:Y:S01]  /*0710*/  IMAD.MOV.U32 R4, RZ, RZ, R8 ;  /* 0x000000ffff047224 */ /* 0x000fe200078e0008 */
[----:B------:R-:W-:-:S07]  /*0720*/  MOV R5, R9 ;  /* 0x0000000900057202 */ /* 0x000fce0000000f00 */
.L_x_10:
[----:B------:R-:W-:Y:S01]  /*0730*/  ISETP.NE.AND P0, PT, R6, RZ, PT ;  /* 0x000000ff0600720c */ /* 0x000fe20003f05270 */
[----:B------:R-:W-:-:S12]  /*0740*/  BSSY.RECONVERGENT B1, `(.L_x_12) ;  /* 0x0000194000017945 */ /* 0x000fd80003800200 */
[----:B------:R-:W-:Y:S05]  /*0750*/  @P0 BRA `(.L_x_13) ;  /* 0x0000001800480947 */ /* 0x000fea0003800000 */
[C---:B------:R-:W-:Y:S01]  /*0760*/  SEL R9, R13.reuse, RZ, !P1 ;  /* 0x000000ff0d097207 */ /* 0x040fe20004800000 */
[----:B------:R-:W-:Y:S01]  /*0770*/  BSSY.RECONVERGENT B0, `(.L_x_14) ;  /* 0x00000ab000007945 */ /* 0x000fe20003800200 */
[----:B------:R-:W-:Y:S01]  /*0780*/  IADD3 R17, PT, PT, R13, -UR5, RZ ;  /* 0x800000050d117c10 */ /* 0x000fe2000fffe0ff */
[----:B------:R-:W-:Y:S02]  /*0790*/  IMAD.MOV.U32 R11, RZ, RZ, RZ ;  /* 0x000000ffff0b7224 */ /* 0x000fe400078e00ff */
[----:B------:R-:W-:Y:S02]  /*07a0*/  IMAD.IADD R7, R0, 0x1, -R9 ;  /* 0x0000000100077824 */ /* 0x000fe400078e0a09 */
[----:B------:R-:W-:-:S03]  /*07b0*/  IMAD.WIDE R16, R17, 0x4, R20 ;  /* 0x0000000411107825 */ /* 0x000fc600078e0214 */
[----:B------:R-:W-:-:S13]  /*07c0*/  ISETP.GE.AND P1, PT, R7, 0x1, PT ;  /* 0x000000010700780c */ /* 0x000fda0003f26270 */
[----:B------:R-:W-:Y:S05]  /*07d0*/  @!P1 BRA `(.L_x_15) ;  /* 0x0000000800909947 */ /* 0x000fea0003800000 */
[----:B------:R-:W-:Y:S01]  /*07e0*/  IADD3 R9, PT, PT, R9, -R0, RZ ;  /* 0x8000000009097210 */ /* 0x000fe20007ffe0ff */
[----:B------:R-:W-:Y:S01]  /*07f0*/  BSSY.RECONVERGENT B2, `(.L_x_16) ;  /* 0x0000055000027945 */ /* 0x000fe20003800200 */
[----:B------:R-:W-:Y:S02]  /*0800*/  LOP3.LUT R8, R7, 0x7, RZ, 0xc0, !PT ;  /* 0x0000000707087812 */ /* 0x000fe400078ec0ff */
[----:B------:R-:W-:Y:S01]  /*0810*/  ISETP.GT.U32.AND P1, PT, R9, -0x8, PT ;  /* 0xfffffff80900780c */ /* 0x000fe20003f24070 */
[----:B------:R-:W-:Y:S01]  /*0820*/  IMAD.MOV.U32 R9, RZ, RZ, RZ ;  /* 0x000000ffff097224 */ /* 0x000fe200078e00ff */
[----:B------:R-:W-:-:S11]  /*0830*/  ISETP.NE.AND P2, PT, R8, RZ, PT ;  /* 0x000000ff0800720c */ /* 0x000fd60003f45270 */
[----:B------:R-:W-:Y:S05]  /*0840*/  @P1 BRA `(.L_x_17) ;  /* 0x00000004003c1947 */ /* 0x000fea0003800000 */
[----:B------:R-:W-:Y:S01]  /*0850*/  LOP3.LUT R9, R7, 0x7ffffff8, RZ, 0xc0, !PT ;  /* 0x7ffffff807097812 */ /* 0x000fe200078ec0ff */
[----:B------:R-:W-:Y:S01]  /*0860*/  IMAD.MOV R24, RZ, RZ, -R3 ;  /* 0x000000ffff187224 */ /* 0x000fe200078e0a03 */
[----:B------:R-:W-:Y:S01]  /*0870*/  IADD3 R26, PT, PT, -R2, RZ, RZ ;  /* 0x000000ff021a7210 */ /* 0x000fe20007ffe1ff */
[----:B------:R-:W-:Y:S01]  /*0880*/  HFMA2 R29, -RZ, RZ, 0, 0 ;  /* 0x00000000ff1d7431 */ /* 0x000fe200000001ff */
[----:B------:R-:W-:Y:S01]  /*0890*/  IADD3 R15, PT, PT, -R15, RZ, RZ ;  /* 0x000000ff0f0f7210 */ /* 0x000fe20007ffe1ff */
[C---:B------:R-:W-:Y:S01]  /*08a0*/  IMAD R31, R3.reuse, -0x3, RZ ;  /* 0xfffffffd031f7824 */ /* 0x040fe200078e02ff */
[C---:B------:R-:W-:Y:S01]  /*08b0*/  LEA R11, -R3.reuse, RZ, 0x2 ;  /* 0x000000ff030b7211 */ /* 0x040fe200078e11ff */
[----:B------:R-:W-:Y:S01]  /*08c0*/  IMAD R33, R3, -0x5, RZ ;  /* 0xfffffffb03217824 */ /* 0x000fe200078e02ff */
[----:B------:R-:W-:Y:S01]  /*08d0*/  IADD3 R6, PT, PT, -R9, RZ, RZ ;  /* 0x000000ff09067210 */ /* 0x000fe20007ffe1ff */
[C---:B------:R-:W-:Y:S01]  /*08e0*/  IMAD R12, R3.reuse, -0x6, RZ ;  /* 0xfffffffa030c7824 */ /* 0x040fe200078e02ff */
[----:B------:R-:W-:Y:S01]  /*08f0*/  MOV R28, R26 ;  /* 0x0000001a001c7202 */ /* 0x000fe20000000f00 */
[----:B------:R-:W-:-:S02]  /*0900*/  IMAD R13, R3, -0x7, RZ ;  /* 0xfffffff9030d7824 */ /* 0x000fc400078e02ff */
[C---:B------:R-:W-:Y:S02]  /*0910*/  IMAD R35, R2.reuse, -0x3, RZ ;  /* 0xfffffffd02237824 */ /* 0x040fe400078e02ff */
[C---:B------:R-:W-:Y:S02]  /*0920*/  IMAD R10, R2.reuse, -0x5, RZ ;  /* 0xfffffffb020a7824 */ /* 0x040fe400078e02ff */
[C---:B------:R-:W-:Y:S02]  /*0930*/  IMAD R25, R2.reuse, -0x6, RZ ;  /* 0xfffffffa02197824 */ /* 0x040fe400078e02ff */
[C---:B------:R-:W-:Y:S02]  /*0940*/  IMAD R27, R2.reuse, -0x7, RZ ;  /* 0xfffffff9021b7824 */ /* 0x040fe400078e02ff */
[----:B------:R-:W-:Y:S02]  /*0950*/  IMAD.U32 R32, R3, -0x2, RZ ;  /* 0xfffffffe03207824 */ /* 0x000fe400078e00ff */
[----:B------:R-:W-:-:S02]  /*0960*/  IMAD.U32 R37, R2, -0x2, RZ ;  /* 0xfffffffe02257824 */ /* 0x000fc400078e00ff */
[----:B------:R-:W-:Y:S02]  /*0970*/  IMAD.MOV.U32 R14, RZ, RZ, RZ ;  /* 0x000000ffff0e7224 */ /* 0x000fe400078e00ff */
[----:B------:R-:W-:-:S07]  /*0980*/  IMAD.MOV.U32 R30, RZ, RZ, R24 ;  /* 0x000000ffff1e7224 */ /* 0x000fce00078e0018 */
.L_x_18:
[----:B------:R-:W-:-:S04]  /*0990*/  IMAD.WIDE R20, R14, 0x4, R16 ;  /* 0x000000040e147825 */ /* 0x000fc800078e0210 */
[--C-:B------:R-:W-:Y:S02]  /*09a0*/  IMAD.WIDE R18, R29, 0x4, R4.reuse ;  /* 0x000000041d127825 */ /* 0x100fe400078e0204 */
[----:B------:R-:W2:Y:S04]  /*09b0*/  LDG.E R20, desc[UR6][R20.64] ;  /* 0x0000000614147981 */ /* 0x000ea8000c1e1900 */
[----:B------:R-:W2:Y:S01]  /*09c0*/  LDG.E R19, desc[UR6][R18.64] ;  /* 0x0000000612137981 */ /* 0x000ea2000c1e1900 */
[----:B------:R-:W-:-:S06]  /*09d0*/  IMAD.WIDE R22, R28, 0x4, R4 ;  /* 0x000000041c167825 */ /* 0x000fcc00078e0204 */
[----:B------:R-:W3:Y:S01]  /*09e0*/  LDG.E R23, desc[UR6][R22.64] ;  /* 0x0000000616177981 */ /* 0x000ee2000c1e1900 */
[----:B--2---:R-:W-:Y:S01]  /*09f0*/  FFMA R34, R19, R20, R34 ;  /* 0x0000001413227223 */ /* 0x004fe20000000022 */
[----:B------:R-:W-:-:S05]  /*0a00*/  IMAD.WIDE R20, R30, 0x4, R16 ;  /* 0x000000041e147825 */ /* 0x000fca00078e0210 */
[----:B------:R-:W3:Y:S01]  /*0a10*/  LDG.E R36, desc[UR6][R20.64] ;  /* 0x0000000614247981 */ /* 0x000ee2000c1e1900 */
[----:B------:R-:W-:-:S06]  /*0a20*/  IMAD.WIDE R18, R32, 0x4, R16 ;  /* 0x0000000420127825 */ /* 0x000fcc00078e0210 */
[----:B------:R-:W2:Y:S01]  /*0a30*/  LDG.E R19, desc[UR6][R18.64] ;  /* 0x0000000612137981 */ /* 0x000ea2000c1e1900 */
[----:B---3--:R-:W-:Y:S01]  /*0a40*/  FFMA R34, R23, R36, R34 ;  /* 0x0000002417227223 */ /* 0x008fe20000000022 */
[----:B------:R-:W-:-:S05]  /*0a50*/  IMAD.WIDE R22, R37, 0x4, R4 ;  /* 0x0000000425167825 */ /* 0x000fca00078e0204 */
        /* <DEDUP_REMOVED lines=11> */
[----:B------:R-:W-:-:S04]  /*0b10*/  IMAD.WIDE R18, R33, 0x4, R16 ;  /* 0x0000000421127825 */ /* 0x000fc800078e0210 */
[----:B--2---:R-:W-:Y:S02]  /*0b20*/  FFMA R34, R36, R23, R34 ;  /* 0x0000001724227223 */ /* 0x004fe40000000022 */
[----:B------:R0:W2:Y:S02]  /*0b30*/  LDG.E R23, desc[UR6][R18.64] ;  /* 0x0000000612177981 */ /* 0x0000a4000c1e1900 */
[----:B0-----:R-:W-:-:S05]  /*0b40*/  IMAD.WIDE R18, R10, 0x4, R4 ;  /* 0x000000040a127825 */ /* 0x001fca00078e0204 */
[----:B------:R-:W2:Y:S01]  /*0b50*/  LDG.E R36, desc[UR6][R18.64] ;  /* 0x0000000612247981 */ /* 0x000ea2000c1e1900 */
[----:B------:R-:W-:-:S04]  /*0b60*/  IMAD.WIDE R20, R12, 0x4, R16 ;  /* 0x000000040c147825 */ /* 0x000fc800078e0210 */
[----:B--2---:R-:W-:Y:S01]  /*0b70*/  FFMA R34, R36, R23, R34 ;  /* 0x0000001724227223 */ /* 0x004fe20000000022 */
[----:B------:R-:W-:Y:S01]  /*0b80*/  IMAD.WIDE R22, R25, 0x4, R4 ;  /* 0x0000000419167825 */ /* 0x000fe200078e0204 */
[----:B------:R0:W2:Y:S05]  /*0b90*/  LDG.E R36, desc[UR6][R20.64] ;  /* 0x0000000614247981 */ /* 0x0000aa000c1e1900 */
[----:B------:R-:W2:Y:S01]  /*0ba0*/  LDG.E R23, desc[UR6][R22.64] ;  /* 0x0000000616177981 */ /* 0x000ea2000c1e1900 */
[----:B------:R-:W-:-:S04]  /*0bb0*/  IMAD.WIDE R18, R13, 0x4, R16 ;  /* 0x000000040d127825 */ /* 0x000fc800078e0210 */
[----:B0-----:R-:W-:Y:S02]  /*0bc0*/  IMAD.WIDE R20, R27, 0x4, R4 ;  /* 0x000000041b147825 */ /* 0x001fe400078e0204 */
[----:B------:R-:W3:Y:S02]  /*0bd0*/  LDG.E R19, desc[UR6][R18.64] ;  /* 0x0000000612137981 */ /* 0x000ee4000c1e1900 */
[----:B------:R-:W-:-:S05]  /*0be0*/  VIADD R6, R6, 0x8 ;  /* 0x0000000806067836 */ /* 0x000fca0000000000 */
[----:B------:R-:W-:Y:S01]  /*0bf0*/  ISETP.NE.AND P1, PT, R6, RZ, PT ;  /* 0x000000ff0600720c */ /* 0x000fe20003f25270 */
[----:B--2---:R-:W-:Y:S02]  /*0c00*/  FFMA R34, R23, R36, R34 ;  /* 0x0000002417227223 */ /* 0x004fe40000000022 */
[----:B------:R-:W3:Y:S01]  /*0c10*/  LDG.E R36, desc[UR6][R20.64] ;  /* 0x0000000614247981 */ /* 0x000ee2000c1e1900 */
[C---:B------:R-:W-:Y:S01]  /*0c20*/  LEA R30, R24.reuse, R30, 0x3 ;  /* 0x0000001e181e7211 */ /* 0x040fe200078e18ff */
[C---:B------:R-:W-:Y:S01]  /*0c30*/  IMAD R32, R24.reuse, 0x8, R32 ;  /* 0x0000000818207824 */ /* 0x040fe200078e0220 */
[C---:B------:R-:W-:Y:S01]  /*0c40*/  LEA R31, R24.reuse, R31, 0x3 ;  /* 0x0000001f181f7211 */ /* 0x040fe200078e18ff */
[C---:B------:R-:W-:Y:S01]  /*0c50*/  IMAD R11, R24.reuse, 0x8, R11 ;  /* 0x00000008180b7824 */ /* 0x040fe200078e020b */
[C---:B------:R-:W-:Y:S01]  /*0c60*/  LEA R33, R24.reuse, R33, 0x3 ;  /* 0x0000002118217211 */ /* 0x040fe200078e18ff */
[C---:B------:R-:W-:Y:S01]  /*0c70*/  IMAD R12, R24.reuse, 0x8, R12 ;  /* 0x00000008180c7824 */ /* 0x040fe200078e020c */
[C---:B------:R-:W-:Y:S01]  /*0c80*/  LEA R13, R24.reuse, R13, 0x3 ;  /* 0x0000000d180d7211 */ /* 0x040fe200078e18ff */
[----:B------:R-:W-:Y:S01]  /*0c90*/  IMAD R14, R24, 0x8, R14 ;  /* 0x00000008180e7824 */ /* 0x000fe200078e020e */
[C---:B------:R-:W-:Y:S01]  /*0ca0*/  LEA R28, R26.reuse, R28, 0x3 ;  /* 0x0000001c1a1c7211 */ /* 0x040fe200078e18ff */
[C---:B------:R-:W-:Y:S01]  /*0cb0*/  IMAD R37, R26.reuse, 0x8, R37 ;  /* 0x000000081a257824 */ /* 0x040fe200078e0225 */
[C---:B------:R-:W-:Y:S01]  /*0cc0*/  LEA R35, R26.reuse, R35, 0x3 ;  /* 0x000000231a237211 */ /* 0x040fe200078e18ff */
[C---:B------:R-:W-:Y:S01]  /*0cd0*/  IMAD R15, R26.reuse, 0x8, R15 ;  /* 0x000000081a0f7824 */ /* 0x040fe200078e020f */
[C---:B------:R-:W-:Y:S01]  /*0ce0*/  LEA R10, R26.reuse, R10, 0x3 ;  /* 0x0000000a1a0a7211 */ /* 0x040fe200078e18ff */
[C---:B------:R-:W-:Y:S01]  /*0cf0*/  IMAD R25, R26.reuse, 0x8, R25 ;  /* 0x000000081a197824 */ /* 0x040fe200078e0219 */
[C---:B------:R-:W-:Y:S01]  /*0d00*/  LEA R27, R26.reuse, R27, 0x3 ;  /* 0x0000001b1a1b7211 */ /* 0x040fe200078e18ff */
[----:B------:R-:W-:-:S02]  /*0d10*/  IMAD R29, R26, 0x8, R29 ;  /* 0x000000081a1d7824 */ /* 0x000fc400078e021d */
[----:B---3--:R-:W-:Y:S01]  /*0d20*/  FFMA R34, R36, R19, R34 ;  /* 0x0000001324227223 */ /* 0x008fe20000000022 */
[----:B------:R-:W-:Y:S06]  /*0d30*/  @P1 BRA `(.L_x_18) ;  /* 0xfffffffc00141947 */ /* 0x000fec000383ffff */
.L_x_17:
[----:B------:R-:W-:Y:S05]  /*0d40*/  BSYNC.RECONVERGENT B2 ;  /* 0x0000000000027941 */ /* 0x000fea0003800200 */
.L_x_16:
[----:B------:R-:W-:Y:S01]  /*0d50*/  MOV R11, R7 ;  /* 0x00000007000b7202 */ /* 0x000fe20000000f00 */
[----:B------:R-:W-:Y:S06]  /*0d60*/  @!P2 BRA `(.L_x_15) ;  /* 0x00000004002ca947 */ /* 0x000fec0003800000 */
[----:B------:R-:W-:Y:S01]  /*0d70*/  ISETP.GE.U32.AND P1, PT, R8, 0x4, PT ;  /* 0x000000040800780c */ /* 0x000fe20003f26070 */
[----:B------:R-:W-:Y:S01]  /*0d80*/  BSSY.RECONVERGENT B2, `(.L_x_19) ;  /* 0x0000026000027945 */ /* 0x000fe20003800200 */
[----:B------:R-:W-:-:S04]  /*0d90*/  LOP3.LUT R20, R7, 0x3, RZ, 0xc0, !PT ;  /* 0x0000000307147812 */ /* 0x000fc800078ec0ff */
[----:B------:R-:W-:-:S07]  /*0da0*/  ISETP.NE.AND P2, PT, R20, RZ, PT ;  /* 0x000000ff1400720c */ /* 0x000fce0003f45270 */
[----:B------:R-:W-:Y:S06]  /*0db0*/  @!P1 BRA `(.L_x_20) ;  /* 0x0000000000889947 */ /* 0x000fec0003800000 */
[C---:B------:R-:W-:Y:S01]  /*0dc0*/  IMAD R6, R9.reuse, R3, RZ ;  /* 0x0000000309067224 */ /* 0x040fe200078e02ff */
[----:B------:R-:W-:Y:S01]  /*0dd0*/  LOP3.LUT R8, RZ, R9, RZ, 0x33, !PT ;  /* 0x00000009ff087212 */ /* 0x000fe200078e33ff */
[----:B------:R-:W-:-:S03]  /*0de0*/  IMAD R15, R9, R2, RZ ;  /* 0x00000002090f7224 */ /* 0x000fc600078e02ff */
[----:B------:R-:W-:Y:S01]  /*0df0*/  IADD3 R13, PT, PT, -R6, RZ, RZ ;  /* 0x000000ff060d7210 */ /* 0x000fe20007ffe1ff */
[----:B------:R-:W-:Y:S01]  /*0e00*/  IMAD.MOV R11, RZ, RZ, -R15 ;  /* 0x000000ffff0b7224 */ /* 0x000fe200078e0a0f */
[----:B------:R-:W-:Y:S01]  /*0e10*/  LEA R15, R2, R15, 0x1 ;  /* 0x0000000f020f7211 */ /* 0x000fe200078e08ff */
[----:B------:R-:W-:Y:S02]  /*0e20*/  IMAD R24, R3, 0x2, R6 ;  /* 0x0000000203187824 */ /* 0x000fe400078e0206 */
[C---:B------:R-:W-:Y:S02]  /*0e30*/  IMAD R19, R8.reuse, R2, RZ ;  /* 0x0000000208137224 */ /* 0x040fe400078e02ff */
[----:B------:R-:W-:Y:S02]  /*0e40*/  IMAD R23, R8, R3, RZ ;  /* 0x0000000308177224 */ /* 0x000fe400078e02ff */
[----:B------:R-:W-:Y:S01]  /*0e50*/  IMAD.WIDE R10, R11, 0x4, R4 ;  /* 0x000000040b0a7825 */ /* 0x000fe200078e0204 */
[----:B------:R-:W-:-:S03]  /*0e60*/  IADD3 R25, PT, PT, -R15, RZ, RZ ;  /* 0x000000ff0f197210 */ /* 0x000fc60007ffe1ff */
[----:B------:R-:W-:Y:S01]  /*0e70*/  IMAD.WIDE R12, R13, 0x4, R16 ;  /* 0x000000040d0c7825 */ /* 0x000fe200078e0210 */
[----:B------:R-:W-:Y:S01]  /*0e80*/  IADD3 R29, PT, PT, RZ, -R15, -R2 ;  /* 0x8000000fff1d7210 */ /* 0x000fe20007ffe802 */
[----:B------:R0:W2:Y:S02]  /*0e90*/  LDG.E R21, desc[UR6][R10.64] ;  /* 0x000000060a157981 */ /* 0x0000a4000c1e1900 */
[----:B------:R-:W-:Y:S02]  /*0ea0*/  IMAD.MOV R27, RZ, RZ, -R24 ;  /* 0x000000ffff1b7224 */ /* 0x000fe400078e0a18 */
[----:B------:R-:W-:Y:S01]  /*0eb0*/  IMAD.WIDE R18, R19, 0x4, R4 ;  /* 0x0000000413127825 */ /* 0x000fe200078e0204 */
[----:B------:R1:W2:Y:S03]  /*0ec0*/  LDG.E R6, desc[UR6][R12.64] ;  /* 0x000000060c067981 */ /* 0x0002a6000c1e1900 */
[----:B------:R-:W-:-:S02]  /*0ed0*/  IMAD.WIDE R22, R23, 0x4, R16 ;  /* 0x0000000417167825 */ /* 0x000fc400078e0210 */
[----:B------:R-:W3:Y:S02]  /*0ee0*/  LDG.E R18, desc[UR6][R18.64] ;  /* 0x0000000612127981 */ /* 0x000ee4000c1e1900 */
[----:B------:R-:W-:Y:S01]  /*0ef0*/  IMAD.WIDE R14, R27, 0x4, R16 ;  /* 0x000000041b0e7825 */ /* 0x000fe200078e0210 */
[----:B------:R-:W-:Y:S01]  /*0f00*/  IADD3 R27, PT, PT, RZ, -R24, -R3 ;  /* 0x80000018ff1b7210 */ /* 0x000fe20007ffe803 */
[----:B------:R-:W3:Y:S02]  /*0f10*/  LDG.E R22, desc[UR6][R22.64] ;  /* 0x0000000616167981 */ /* 0x000ee4000c1e1900 */
[--C-:B0-----:R-:W-:Y:S02]  /*0f20*/  IMAD.WIDE R10, R25, 0x4, R4.reuse ;  /* 0x00000004190a7825 */ /* 0x101fe400078e0204 */
[----:B------:R-:W4:Y:S02]  /*0f30*/  LDG.E R14, desc[UR6][R14.64] ;  /* 0x000000060e0e7981 */ /* 0x000f24000c1e1900 */
[----:B-1----:R-:W-:-:S02]  /*0f40*/  IMAD.WIDE R12, R29, 0x4, R4 ;  /* 0x000000041d0c7825 */ /* 0x002fc400078e0204 */
[----:B------:R-:W4:Y:S02]  /*0f50*/  LDG.E R11, desc[UR6][R10.64] ;  /* 0x000000060a0b7981 */ /* 0x000f24000c1e1900 */
[----:B------:R-:W-:Y:S02]  /*0f60*/  IMAD.WIDE R24, R27, 0x4, R16 ;  /* 0x000000041b187825 */ /* 0x000fe400078e0210 */
[----:B------:R-:W5:Y:S04]  /*0f70*/  LDG.E R13, desc[UR6][R12.64] ;  /* 0x000000060c0d7981 */ /* 0x000f68000c1e1900 */
[----:B------:R-:W5:Y:S01]  /*0f80*/  LDG.E R24, desc[UR6][R24.64] ;  /* 0x0000000618187981 */ /* 0x000f62000c1e1900 */
[----:B------:R-:W-:Y:S02]  /*0f90*/  VIADD R9, R9, 0x4 ;  /* 0x0000000409097836 */ /* 0x000fe40000000000 */
[----:B--2---:R-:W-:-:S04]  /*0fa0*/  FFMA R21, R21, R6, R34 ;  /* 0x0000000615157223 */ /* 0x004fc80000000022 */
[----:B---3--:R-:W-:-:S04]  /*0fb0*/  FFMA R18, R18, R22, R21 ;  /* 0x0000001612127223 */ /* 0x008fc80000000015 */
[----:B----4-:R-:W-:-:S04]  /*0fc0*/  FFMA R18, R11, R14, R18 ;  /* 0x0000000e0b127223 */ /* 0x010fc80000000012 */
[----:B-----5:R-:W-:-:S07]  /*0fd0*/  FFMA R34, R13, R24, R18 ;  /* 0x000000180d227223 */ /* 0x020fce0000000012 */
.L_x_20:
[----:B------:R-:W-:Y:S05]  /*0fe0*/  BSYNC.RECONVERGENT B2 ;  /* 0x0000000000027941 */ /* 0x000fea0003800200 */
.L_x_19:
[----:B------:R-:W-:Y:S01]  /*0ff0*/  MOV R11, R7 ;  /* 0x00000007000b7202 */ /* 0x000fe20000000f00 */
[----:B------:R-:W-:Y:S06]  /*1000*/  @!P2 BRA `(.L_x_15) ;  /* 0x000000000084a947 */ /* 0x000fec0003800000 */
[----:B------:R-:W-:Y:S01]  /*1010*/  ISETP.NE.AND P1, PT, R20, 0x1, PT ;  /* 0x000000011400780c */ /* 0x000fe20003f25270 */
[----:B------:R-:W-:Y:S01]  /*1020*/  IMAD.MOV R11, RZ, RZ, -R9 ;  /* 0x000000ffff0b7224 */ /* 0x000fe200078e0a09 */
[----:B------:R-:W-:Y:S02]  /*1030*/  LOP3.LUT R10, R7, 0x1, RZ, 0xc0, !PT ;  /* 0x00000001070a7812 */ /* 0x000fe400078ec0ff */
[----:B------:R-:W-:Y:S02]  /*1040*/  IADD3 R8, PT, PT, RZ, -R9, RZ ;  /* 0x80000009ff087210 */ /* 0x000fe40007ffe0ff */
[----:B------:R-:W-:-:S07]  /*1050*/  ISETP.NE.U32.AND P2, PT, R10, 0x1, PT ;  /* 0x000000010a00780c */ /* 0x000fce0003f45070 */
[----:B------:R-:W-:Y:S01]  /*1060*/  @P1 LOP3.LUT R6, RZ, R9, RZ, 0x33, !PT ;  /* 0x00000009ff061212 */ /* 0x000fe200078e33ff */
[----:B------:R-:W-:Y:S02]  /*1070*/  @P1 VIADD R9, R9, 0x2 ;  /* 0x0000000209091836 */ /* 0x000fe40000000000 */
[----:B------:R-:W-:Y:S02]  /*1080*/  @P1 IMAD R21, R8, R3, RZ ;  /* 0x0000000308151224 */ /* 0x000fe400078e02ff */
[----:B------:R-:W-:Y:S01]  /*1090*/  IMAD.MOV R8, RZ, RZ, -R9 ;  /* 0x000000ffff087224 */ /* 0x000fe200078e0a09 */
[----:B------:R-:W-:Y:S01]  /*10a0*/  IADD3 R15, PT, PT, RZ, -R9, RZ ;  /* 0x80000009ff0f7210 */ /* 0x000fe20007ffe0ff */
[-C--:B------:R-:W-:Y:S02]  /*10b0*/  @P1 IMAD R11, R11, R2.reuse, RZ ;  /* 0x000000020b0b1224 */ /* 0x080fe400078e02ff */
[C---:B------:R-:W-:Y:S02]  /*10c0*/  @P1 IMAD R13, R6.reuse, R2, RZ ;  /* 0x00000002060d1224 */ /* 0x040fe400078e02ff */
[----:B------:R-:W-:Y:S01]  /*10d0*/  @P1 IMAD R9, R6, R3, RZ ;  /* 0x0000000306091224 */ /* 0x000fe200078e02ff */
[----:B------:R-:W-:Y:S01]  /*10e0*/  MOV R6, R8 ;  /* 0x0000000800067202 */ /* 0x000fe20000000f00 */
[----:B------:R-:W-:-:S04]  /*10f0*/  @P1 IMAD.WIDE R10, R11, 0x4, R4 ;  /* 0x000000040b0a1825 */ /* 0x000fc800078e0204 */
[----:B------:R-:W-:Y:S02]  /*1100*/  @P1 IMAD.WIDE R20, R21, 0x4, R16 ;  /* 0x0000000415141825 */ /* 0x000fe400078e0210 */
[----:B------:R-:W2:Y:S02]  /*1110*/  @P1 LDG.E R11, desc[UR6][R10.64] ;  /* 0x000000060a0b1981 */ /* 0x000ea4000c1e1900 */
[----:B------:R-:W-:Y:S02]  /*1120*/  @P1 IMAD.WIDE R12, R13, 0x4, R4 ;  /* 0x000000040d0c1825 */ /* 0x000fe400078e0204 */
[----:B------:R-:W2:Y:S02]  /*1130*/  @P1 LDG.E R20, desc[UR6][R20.64] ;  /* 0x0000000614141981 */ /* 0x000ea4000c1e1900 */
[----:B------:R-:W-:Y:S02]  /*1140*/  @P1 IMAD.WIDE R8, R9, 0x4, R16 ;  /* 0x0000000409081825 */ /* 0x000fe400078e0210 */
[----:B------:R-:W3:Y:S02]  /*1150*/  @P1 LDG.E R13, desc[UR6][R12.64] ;  /* 0x000000060c0d1981 */ /* 0x000ee4000c1e1900 */
[----:B------:R-:W-:-:S02]  /*1160*/  @!P2 IMAD R15, R15, R2, RZ ;  /* 0x000000020f0fa224 */ /* 0x000fc400078e02ff */
[----:B------:R-:W-:Y:S01]  /*1170*/  @!P2 IMAD R19, R6, R3, RZ ;  /* 0x000000030613a224 */ /* 0x000fe200078e02ff */
[----:B------:R-:W3:Y:S01]  /*1180*/  @P1 LDG.E R8, desc[UR6][R8.64] ;  /* 0x0000000608081981 */ /* 0x000ee2000c1e1900 */
[----:B------:R-:W-:-:S04]  /*1190*/  @!P2 IMAD.WIDE R14, R15, 0x4, R4 ;  /* 0x000000040f0ea825 */ /* 0x000fc800078e0204 */
[----:B------:R-:W-:Y:S02]  /*11a0*/  @!P2 IMAD.WIDE R18, R19, 0x4, R16 ;  /* 0x000000041312a825 */ /* 0x000fe400078e0210 */
[----:B------:R-:W4:Y:S04]  /*11b0*/  @!P2 LDG.E R15, desc[UR6][R14.64] ;  /* 0x000000060e0fa981 */ /* 0x000f28000c1e1900 */
[----:B------:R-:W4:Y:S01]  /*11c0*/  @!P2 LDG.E R18, desc[UR6][R18.64] ;  /* 0x000000061212a981 */ /* 0x000f22000c1e1900 */
[----:B--2---:R-:W-:Y:S01]  /*11d0*/  @P1 FFMA R20, R11, R20, R34 ;  /* 0x000000140b141223 */ /* 0x004fe20000000022 */
[----:B------:R-:W-:Y:S01]  /*11e0*/  IMAD.MOV.U32 R11, RZ, RZ, R7 ;  /* 0x000000ffff0b7224 */ /* 0x000fe200078e0007 */
[----:B------:R-:W-:Y:S02]  /*11f0*/  @!P2 MOV R11, R7 ;  /* 0x00000007000ba202 */ /* 0x000fe40000000f00 */
[----:B---3--:R-:W-:-:S04]  /*1200*/  @P1 FFMA R34, R13, R8, R20 ;  /* 0x000000080d221223 */ /* 0x008fc80000000014 */
[----:B----4-:R-:W-:-:S07]  /*1210*/  @!P2 FFMA R34, R15, R18, R34 ;  /* 0x000000120f22a223 */ /* 0x010fce0000000022 */
.L_x_15:
[----:B------:R-:W-:Y:S05]  /*1220*/  BSYNC.RECONVERGENT B0 ;  /* 0x0000000000007941 */ /* 0x000fea0003800200 */
.L_x_14:
[----:B------:R-:W-:Y:S02]  /*1230*/  ISETP.GE.AND P1, PT, R11, R0, PT ;  /* 0x000000000b00720c */ /* 0x000fe40003f26270 */
[----:B------:R-:W-:-:S05]  /*1240*/  IADD3 R7, PT, PT, -R7, 0x1, RZ ;  /* 0x0000000107077810 */ /* 0x000fca0007ffe1ff */
[----:B------:R-:W-:-:S06]  /*1250*/  IMAD R7, R7, R2, RZ ;  /* 0x0000000207077224 */ /* 0x000fcc00078e02ff */
[----:B------:R-:W-:Y:S05]  /*1260*/  @P1 BRA `(.L_x_13) ;  /* 0x0000000c00841947 */ /* 0x000fea0003800000 */
[C---:B------:R-:W-:Y:S01]  /*1270*/  IMAD.IADD R2, R11.reuse, 0x1, -R0 ;  /* 0x000000010b027824 */ /* 0x040fe200078e0a00 */
[----:B------:R-:W-:Y:S01]  /*1280*/  BSSY.RECONVERGENT B0, `(.L_x_21) ;  /* 0x000007e000007945 */ /* 0x000fe20003800200 */
[----:B------:R-:W-:Y:S02]  /*1290*/  IADD3 R6, PT, PT, -R11, R0, RZ ;  /* 0x000000000b067210 */ /* 0x000fe40007ffe1ff */
[----:B------:R-:W-:Y:S02]  /*12a0*/  SHF.R.S32.HI R8, RZ, 0x1f, R7 ;  /* 0x0000001fff087819 */ /* 0x000fe40000011407 */
[----:B------:R-:W-:Y:S01]  /*12b0*/  ISETP.GT.U32.AND P1, PT, R2, -0x8, PT ;  /* 0xfffffff80200780c */ /* 0x000fe20003f24070 */
[----:B------:R-:W-:-:S12]  /*12c0*/  IMAD.MOV.U32 R2, RZ, RZ, 0x1 ;  /* 0x00000001ff027424 */ /* 0x000fd800078e00ff */
[----:B------:R-:W-:Y:S05]  /*12d0*/  @P1 BRA `(.L_x_22) ;  /* 0x0000000400e01947 */ /* 0x000fea0003800000 */
[C---:B------:R-:W-:Y:S01]  /*12e0*/  IADD3 R30, PT, PT, -R11.reuse, -0x3, RZ ;  /* 0xfffffffd0b1e7810 */ /* 0x040fe20007ffe1ff */
[----:B------:R-:W-:Y:S01]  /*12f0*/  BSSY.RECONVERGENT B2, `(.L_x_23) ;  /* 0x0000075000027945 */ /* 0x000fe20003800200 */
[C---:B------:R-:W-:Y:S01]  /*1300*/  IADD3 R32, PT, PT, -R11.reuse, -0x2, RZ ;  /* 0xfffffffe0b207810 */ /* 0x040fe20007ffe1ff */
[----:B------:R-:W-:Y:S01]  /*1310*/  IMAD.MOV.U32 R28, RZ, RZ, 0x1 ;  /* 0x00000001ff1c7424 */ /* 0x000fe200078e00ff */
[----:B------:R-:W-:Y:S01]  /*1320*/  IADD3 R19, PT, PT, RZ, -R11, RZ ;  /* 0x8000000bff137210 */ /* 0x000fe20007ffe0ff */
[-C--:B------:R-:W-:Y:S01]  /*1330*/  IMAD R35, R30, R3.reuse, RZ ;  /* 0x000000031e237224 */ /* 0x080fe200078e02ff */
[C---:B------:R-:W-:Y:S01]  /*1340*/  IADD3 R18, PT, PT, -R11.reuse, -0x7, RZ ;  /* 0xfffffff90b127810 */ /* 0x040fe20007ffe1ff */
[----:B------:R-:W-:Y:S01]  /*1350*/  IMAD R37, R32, R3, RZ ;  /* 0x0000000320257224 */ /* 0x000fe200078e02ff */
[C---:B------:R-:W-:Y:S01]  /*1360*/  IADD3 R20, PT, PT, -R11.reuse, -0x6, RZ ;  /* 0xfffffffa0b147810 */ /* 0x040fe20007ffe1ff */
[----:B------:R-:W-:Y:S01]  /*1370*/  IMAD.MOV.U32 R10, RZ, RZ, -0x7 ;  /* 0xfffffff9ff0a7424 */ /* 0x000fe200078e00ff */
[C---:B------:R-:W-:Y:S01]  /*1380*/  IADD3 R22, PT, PT, -R11.reuse, -0x5, RZ ;  /* 0xfffffffb0b167810 */ /* 0x040fe20007ffe1ff */
[----:B------:R-:W-:Y:S01]  /*1390*/  IMAD.MOV.U32 R13, RZ, RZ, -0x5 ;  /* 0xfffffffbff0d7424 */ /* 0x000fe200078e00ff */
[----:B------:R-:W-:Y:S01]  /*13a0*/  IADD3 R24, PT, PT, -R11, -0x4, RZ ;  /* 0xfffffffc0b187810 */ /* 0x000fe20007ffe1ff */
[----:B------:R-:W-:Y:S01]  /*13b0*/  IMAD.MOV.U32 R15, RZ, RZ, -0x3 ;  /* 0xfffffffdff0f7424 */ /* 0x000fe200078e00ff */
[----:B------:R-:W-:Y:S01]  /*13c0*/  LOP3.LUT R36, RZ, R11, RZ, 0x33, !PT ;  /* 0x0000000bff247212 */ /* 0x000fe200078e33ff */
[----:B------:R-:W-:Y:S01]  /*13d0*/  IMAD.MOV.U32 R2, RZ, RZ, RZ ;  /* 0x000000ffff027224 */ /* 0x000fe200078e00ff */
[----:B------:R-:W-:Y:S01]  /*13e0*/  LOP3.LUT R0, R6, 0xfffffff8, RZ, 0xc0, !PT ;  /* 0xfffffff806007812 */ /* 0x000fe200078ec0ff */
[-C--:B------:R-:W-:Y:S01]  /*13f0*/  IMAD R27, R18, R3.reuse, RZ ;  /* 0x00000003121b7224 */ /* 0x080fe200078e02ff */
[----:B------:R-:W-:Y:S01]  /*1400*/  MOV R9, 0xfffffff8 ;  /* 0xfffffff800097802 */ /* 0x000fe20000000f00 */
[-C--:B------:R-:W-:Y:S01]  /*1410*/  IMAD R29, R20, R3.reuse, RZ ;  /* 0x00000003141d7224 */ /* 0x080fe200078e02ff */
[----:B------:R-:W-:Y:S01]  /*1420*/  MOV R12, 0xfffffffa ;  /* 0xfffffffa000c7802 */ /* 0x000fe20000000f00 */
[-C--:B------:R-:W-:Y:S01]  /*1430*/  IMAD R31, R22, R3.reuse, RZ ;  /* 0x00000003161f7224 */ /* 0x080fe200078e02ff */
[----:B------:R-:W-:Y:S01]  /*1440*/  MOV R14, 0xfffffffc ;  /* 0xfffffffc000e7802 */ /* 0x000fe20000000f00 */
[-C--:B------:R-:W-:Y:S01]  /*1450*/  IMAD R33, R24, R3.reuse, RZ ;  /* 0x0000000318217224 */ /* 0x080fe200078e02ff */
[----:B------:R-:W-:Y:S01]  /*1460*/  MOV R26, 0xfffffffe ;  /* 0xfffffffe001a7802 */ /* 0x000fe20000000f00 */
[-C--:B------:R-:W-:Y:S01]  /*1470*/  IMAD R30, R36, R3.reuse, RZ ;  /* 0x00000003241e7224 */ /* 0x080fe200078e02ff */
[----:B------:R-:W-:Y:S01]  /*1480*/  IADD3 R0, PT, PT, -R0, RZ, RZ ;  /* 0x000000ff00007210 */ /* 0x000fe20007ffe1ff */
[----:B------:R-:W-:-:S07]  /*1490*/  IMAD R32, R19, R3, RZ ;  /* 0x0000000313207224 */ /* 0x000fce00078e02ff */
.L_x_24:
[----:B------:R-:W-:Y:S01]  /*14a0*/  IMAD.WIDE R18, R28, 0x4, RZ ;  /* 0x000000041c127825 */ /* 0x000fe200078e02ff */
[----:B------:R-:W-:-:S03]  /*14b0*/  LEA RZ, P2, R7, R4, 0x2 ;  /* 0x0000000407ff7211 */ /* 0x000fc600078410ff */
[----:B------:R-:W-:-:S05]  /*14c0*/  IMAD.U32 R21, R7, 0x4, R4 ;  /* 0x0000000407157824 */ /* 0x000fca00078e0004 */
[----:B------:R-:W-:Y:S02]  /*14d0*/  IADD3 R18, P1, PT, -R18, R21, RZ ;  /* 0x0000001512127210 */ /* 0x000fe40007f3e1ff */
[----:B------:R-:W-:-:S04]  /*14e0*/  LEA.HI.X R21, R7, R5, R8, 0x2, P2 ;  /* 0x0000000507157211 */ /* 0x000fc800010f1408 */
[----:B------:R-:W-:Y:S02]  /*14f0*/  IADD3.X R19, PT, PT, ~R19, R21, RZ, P1, !PT ;  /* 0x0000001513137210 */ /* 0x000fe40000ffe5ff */
[----:B------:R-:W-:Y:S01]  /*1500*/  IADD3 R23, P1, PT, R7, R26, RZ ;  /* 0x0000001a07177210 */ /* 0x000fe20007f3e0ff */
[----:B------:R-:W-:-:S03]  /*1510*/  IMAD.WIDE R20, R32, 0x4, R16 ;  /* 0x0000000420147825 */ /* 0x000fc600078e0210 */
[----:B------:R-:W-:Y:S01]  /*1520*/  LEA.HI.X.SX32 R24, R26, R8, 0x1, P1 ;  /* 0x000000081a187211 */ /* 0x000fe200008f0eff */
[----:B------:R0:W2:Y:S01]  /*1530*/  LDG.E R19, desc[UR6][R18.64] ;  /* 0x0000000612137981 */ /* 0x0000a2000c1e1900 */
[----:B------:R-:W-:-:S03]  /*1540*/  LEA R22, P1, R23, R4, 0x2 ;  /* 0x0000000417167211 */ /* 0x000fc600078210ff */
[----:B------:R-:W2:Y:S01]  /*1550*/  LDG.E R20, desc[UR6][R20.64] ;  /* 0x0000000614147981 */ /* 0x000ea2000c1e1900 */
[----:B------:R-:W-:Y:S01]  /*1560*/  LEA.HI.X R23, R23, R5, R24, 0x2, P1 ;  /* 0x0000000517177211 */ /* 0x000fe200008f1418 */
[----:B------:R-:W-:-:S04]  /*1570*/  IMAD.WIDE R24, R30, 0x4, R16 ;  /* 0x000000041e187825 */ /* 0x000fc800078e0210 */
[----:B------:R-:W3:Y:S04]  /*1580*/  LDG.E R22, desc[UR6][R22.64] ;  /* 0x0000000616167981 */ /* 0x000ee8000c1e1900 */
[----:B------:R-:W3:Y:S01]  /*1590*/  LDG.E R25, desc[UR6][R24.64] ;  /* 0x0000000618197981 */ /* 0x000ee2000c1e1900 */
[----:B0-----:R-:W-:Y:S01]  /*15a0*/  IADD3 R18, P1, PT, R7, R15, RZ ;  /* 0x0000000f07127210 */ /* 0x001fe20007f3e0ff */
[----:B--2---:R-:W-:-:S03]  /*15b0*/  FFMA R34, R19, R20, R34 ;  /* 0x0000001413227223 */ /* 0x004fc60000000022 */
[----:B------:R-:W-:Y:S02]  /*15c0*/  LEA.HI.X.SX32 R19, R15, R8, 0x1, P1 ;  /* 0x000000080f137211 */ /* 0x000fe400008f0eff */
[----:B------:R-:W-:-:S04]  /*15d0*/  LEA R20, P1, R18, R4, 0x2 ;  /* 0x0000000412147211 */ /* 0x000fc800078210ff */
[----:B------:R-:W-:Y:S02]  /*15e0*/  LEA.HI.X R21, R18, R5, R19, 0x2, P1 ;  /* 0x0000000512157211 */ /* 0x000fe400008f1413 */
[----:B------:R-:W-:Y:S01]  /*15f0*/  IADD3 R19, P1, PT, R7, R14, RZ ;  /* 0x0000000e07137210 */ /* 0x000fe20007f3e0ff */
[----:B---3--:R-:W-:Y:S01]  /*1600*/  FFMA R34, R22, R25, R34 ;  /* 0x0000001916227223 */ /* 0x008fe20000000022 */
[----:B------:R-:W-:Y:S01]  /*1610*/  IMAD.WIDE R24, R37, 0x4, R16 ;  /* 0x0000000425187825 */ /* 0x000fe200078e0210 */
[----:B------:R0:W2:Y:S01]  /*1620*/  LDG.E R20, desc[UR6][R20.64] ;  /* 0x0000000614147981 */ /* 0x0000a2000c1e1900 */
[----:B------:R-:W-:Y:S02]  /*1630*/  LEA.HI.X.SX32 R22, R14, R8, 0x1, P1 ;  /* 0x000000080e167211 */ /* 0x000fe400008f0eff */
[C---:B------:R-:W-:Y:S01]  /*1640*/  LEA R18, P1, R19.reuse, R4, 0x2 ;  /* 0x0000000413127211 */ /* 0x040fe200078210ff */
[----:B------:R1:W2:Y:S03]  /*1650*/  LDG.E R36, desc[UR6][R24.64] ;  /* 0x0000000618247981 */ /* 0x0002a6000c1e1900 */
[----:B------:R-:W-:Y:S01]  /*1660*/  LEA.HI.X R19, R19, R5, R22, 0x2, P1 ;  /* 0x0000000513137211 */ /* 0x000fe200008f1416 */
[----:B------:R-:W-:-:S04]  /*1670*/  IMAD.WIDE R22, R35, 0x4, R16 ;  /* 0x0000000423167825 */ /* 0x000fc800078e0210 */
[----:B------:R3:W4:Y:S04]  /*1680*/  LDG.E R18, desc[UR6][R18.64] ;  /* 0x0000000612127981 */ /* 0x000728000c1e1900 */
[----:B------:R-:W4:Y:S01]  /*1690*/  LDG.E R23, desc[UR6][R22.64] ;  /* 0x0000000616177981 */ /* 0x000f22000c1e1900 */
[----:B0-----:R-:W-:Y:S01]  /*16a0*/  IADD3 R21, P1, PT, R7, R13, RZ ;  /* 0x0000000d07157210 */ /* 0x001fe20007f3e0ff */
[----:B-1----:R-:W-:-:S06]  /*16b0*/  IMAD.WIDE R24, R33, 0x4, R16 ;  /* 0x0000000421187825 */ /* 0x002fcc00078e0210 */
[----:B------:R-:W5:Y:S01]  /*16c0*/  LDG.E R25, desc[UR6][R24.64] ;  /* 0x0000000618197981 */ /* 0x000f62000c1e1900 */
[----:B--2---:R-:W-:Y:S01]  /*16d0*/  FFMA R34, R20, R36, R34 ;  /* 0x0000002414227223 */ /* 0x004fe20000000022 */
[----:B------:R-:W-:Y:S02]  /*16e0*/  LEA.HI.X.SX32 R36, R13, R8, 0x1, P1 ;  /* 0x000000080d247211 */ /* 0x000fe400008f0eff */
[----:B------:R-:W-:-:S04]  /*16f0*/  LEA R20, P1, R21, R4, 0x2 ;  /* 0x0000000415147211 */ /* 0x000fc800078210ff */
[----:B------:R-:W-:Y:S02]  /*1700*/  LEA.HI.X R21, R21, R5, R36, 0x2, P1 ;  /* 0x0000000515157211 */ /* 0x000fe400008f1424 */
[----:B---3--:R-:W-:Y:S01]  /*1710*/  IADD3 R19, P1, PT, R7, R12, RZ ;  /* 0x0000000c07137210 */ /* 0x008fe20007f3e0ff */
[----:B----4-:R-:W-:-:S03]  /*1720*/  FFMA R34, R18, R23, R34 ;  /* 0x0000001712227223 */ /* 0x010fc60000000022 */
[----:B------:R-:W-:Y:S01]  /*1730*/  LEA.HI.X.SX32 R22, R12, R8, 0x1, P1 ;  /* 0x000000080c167211 */ /* 0x000fe200008f0eff */
[----:B------:R-:W5:Y:S01]  /*1740*/  LDG.E R20, desc[UR6][R20.64] ;  /* 0x0000000614147981 */ /* 0x000f62000c1e1900 */
[----:B------:R-:W-:-:S04]  /*1750*/  LEA R18, P1, R19, R4, 0x2 ;  /* 0x0000000413127211 */ /* 0x000fc800078210ff */
[----:B------:R-:W-:Y:S01]  /*1760*/  LEA.HI.X R19, R19, R5, R22, 0x2, P1 ;  /* 0x0000000513137211 */ /* 0x000fe200008f1416 */
[----:B------:R-:W-:-:S04]  /*1770*/  IMAD.WIDE R22, R31, 0x4, R16 ;  /* 0x000000041f167825 */ /* 0x000fc800078e0210 */
[----:B------:R0:W2:Y:S04]  /*1780*/  LDG.E R18, desc[UR6][R18.64] ;  /* 0x0000000612127981 */ /* 0x0000a8000c1e1900 */
[----:B------:R-:W2:Y:S01]  /*1790*/  LDG.E R23, desc[UR6][R22.64] ;  /* 0x0000000616177981 */ /* 0x000ea2000c1e1900 */
[----:B-----5:R-:W-:Y:S01]  /*17a0*/  FFMA R34, R20, R25, R34 ;  /* 0x0000001914227223 */ /* 0x020fe20000000022 */
[C---:B------:R-:W-:Y:S01]  /*17b0*/  IADD3 R20, P1, PT, R7.reuse, R10, RZ ;  /* 0x0000000a07147210 */ /* 0x040fe20007f3e0ff */
[----:B------:R-:W-:-:S03]  /*17c0*/  IMAD.IADD R25, R7, 0x1, R10 ;  /* 0x0000000107197824 */ /* 0x000fc600078e020a */
[----:B------:R-:W-:Y:S02]  /*17d0*/  LEA RZ, P2, R20, R4, 0x2 ;  /* 0x0000000414ff7211 */ /* 0x000fe400078410ff */
[----:B------:R-:W-:Y:S02]  /*17e0*/  LEA.HI.X.SX32 R21, R10, R8, 0x1, P1 ;  /* 0x000000080a157211 */ /* 0x000fe400008f0eff */
[----:B0-----:R-:W-:Y:S02]  /*17f0*/  IADD3 R19, P1, PT, R7, R9, RZ ;  /* 0x0000000907137210 */ /* 0x001fe40007f3e0ff */
[----:B------:R-:W-:Y:S02]  /*1800*/  LEA.HI.X R21, R20, R5, R21, 0x2, P2 ;  /* 0x0000000514157211 */ /* 0x000fe400010f1415 */
[----:B------:R-:W-:Y:S01]  /*1810*/  LEA R20, R25, R4, 0x2 ;  /* 0x0000000419147211 */ /* 0x000fe200078e10ff */
[----:B--2---:R-:W-:Y:S01]  /*1820*/  FFMA R34, R18, R23, R34 ;  /* 0x0000001712227223 */ /* 0x004fe20000000022 */
[----:B------:R-:W-:Y:S01]  /*1830*/  IMAD.WIDE R24, R29, 0x4, R16 ;  /* 0x000000041d187825 */ /* 0x000fe200078e0210 */
[----:B------:R-:W-:-:S02]  /*1840*/  LEA.HI.X.SX32 R22, R9, R8, 0x1, P1 ;  /* 0x0000000809167211 */ /* 0x000fc400008f0eff */
[C---:B------:R-:W-:Y:S01]  /*1850*/  LEA R18, P1, R19.reuse, R4, 0x2 ;  /* 0x0000000413127211 */ /* 0x040fe200078210ff */
[----:B------:R-:W2:Y:S03]  /*1860*/  LDG.E R20, desc[UR6][R20.64] ;  /* 0x0000000614147981 */ /* 0x000ea6000c1e1900 */
[----:B------:R-:W-:Y:S01]  /*1870*/  LEA.HI.X R19, R19, R5, R22, 0x2, P1 ;  /* 0x0000000513137211 */ /* 0x000fe200008f1416 */
[----:B------:R-:W2:Y:S01]  /*1880*/  LDG.E R25, desc[UR6][R24.64] ;  /* 0x0000000618197981 */ /* 0x000ea2000c1e1900 */
[----:B------:R-:W-:-:S04]  /*1890*/  IMAD.WIDE R22, R27, 0x4, R16 ;  /* 0x000000041b167825 */ /* 0x000fc800078e0210 */
[----:B------:R-:W3:Y:S04]  /*18a0*/  LDG.E R19, desc[UR6][R18.64] ;  /* 0x0000000612137981 */ /* 0x000ee8000c1e1900 */
[----:B------:R-:W3:Y:S01]  /*18b0*/  LDG.E R22, desc[UR6][R22.64] ;  /* 0x0000000616167981 */ /* 0x000ee2000c1e1900 */
[----:B------:R-:W-:-:S04]  /*18c0*/  IADD3 R0, PT, PT, R0, 0x8, RZ ;  /* 0x0000000800007810 */ /* 0x000fc80007ffe0ff */
[----:B------:R-:W-:Y:S01]  /*18d0*/  ISETP.NE.AND P1, PT, R0, RZ, PT ;  /* 0x000000ff0000720c */ /* 0x000fe20003f25270 */
[----:B------:R-:W-:Y:S01]  /*18e0*/  VIADD R11, R11, 0x8 ;  /* 0x000000080b0b7836 */ /* 0x000fe20000000000 */
[----:B------:R-:W-:Y:S01]  /*18f0*/  IADD3 R2, PT, PT, R2, 0x8, RZ ;  /* 0x0000000802027810 */ /* 0x000fe20007ffe0ff */
[----:B------:R-:W-:Y:S01]  /*1900*/  VIADD R28, R28, 0x8 ;  /* 0x000000081c1c7836 */ /* 0x000fe20000000000 */
[----:B------:R-:W-:Y:S01]  /*1910*/  IADD3 R9, PT, PT, R9, -0x8, RZ ;  /* 0xfffffff809097810 */ /* 0x000fe20007ffe0ff */
[----:B------:R-:W-:Y:S01]  /*1920*/  VIADD R10, R10, 0xfffffff8 ;  /* 0xfffffff80a0a7836 */ /* 0x000fe20000000000 */
[----:B------:R-:W-:Y:S01]  /*1930*/  IADD3 R12, PT, PT, R12, -0x8, RZ ;  /* 0xfffffff80c0c7810 */ /* 0x000fe20007ffe0ff */
[----:B------:R-:W-:Y:S01]  /*1940*/  VIADD R13, R13, 0xfffffff8 ;  /* 0xfffffff80d0d7836 */ /* 0x000fe20000000000 */
[----:B------:R-:W-:Y:S01]  /*1950*/  IADD3 R14, PT, PT, R14, -0x8, RZ ;  /* 0xfffffff80e0e7810 */ /* 0x000fe20007ffe0ff */
[----:B------:R-:W-:Y:S01]  /*1960*/  VIADD R15, R15, 0xfffffff8 ;  /* 0xfffffff80f0f7836 */ /* 0x000fe20000000000 */
[----:B------:R-:W-:Y:S01]  /*1970*/  IADD3 R26, PT, PT, R26, -0x8, RZ ;  /* 0xfffffff81a1a7810 */ /* 0x000fe20007ffe0ff */
[----:B--2---:R-:W-:Y:S01]  /*1980*/  FFMA R34, R20, R25, R34 ;  /* 0x0000001914227223 */ /* 0x004fe20000000022 */
[----:B------:R-:W-:-:S04]  /*1990*/  IMAD.MOV R20, RZ, RZ, -R3 ;  /* 0x000000ffff147224 */ /* 0x000fc800078e0a03 */
[C---:B------:R-:W-:Y:S01]  /*19a0*/  IMAD R29, R20.reuse, 0x8, R29 ;  /* 0x00000008141d7824 */ /* 0x040fe200078e021d */
[C---:B------:R-:W-:Y:S01]  /*19b0*/  LEA R27, R20.reuse, R27, 0x3 ;  /* 0x0000001b141b7211 */ /* 0x040fe200078e18ff */
[C---:B------:R-:W-:Y:S01]  /*19c0*/  IMAD R33, R20.reuse, 0x8, R33 ;  /* 0x0000000814217824 */ /* 0x040fe200078e0221 */
[C---:B------:R-:W-:Y:S01]  /*19d0*/  LEA R31, R20.reuse, R31, 0x3 ;  /* 0x0000001f141f7211 */ /* 0x040fe200078e18ff */
[C---:B------:R-:W-:Y:S01]  /*19e0*/  IMAD R37, R20.reuse, 0x8, R37 ;  /* 0x0000000814257824 */ /* 0x040fe200078e0225 */
[C---:B------:R-:W-:Y:S01]  /*19f0*/  LEA R35, R20.reuse, R35, 0x3 ;  /* 0x0000002314237211 */ /* 0x040fe200078e18ff */
[C---:B------:R-:W-:Y:S01]  /*1a00*/  IMAD R32, R20.reuse, 0x8, R32 ;  /* 0x0000000814207824 */ /* 0x040fe200078e0220 */
[----:B------:R-:W-:Y:S01]  /*1a10*/  LEA R30, R20, R30, 0x3 ;  /* 0x0000001e141e7211 */ /* 0x000fe200078e18ff */
[----:B---3--:R-:W-:Y:S01]  /*1a20*/  FFMA R34, R19, R22, R34 ;  /* 0x0000001613227223 */ /* 0x008fe20000000022 */
[----:B------:R-:W-:Y:S06]  /*1a30*/  @P1 BRA `(.L_x_24) ;  /* 0xfffffff800981947 */ /* 0x000fec000383ffff */
[----:B------:R-:W-:Y:S05]  /*1a40*/  BSYNC.RECONVERGENT B2 ;  /* 0x0000000000027941 */ /* 0x000fea0003800200 */
.L_x_23:
[----:B------:R-:W-:-:S07]  /*1a50*/  VIADD R2, R2, 0x1 ;  /* 0x0000000102027836 */ /* 0x000fce0000000000 */
.L_x_22:
[----:B------:R-:W-:Y:S05]  /*1a60*/  BSYNC.RECONVERGENT B0 ;  /* 0x0000000000007941 */ /* 0x000fea0003800200 */
.L_x_21:
[----:B------:R-:W-:-:S13]  /*1a70*/  LOP3.LUT P1, R0, R6, 0x7, RZ, 0xc0, !PT ;  /* 0x0000000706007812 */ /* 0x000fda000782c0ff */
[----:B------:R-:W-:Y:S05]  /*1a80*/  @!P1 BRA `(.L_x_13) ;  /* 0x00000004007c9947 */ /* 0x000fea0003800000 */
[----:B------:R-:W-:Y:S01]  /*1a90*/  ISETP.GE.U32.AND P2, PT, R0, 0x4, PT ;  /* 0x000000040000780c */ /* 0x000fe20003f46070 */
[----:B------:R-:W-:Y:S01]  /*1aa0*/  BSSY.RECONVERGENT B0, `(.L_x_25) ;  /* 0x0000032000007945 */ /* 0x000fe20003800200 */
[----:B------:R-:W-:-:S04]  /*1ab0*/  LOP3.LUT R10, R6, 0x3, RZ, 0xc0, !PT ;  /* 0x00000003060a7812 */ /* 0x000fc800078ec0ff */
[----:B------:R-:W-:-:S07]  /*1ac0*/  ISETP.NE.AND P1, PT, R10, RZ, PT ;  /* 0x000000ff0a00720c */ /* 0x000fce0003f25270 */
[----:B------:R-:W-:Y:S06]  /*1ad0*/  @!P2 BRA `(.L_x_26) ;  /* 0x0000000000b8a947 */ /* 0x000fec0003800000 */
[----:B------:R-:W-:Y:S01]  /*1ae0*/  IADD3 R14, PT, PT, -R2, RZ, RZ ;  /* 0x000000ff020e7210 */ /* 0x000fe20007ffe1ff */
[----:B------:R-:W-:Y:S01]  /*1af0*/  IMAD.MOV R24, RZ, RZ, -R11 ;  /* 0x000000ffff187224 */ /* 0x000fe200078e0a0b */
[----:B------:R-:W-:Y:S02]  /*1b00*/  LOP3.LUT R0, RZ, R2, RZ, 0x33, !PT ;  /* 0x00000002ff007212 */ /* 0x000fe400078e33ff */
[C---:B------:R-:W-:Y:S01]  /*1b10*/  IADD3 R9, P2, PT, R7.reuse, R14, RZ ;  /* 0x0000000e07097210 */ /* 0x040fe20007f5e0ff */
[----:B------:R-:W-:Y:S01]  /*1b20*/  IMAD R25, R24, R3, RZ ;  /* 0x0000000318197224 */ /* 0x000fe200078e02ff */
[----:B------:R-:W-:Y:S02]  /*1b30*/  IADD3 R12, P3, PT, R7, R0, RZ ;  /* 0x00000000070c7210 */ /* 0x000fe40007f7e0ff */
[----:B------:R-:W-:Y:S02]  /*1b40*/  LEA.HI.X.SX32 R14, R14, R8, 0x1, P2 ;  /* 0x000000080e0e7211 */ /* 0x000fe400010f0eff */
[----:B------:R-:W-:-:S02]  /*1b50*/  LEA R18, P2, R9, R4, 0x2 ;  /* 0x0000000409127211 */ /* 0x000fc400078410ff */
[----:B------:R-:W-:Y:S02]  /*1b60*/  LEA.HI.X.SX32 R0, R0, R8, 0x1, P3 ;  /* 0x0000000800007211 */ /* 0x000fe400018f0eff */
[----:B------:R-:W-:Y:S02]  /*1b70*/  LEA.HI.X R19, R9, R5, R14, 0x2, P2 ;  /* 0x0000000509137211 */ /* 0x000fe400010f140e */
[----:B------:R-:W-:Y:S02]  /*1b80*/  LEA R14, P2, R12, R4, 0x2 ;  /* 0x000000040c0e7211 */ /* 0x000fe400078410ff */
[----:B------:R-:W-:Y:S02]  /*1b90*/  IADD3 R9, PT, PT, -R2, -0x2, RZ ;  /* 0xfffffffe02097810 */ /* 0x000fe40007ffe1ff */
[----:B------:R-:W-:Y:S02]  /*1ba0*/  IADD3 R22, PT, PT, -R11, -0x2, RZ ;  /* 0xfffffffe0b167810 */ /* 0x000fe40007ffe1ff */
[----:B------:R-:W-:Y:S01]  /*1bb0*/  LOP3.LUT R20, RZ, R11, RZ, 0x33, !PT ;  /* 0x0000000bff147212 */ /* 0x000fe200078e33ff */
[----:B------:R-:W-:Y:S01]  /*1bc0*/  IMAD.WIDE R24, R25, 0x4, R16 ;  /* 0x0000000419187825 */ /* 0x000fe200078e0210 */
[----:B------:R-:W-:Y:S01]  /*1bd0*/  LEA.HI.X R15, R12, R5, R0, 0x2, P2 ;  /* 0x000000050c0f7211 */ /* 0x000fe200010f1400 */
[----:B------:R-:W2:Y:S01]  /*1be0*/  LDG.E R19, desc[UR6][R18.64] ;  /* 0x0000000612137981 */ /* 0x000ea2000c1e1900 */
[----:B------:R-:W-:Y:S01]  /*1bf0*/  IADD3 R13, P2, PT, R7, R9, RZ ;  /* 0x00000009070d7210 */ /* 0x000fe20007f5e0ff */
[----:B------:R-:W-:-:S02]  /*1c00*/  IMAD R27, R22, R3, RZ ;  /* 0x00000003161b7224 */ /* 0x000fc400078e02ff */
[----:B------:R-:W-:Y:S01]  /*1c10*/  IMAD R21, R20, R3, RZ ;  /* 0x0000000314157224 */ /* 0x000fe200078e02ff */
[----:B------:R-:W-:Y:S01]  /*1c20*/  LEA.HI.X.SX32 R22, R9, R8, 0x1, P2 ;  /* 0x0000000809167211 */ /* 0x000fe200010f0eff */
[----:B------:R-:W2:Y:S01]  /*1c30*/  LDG.E R24, desc[UR6][R24.64] ;  /* 0x0000000618187981 */ /* 0x000ea2000c1e1900 */
[----:B------:R-:W-:Y:S01]  /*1c40*/  LEA R12, P2, R13, R4, 0x2 ;  /* 0x000000040d0c7211 */ /* 0x000fe200078410ff */
[----:B------:R-:W-:Y:S01]  /*1c50*/  IMAD.WIDE R20, R21, 0x4, R16 ;  /* 0x0000000415147825 */ /* 0x000fe200078e0210 */
[----:B------:R-:W-:Y:S01]  /*1c60*/  IADD3 R9, PT, PT, -R2, -0x3, RZ ;  /* 0xfffffffd02097810 */ /* 0x000fe20007ffe1ff */
[----:B------:R-:W3:Y:S01]  /*1c70*/  LDG.E R14, desc[UR6][R14.64] ;  /* 0x000000060e0e7981 */ /* 0x000ee2000c1e1900 */
[----:B------:R-:W-:Y:S01]  /*1c80*/  LEA.HI.X R13, R13, R5, R22, 0x2, P2 ;  /* 0x000000050d0d7211 */ /* 0x000fe200010f1416 */
[----:B------:R-:W-:Y:S01]  /*1c90*/  IMAD.WIDE R26, R27, 0x4, R16 ;  /* 0x000000041b1a7825 */ /* 0x000fe200078e0210 */
[----:B------:R-:W-:Y:S01]  /*1ca0*/  IADD3 R22, PT, PT, -R11, -0x3, RZ ;  /* 0xfffffffd0b167810 */ /* 0x000fe20007ffe1ff */
[----:B------:R0:W3:Y:S01]  /*1cb0*/  LDG.E R0, desc[UR6][R20.64] ;  /* 0x0000000614007981 */ /* 0x0000e2000c1e1900 */
[----:B------:R-:W-:-:S03]  /*1cc0*/  IADD3 R28, P2, PT, R7, R9, RZ ;  /* 0x00000009071c7210 */ /* 0x000fc60007f5e0ff */
[----:B------:R-:W-:Y:S01]  /*1cd0*/  IMAD R23, R22, R3, RZ ;  /* 0x0000000316177224 */ /* 0x000fe200078e02ff */
[----:B------:R-:W-:Y:S01]  /*1ce0*/  LEA.HI.X.SX32 R9, R9, R8, 0x1, P2 ;  /* 0x0000000809097211 */ /* 0x000fe200010f0eff */
[----:B------:R-:W4:Y:S01]  /*1cf0*/  LDG.E R26, desc[UR6][R26.64] ;  /* 0x000000061a1a7981 */ /* 0x000f22000c1e1900 */
[C---:B0-----:R-:W-:Y:S01]  /*1d00*/  LEA R20, P2, R28.reuse, R4, 0x2 ;  /* 0x000000041c147211 */ /* 0x041fe200078410ff */
[----:B------:R-:W-:Y:S02]  /*1d10*/  IMAD.WIDE R22, R23, 0x4, R16 ;  /* 0x0000000417167825 */ /* 0x000fe400078e0210 */
[----:B------:R-:W4:Y:S01]  /*1d20*/  LDG.E R12, desc[UR6][R12.64] ;  /* 0x000000060c0c7981 */ /* 0x000f22000c1e1900 */
[----:B------:R-:W-:-:S03]  /*1d30*/  LEA.HI.X R21, R28, R5, R9, 0x2, P2 ;  /* 0x000000051c157211 */ /* 0x000fc600010f1409 */
[----:B------:R-:W5:Y:S04]  /*1d40*/  LDG.E R22, desc[UR6][R22.64] ;  /* 0x0000000616167981 */ /* 0x000f68000c1e1900 */
[----:B------:R-:W5:Y:S01]  /*1d50*/  LDG.E R20, desc[UR6][R20.64] ;  /* 0x0000000614147981 */ /* 0x000f62000c1e1900 */
[----:B------:R-:W-:Y:S01]  /*1d60*/  IADD3 R11, PT, PT, R11, 0x4, RZ ;  /* 0x000000040b0b7810 */ /* 0x000fe20007ffe0ff */
[----:B------:R-:W-:Y:S02]  /*1d70*/  VIADD R2, R2, 0x4 ;  /* 0x0000000402027836 */ /* 0x000fe40000000000 */
[----:B--2---:R-:W-:-:S04]  /*1d80*/  FFMA R9, R19, R24, R34 ;  /* 0x0000001813097223 */ /* 0x004fc80000000022 */
[----:B---3--:R-:W-:-:S04]  /*1d90*/  FFMA R9, R14, R0, R9 ;  /* 0x000000000e097223 */ /* 0x008fc80000000009 */
[----:B----4-:R-:W-:-:S04]  /*1da0*/  FFMA R9, R12, R26, R9 ;  /* 0x0000001a0c097223 */ /* 0x010fc80000000009 */
[----:B-----5:R-:W-:-:S07]  /*1db0*/  FFMA R34, R20, R22, R9 ;  /* 0x0000001614227223 */ /* 0x020fce0000000009 */
.L_x_26:
[----:B------:R-:W-:Y:S05]  /*1dc0*/  BSYNC.RECONVERGENT B0 ;  /* 0x0000000000007941 */ /* 0x000fea0003800200 */
.L_x_25:
[----:B------:R-:W-:Y:S05]  /*1dd0*/  @!P1 BRA `(.L_x_13) ;  /* 0x0000000000a89947 */ /* 0x000fea0003800000 */
[----:B------:R-:W-:Y:S01]  /*1de0*/  ISETP.NE.AND P2, PT, R10, 0x1, PT ;  /* 0x000000010a00780c */ /* 0x000fe20003f45270 */
[----:B------:R-:W-:Y:S01]  /*1df0*/  BSSY.RECONVERGENT B0, `(.L_x_27) ;  /* 0x000001c000007945 */ /* 0x000fe20003800200 */
[----:B------:R-:W-:-:S04]  /*1e00*/  LOP3.LUT R6, R6, 0x1, RZ, 0xc0, !PT ;  /* 0x0000000106067812 */ /* 0x000fc800078ec0ff */
[----:B------:R-:W-:-:S07]  /*1e10*/  ISETP.NE.U32.AND P1, PT, R6, 0x1, PT ;  /* 0x000000010600780c */ /* 0x000fce0003f25070 */
[----:B------:R-:W-:Y:S06]  /*1e20*/  @!P2 BRA `(.L_x_28) ;  /* 0x000000000060a947 */ /* 0x000fec0003800000 */
[----:B------:R-:W-:Y:S01]  /*1e30*/  IMAD.MOV R0, RZ, RZ, -R2 ;  /* 0x000000ffff007224 */ /* 0x000fe200078e0a02 */
[-C--:B------:R-:W-:Y:S02]  /*1e40*/  LOP3.LUT R10, RZ, R11.reuse, RZ, 0x33, !PT ;  /* 0x0000000bff0a7212 */ /* 0x080fe400078e33ff */
[----:B------:R-:W-:Y:S02]  /*1e50*/  IADD3 R12, PT, PT, RZ, -R11, RZ ;  /* 0x8000000bff0c7210 */ /* 0x000fe40007ffe0ff */
[----:B------:R-:W-:Y:S01]  /*1e60*/  LOP3.LUT R9, RZ, R2, RZ, 0x33, !PT ;  /* 0x00000002ff097212 */ /* 0x000fe200078e33ff */
[-C--:B------:R-:W-:Y:S01]  /*1e70*/  IMAD R21, R10, R3.reuse, RZ ;  /* 0x000000030a157224 */ /* 0x080fe200078e02ff */
[C---:B------:R-:W-:Y:S01]  /*1e80*/  IADD3 R6, P3, PT, R7.reuse, R0, RZ ;  /* 0x0000000007067210 */ /* 0x040fe20007f7e0ff */
[----:B------:R-:W-:Y:S01]  /*1e90*/  IMAD R19, R12, R3, RZ ;  /* 0x000000030c137224 */ /* 0x000fe200078e02ff */
[----:B------:R-:W-:Y:S01]  /*1ea0*/  IADD3 R10, P2, PT, R7, R9, RZ ;  /* 0x00000009070a7210 */ /* 0x000fe20007f5e0ff */
[----:B------:R-:W-:Y:S01]  /*1eb0*/  IMAD.WIDE R20, R21, 0x4, R16 ;  /* 0x0000000415147825 */ /* 0x000fe200078e0210 */
[----:B------:R-:W-:-:S02]  /*1ec0*/  LEA.HI.X.SX32 R0, R0, R8, 0x1, P3 ;  /* 0x0000000800007211 */ /* 0x000fc400018f0eff */
[----:B------:R-:W-:Y:S01]  /*1ed0*/  LEA R12, P3, R6, R4, 0x2 ;  /* 0x00000004060c7211 */ /* 0x000fe200078610ff */
[----:B------:R-:W-:Y:S01]  /*1ee0*/  IMAD.WIDE R18, R19, 0x4, R16 ;  /* 0x0000000413127825 */ /* 0x000fe200078e0210 */
[----:B------:R-:W-:Y:S01]  /*1ef0*/  LEA.HI.X.SX32 R9, R9, R8, 0x1, P2 ;  /* 0x0000000809097211 */ /* 0x000fe200010f0eff */
[----:B------:R-:W2:Y:S01]  /*1f00*/  LDG.E R20, desc[UR6][R20.64] ;  /* 0x0000000614147981 */ /* 0x000ea2000c1e1900 */
[----:B------:R-:W-:Y:S02]  /*1f10*/  LEA R14, P2, R10, R4, 0x2 ;  /* 0x000000040a0e7211 */ /* 0x000fe400078410ff */
[-C--:B------:R-:W-:Y:S01]  /*1f20*/  LEA.HI.X R13, R6, R5.reuse, R0, 0x2, P3 ;  /* 0x00000005060d7211 */ /* 0x080fe200018f1400 */
[----:B------:R-:W3:Y:S01]  /*1f30*/  LDG.E R18, desc[UR6][R18.64] ;  /* 0x0000000612127981 */ /* 0x000ee2000c1e1900 */
[----:B------:R-:W-:-:S04]  /*1f40*/  LEA.HI.X R15, R10, R5, R9, 0x2, P2 ;  /* 0x000000050a0f7211 */ /* 0x000fc800010f1409 */
[----:B------:R-:W3:Y:S04]  /*1f50*/  LDG.E R13, desc[UR6][R12.64] ;  /* 0x000000060c0d7981 */ /* 0x000ee8000c1e1900 */
[----:B------:R-:W2:Y:S01]  /*1f60*/  LDG.E R15, desc[UR6][R14.64] ;  /* 0x000000060e0f7981 */ /* 0x000ea2000c1e1900 */
[----:B------:R-:W-:Y:S01]  /*1f70*/  IADD3 R11, PT, PT, R11, 0x2, RZ ;  /* 0x000000020b0b7810 */ /* 0x000fe20007ffe0ff */
[----:B------:R-:W-:Y:S02]  /*1f80*/  VIADD R2, R2, 0x2 ;  /* 0x0000000202027836 */ /* 0x000fe40000000000 */
[----:B---3--:R-:W-:-:S04]  /*1f90*/  FFMA R34, R13, R18, R34 ;  /* 0x000000120d227223 */ /* 0x008fc80000000022 */
[----:B--2---:R-:W-:-:S07]  /*1fa0*/  FFMA R34, R15, R20, R34 ;  /* 0x000000140f227223 */ /* 0x004fce0000000022 */
.L_x_28:
[----:B------:R-:W-:Y:S05]  /*1fb0*/  BSYNC.RECONVERGENT B0 ;  /* 0x0000000000007941 */ /* 0x000fea0003800200 */
.L_x_27:
[----:B------:R-:W-:Y:S05]  /*1fc0*/  @P1 BRA `(.L_x_13) ;  /* 0x00000000002c1947 */ /* 0x000fea0003800000 */
[----:B------:R-:W-:Y:S01]  /*1fd0*/  IADD3 R2, PT, PT, -R2, RZ, RZ ;  /* 0x000000ff02027210 */ /* 0x000fe20007ffe1ff */
[----:B------:R-:W-:-:S03]  /*1fe0*/  IMAD.MOV R0, RZ, RZ, -R11 ;  /* 0x000000ffff007224 */ /* 0x000fc600078e0a0b */
[----:B------:R-:W-:Y:S01]  /*1ff0*/  IADD3 R7, P1, PT, R7, R2, RZ ;  /* 0x0000000207077210 */ /* 0x000fe20007f3e0ff */
[----:B------:R-:W-:-:S03]  /*2000*/  IMAD R3, R0, R3, RZ ;  /* 0x0000000300037224 */ /* 0x000fc600078e02ff */
[----:B------:R-:W-:Y:S01]  /*2010*/  LEA.HI.X.SX32 R8, R2, R8, 0x1, P1 ;  /* 0x0000000802087211 */ /* 0x000fe200008f0eff */
[----:B------:R-:W-:Y:S01]  /*2020*/  IMAD.WIDE R16, R3, 0x4, R16 ;  /* 0x0000000403107825 */ /* 0x000fe200078e0210 */
[----:B------:R-:W-:-:S04]  /*2030*/  LEA R4, P1, R7, R4, 0x2 ;  /* 0x0000000407047211 */ /* 0x000fc800078210ff */
[----:B------:R-:W-:Y:S01]  /*2040*/  LEA.HI.X R5, R7, R5, R8, 0x2, P1 ;  /* 0x0000000507057211 */ /* 0x000fe200008f1408 */
[----:B------:R-:W2:Y:S05]  /*2050*/  LDG.E R16, desc[UR6][R16.64] ;  /* 0x0000000610107981 */ /* 0x000eaa000c1e1900 */
[----:B------:R-:W2:Y:S02]  /*2060*/  LDG.E R5, desc[UR6][R4.64] ;  /* 0x0000000604057981 */ /* 0x000ea4000c1e1900 */
[----:B--2---:R-:W-:-:S07]  /*2070*/  FFMA R34, R5, R16, R34 ;  /* 0x0000001005227223 */ /* 0x004fce0000000022 */
.L_x_13:
[----:B------:R-:W-:Y:S05]  /*2080*/  BSYNC.RECONVERGENT B1 ;  /* 0x0000000000017941 */ /* 0x000fea0003800200 */
.L_x_12:
[----:B------:R-:W0:Y:S01]  /*2090*/  S2R R3, SR_CgaCtaId ;  /* 0x0000000000037919 */ /* 0x000e220000008800 */
[----:B------:R-:W-:Y:S01]  /*20a0*/  MOV R0, 0x400 ;  /* 0x0000040000007802 */ /* 0x000fe20000000f00 */
[----:B------:R-:W1:Y:S03]  /*20b0*/  S2R R5, SR_TID.X ;  /* 0x0000000000057919 */ /* 0x000e660000002100 */
[----:B------:R-:W-:Y:S01]  /*20c0*/  IADD3 R0, PT, PT, R0, 0x80, RZ ;  /* 0x0000008000007810 */ /* 0x000fe20007ffe0ff */
[----:B------:R-:W2:Y:S01]  /*20d0*/  S2R R7, SR_TID.Y ;  /* 0x0000000000077919 */ /* 0x000ea20000002200 */
[----:B------:R-:W-:Y:S02]  /*20e0*/  BAR.SYNC.DEFER_BLOCKING 0x0 ;  /* 0x0000000000007b1d */ /* 0x000fe40000010000 */
[----:B0-----:R-:W-:-:S05]  /*20f0*/  LEA R0, R3, R0, 0x18 ;  /* 0x0000000003007211 */ /* 0x001fca00078ec0ff */
[----:B-1----:R-:W-:-:S04]  /*2100*/  IMAD R6, R5, 0x84, R0 ;  /* 0x0000008405067824 */ /* 0x002fc800078e0200 */
[----:B--2---:R-:W-:-:S05]  /*2110*/  IMAD R7, R7, 0x4, R6 ;  /* 0x0000000407077824 */ /* 0x004fca00078e0206 */
[----:B------:R0:W-:Y:S01]  /*2120*/  STS [R7], R34 ;  /* 0x0000002207007388 */ /* 0x0001e20000000800 */
[----:B------:R-:W-:Y:S06]  /*2130*/  BAR.SYNC.DEFER_BLOCKING 0x0 ;  /* 0x0000000000007b1d */ /* 0x000fec0000010000 */
[----:B------:R-:W-:Y:S05]  /*2140*/  @P0 EXIT ;  /* 0x000000000000094d */ /* 0x000fea0003800000 */
[----:B------:R-:W1:Y:S02]  /*2150*/  LDCU UR4, c[0x0][0x3b8] ;  /* 0x00007700ff0477ac */ /* 0x000e640008000800 */
[----:B-1----:R-:W-:-:S13]  /*2160*/  ISETP.GE.AND P0, PT, R5, UR4, PT ;  /* 0x0000000405007c0c */ /* 0x002fda000bf06270 */
[----:B------:R-:W-:Y:S05]  /*2170*/  @P0 EXIT ;  /* 0x000000000000094d */ /* 0x000fea0003800000 */
[----:B------:R-:W1:Y:S01]  /*2180*/  LDC.64 R2, c[0x0][0x3a8] ;  /* 0x0000ea00ff027b82 */ /* 0x000e620000000a00 */
[----:B------:R-:W2:Y:S01]  /*2190*/  LDCU UR4, c[0x0][0x3b0] ;  /* 0x00007600ff0477ac */ /* 0x000ea20008000800 */
[----:B------:R-:W-:Y:S01]  /*21a0*/  LDS R0, [R6+0x8] ;  /* 0x0000080006007984 */ /* 0x000fe20000000800 */
[----:B------:R-:W3:Y:S03]  /*21b0*/  LDCU UR5, c[0x0][0x384] ;  /* 0x00007080ff0577ac */ /* 0x000ee60008000800 */
[----:B0-----:R-:W-:Y:S01]  /*21c0*/  LDS R7, [R6+0xc] ;  /* 0x00000c0006077984 */ /* 0x001fe20000000800 */
[----:B--2---:R-:W-:Y:S01]  /*21d0*/  IMAD R5, R5, UR4, RZ ;  /* 0x0000000405057c24 */ /* 0x004fe2000f8e02ff */
[----:B------:R-:W0:Y:S03]  /*21e0*/  LDCU UR4, c[0x0][0x3a4] ;  /* 0x00007480ff0477ac */ /* 0x000e260008000800 */
[----:B-1----:R-:W-:-:S02]  /*21f0*/  IMAD.WIDE R2, R5, 0x4, R2 ;  /* 0x0000000405027825 */ /* 0x002fc400078e0202 */
[----:B------:R-:W1:Y:S04]  /*2200*/  LDS R5, [R6+0x4] ;  /* 0x0000040006057984 */ /* 0x000e680000000800 */
[----:B------:R-:W0:Y:S01]  /*2210*/  LDG.E R4, desc[UR6][R2.64] ;  /* 0x0000000602047981 */ /* 0x000e22000c1e1900 */
[----:B-1----:R-:W-:-:S04]  /*2220*/  FADD R5, R5, R34 ;  /* 0x0000002205057221 */ /* 0x002fc80000000000 */
[----:B------:R-:W-:-:S04]  /*2230*/  FADD R0, R5, R0 ;  /* 0x0000000005007221 */ /* 0x000fc80000000000 */
[----:B------:R-:W-:Y:S01]  /*2240*/  FADD R5, R0, R7 ;  /* 0x0000000700057221 */ /* 0x000fe20000000000 */
[----:B0-----:R-:W-:-:S04]  /*2250*/  FMUL R4, R4, UR4 ;  /* 0x0000000404047c20 */ /* 0x001fc80008400000 */
[----:B---3--:R-:W-:-:S05]  /*2260*/  FFMA R5, R5, UR5, R4 ;  /* 0x0000000505057c23 */ /* 0x008fca0008000004 */
[----:B------:R-:W-:Y:S01]  /*2270*/  STG.E desc[UR6][R2.64], R5 ;  /* 0x0000000502007986 */ /* 0x000fe2000c101906 */
[----:B------:R-:W-:Y:S05]  /*2280*/  EXIT ;  /* 0x000000000000794d */ /* 0x000fea0003800000 */
.L_x_9:
[----:B------:R-:W0:Y:S01]  /*2290*/  S2R R25, SR_TID.X ;  /* 0x0000000000197919 */ /* 0x000e220000002100 */
[----:B------:R-:W1:Y:S01]  /*22a0*/  LDC R0, c[0x0][0x390] ;  /* 0x0000e400ff007b82 */ /* 0x000e620000000800 */
[----:B------:R-:W-:Y:S01]  /*22b0*/  SHF.R.S32.HI R5, RZ, 0x1f, R24 ;  /* 0x0000001fff057819 */ /* 0x000fe20000011418 */
[----:B------:R-:W2:Y:S01]  /*22c0*/  LDCU.64 UR8, c[0x0][0x388] ;  /* 0x00007100ff0877ac */ /* 0x000ea20008000a00 */
[----:B------:R-:W3:Y:S01]  /*22d0*/  S2R R27, SR_CgaCtaId ;  /* 0x00000000001b7919 */ /* 0x000ee20000008800 */
[----:B------:R-:W-:Y:S01]  /*22e0*/  LOP3.LUT R4, RZ, R8, RZ, 0x33, !PT ;  /* 0x00000008ff047212 */ /* 0x000fe200078e33ff */
[----:B------:R-:W-:Y:S01]  /*22f0*/  IMAD.MOV R11, RZ, RZ, -R6 ;  /* 0x000000ffff0b7224 */ /* 0x000fe200078e0a06 */
[----:B------:R-:W-:Y:S01]  /*2300*/  LEA.HI R5, R5, R24, RZ, 0x5 ;  /* 0x0000001805057211 */ /* 0x000fe200078f28ff */
[----:B------:R-:W4:Y:S01]  /*2310*/  LDCU.64 UR4, c[0x0][0x398] ;  /* 0x00007300ff0477ac */ /* 0x000f220008000a00 */
[----:B------:R-:W5:Y:S01]  /*2320*/  LDC R3, c[0x0][0x3b8] ;  /* 0x0000ee00ff037b82 */ /* 0x000f620000000800 */
[----:B------:R-:W-:Y:S01]  /*2330*/  MOV R26, 0x400 ;  /* 0x00000400001a7802 */ /* 0x000fe20000000f00 */
[----:B------:R-:W-:Y:S01]  /*2340*/  HFMA2 R15, -RZ, RZ, 0, 0 ;  /* 0x00000000ff0f7431 */ /* 0x000fe200000001ff */
[----:B------:R-:W-:-:S02]  /*2350*/  LEA.HI.SX32 R21, R5, R4, 0x1b ;  /* 0x0000000405157211 */ /* 0x000fc400078fdaff */
[----:B------:R-:W-:Y:S01]  /*2360*/  SHF.L.U32 R5, R8, 0x5, RZ ;  /* 0x0000000508057819 */ /* 0x000fe200000006ff */
[----:B------:R-:W-:Y:S02]  /*2370*/  VIADD R20, R26, 0x80 ;  /* 0x000000801a147836 */ /* 0x000fe40000000000 */
[----:B------:R-:W2:Y:S01]  /*2380*/  LDC R2, c[0x0][0x3a0] ;  /* 0x0000e800ff027b82 */ /* 0x000ea20000000800 */
[-C--:B-1----:R-:W-:Y:S02]  /*2390*/  IMAD R23, R7, R0.reuse, RZ ;  /* 0x0000000007177224 */ /* 0x082fe400078e02ff */
[----:B------:R-:W-:Y:S02]  /*23a0*/  IMAD R11, R11, R0, RZ ;  /* 0x000000000b0b7224 */ /* 0x000fe400078e02ff */
[----:B------:R-:W-:Y:S01]  /*23b0*/  IMAD.SHL.U32 R28, R0, 0x4, RZ ;  /* 0x00000004001c7824 */ /* 0x000fe200078e00ff */
[----:B------:R-:W-:Y:S02]  /*23c0*/  SHF.R.S32.HI R8, RZ, 0x1f, R23 ;  /* 0x0000001fff087819 */ /* 0x000fe40000011417 */
[----:B0-----:R-:W-:-:S02]  /*23d0*/  IADD3 R13, PT, PT, RZ, -R25, RZ ;  /* 0x80000019ff0d7210 */ /* 0x001fc40007ffe0ff */
[----:B-----5:R-:W-:Y:S02]  /*23e0*/  IADD3 R4, PT, PT, R5, R3, R25 ;  /* 0x0000000305047210 */ /* 0x020fe40007ffe019 */
[----:B---3--:R-:W-:Y:S02]  /*23f0*/  LEA R20, R27, R20, 0x18 ;  /* 0x000000141b147211 */ /* 0x008fe400078ec0ff */
[----:B------:R-:W-:Y:S02]  /*2400*/  IADD3 R23, P0, P1, R4, R11, R23 ;  /* 0x0000000b04177210 */ /* 0x000fe4000791e017 */
[----:B------:R-:W-:Y:S01]  /*2410*/  SHF.R.S32.HI R11, RZ, 0x1f, R11 ;  /* 0x0000001fff0b7819 */ /* 0x000fe2000001140b */
[-C--:B--2---:R-:W-:Y:S01]  /*2420*/  IMAD R9, R7, R2.reuse, RZ ;  /* 0x0000000207097224 */ /* 0x084fe200078e02ff */
[----:B------:R-:W-:Y:S01]  /*2430*/  SHF.R.S32.HI R7, RZ, 0x1f, R4 ;  /* 0x0000001fff077819 */ /* 0x000fe20000011404 */
[----:B------:R-:W-:Y:S02]  /*2440*/  IMAD R10, R13, R2, RZ ;  /* 0x000000020d0a7224 */ /* 0x000fe400078e02ff */
[----:B------:R-:W-:Y:S01]  /*2450*/  IMAD R29, R25, 0x84, R20 ;  /* 0x00000084191d7824 */ /* 0x000fe200078e0214 */
[----:B------:R-:W-:-:S02]  /*2460*/  IADD3.X R8, PT, PT, R7, R11, R8, P0, P1 ;  /* 0x0000000b07087210 */ /* 0x000fc400007e2408 */
[C---:B------:R-:W-:Y:S01]  /*2470*/  LEA R22, P0, R23.reuse, UR8, 0x2 ;  /* 0x0000000817167c11 */ /* 0x040fe2000f8010ff */
[----:B------:R-:W-:Y:S01]  /*2480*/  IMAD R7, R6, 0x4, R29 ;  /* 0x0000000406077824 */ /* 0x000fe200078e021d */
[----:B------:R-:W-:Y:S02]  /*2490*/  SHF.R.S32.HI R12, RZ, 0x1f, R10 ;  /* 0x0000001fff0c7819 */ /* 0x000fe4000001140a */
[----:B------:R-:W-:Y:S02]  /*24a0*/  LEA.HI.X R23, R23, UR9, R8, 0x2, P0 ;  /* 0x0000000917177c11 */ /* 0x000fe400080f1408 */
[----:B------:R-:W-:Y:S02]  /*24b0*/  ISETP.GE.AND P0, PT, R21, 0x1, PT ;  /* 0x000000011500780c */ /* 0x000fe40003f06270 */
[----:B------:R-:W-:Y:S02]  /*24c0*/  IADD3 R10, P2, PT, R9, R10, RZ ;  /* 0x0000000a090a7210 */ /* 0x000fe40007f5e0ff */
[----:B------:R-:W-:-:S02]  /*24d0*/  SHF.L.U32 R21, R21, 0x5, RZ ;  /* 0x0000000515157819 */ /* 0x000fc400000006ff */
[----:B------:R-:W-:Y:S02]  /*24e0*/  LEA.HI.X.SX32 R9, R9, R12, 0x1, P2 ;  /* 0x0000000c09097211 */ /* 0x000fe400010f0eff */
[----:B----4-:R-:W-:-:S04]  /*24f0*/  LEA R18, P1, R10, UR4, 0x2 ;  /* 0x000000040a127c11 */ /* 0x010fc8000f8210ff */
[----:B------:R-:W-:Y:S01]  /*2500*/  LEA.HI.X R19, R10, UR5, R9, 0x2, P1 ;  /* 0x000000050a137c11 */ /* 0x000fe200088f1409 */
[----:B------:R-:W-:Y:S08]  /*2510*/  @!P0 BRA `(.L_x_29) ;  /* 0x0000000400048947 */ /* 0x000ff00003800000 */
[----:B------:R-:W-:Y:S01]  /*2520*/  LEA R34, R27, R26, 0x18 ;  /* 0x0000001a1b227211 */ /* 0x000fe200078ec0ff */
[----:B------:R-:W-:Y:S01]  /*2530*/  IMAD R30, R6, 0x1c, R7 ;  /* 0x0000001c061e7824 */ /* 0x000fe200078e0207 */
[----:B------:R-:W-:Y:S01]  /*2540*/  IADD3 R33, PT, PT, -R28, RZ, RZ ;  /* 0x000000ff1c217210 */ /* 0x000fe20007ffe1ff */
[----:B------:R-:W-:Y:S01]  /*2550*/  IMAD.MOV.U32 R15, RZ, RZ, RZ ;  /* 0x000000ffff0f7224 */ /* 0x000fe200078e00ff */
[----:B------:R-:W-:Y:S01]  /*2560*/  MOV R31, RZ ;  /* 0x000000ff001f7202 */ /* 0x000fe20000000f00 */
[----:B------:R-:W-:Y:S01]  /*2570*/  IMAD R32, R25, 0x4, R34 ;  /* 0x0000000419207824 */ /* 0x000fe200078e0222 */
[----:B------:R-:W-:Y:S01]  /*2580*/  LEA R34, R6, R34, 0x5 ;  /* 0x0000002206227211 */ /* 0x000fe200078e28ff */
[----:B------:R-:W-:-:S06]  /*2590*/  UMOV UR4, URZ ;  /* 0x000000ff00047c82 */ /* 0x000fcc0008000000 */
.L_x_30:
[----:B------:R-:W-:Y:S01]  /*25a0*/  MOV R17, R23 ;  /* 0x0000001700117202 */ /* 0x000fe20000000f00 */
[----:B------:R-:W-:-:S04]  /*25b0*/  IMAD.MOV.U32 R16, RZ, RZ, R22 ;  /* 0x000000ffff107224 */ /* 0x000fc800078e0016 */
[----:B------:R-:W-:-:S04]  /*25c0*/  IMAD.WIDE R10, R33, 0x4, R16 ;  /* 0x00000004210a7825 */ /* 0x000fc800078e0210 */
[C---:B------:R-:W-:Y:S02]  /*25d0*/  IMAD.WIDE R8, R33.reuse, 0x4, R10 ;  /* 0x0000000421087825 */ /* 0x040fe400078e020a */
[----:B------:R-:W2:Y:S02]  /*25e0*/  LDG.E R10, desc[UR6][R10.64] ;  /* 0x000000060a0a7981 */ /* 0x000ea4000c1e1900 */
[C---:B------:R-:W-:Y:S02]  /*25f0*/  IMAD.WIDE R22, R33.reuse, 0x4, R8 ;  /* 0x0000000421167825 */ /* 0x040fe400078e0208 */
[----:B------:R-:W3:Y:S02]  /*2600*/  LDG.E R8, desc[UR6][R8.64] ;  /* 0x0000000608087981 */ /* 0x000ee4000c1e1900 */
[C---:B------:R-:W-:Y:S02]  /*2610*/  IMAD.WIDE R36, R33.reuse, 0x4, R22 ;  /* 0x0000000421247825 */ /* 0x040fe400078e0216 */
[----:B------:R0:W4:Y:S02]  /*2620*/  LDG.E R14, desc[UR6][R22.64] ;  /* 0x00000006160e7981 */ /* 0x000124000c1e1900 */
[----:B------:R-:W-:-:S02]  /*2630*/  IMAD.WIDE R12, R33, 0x4, R36 ;  /* 0x00000004210c7825 */ /* 0x000fc400078e0224 */
[----:B------:R-:W5:Y:S04]  /*2640*/  LDG.E R36, desc[UR6][R36.64] ;  /* 0x0000000624247981 */ /* 0x000f68000c1e1900 */
[----:B------:R-:W5:Y:S04]  /*2650*/  LDG.E R35, desc[UR6][R12.64] ;  /* 0x000000060c237981 */ /* 0x000f68000c1e1900 */
[----:B--2---:R1:W-:Y:S02]  /*2660*/  STS [R7+0x10], R10 ;  /* 0x0000100a07007388 */ /* 0x0043e40000000800 */
[----:B-1----:R-:W-:-:S02]  /*2670*/  IMAD.WIDE R10, R33, 0x4, R12 ;  /* 0x00000004210a7825 */ /* 0x002fc400078e020c */
[----:B---3--:R1:W-:Y:S04]  /*2680*/  STS [R7+0x20], R8 ;  /* 0x0000200807007388 */ /* 0x0083e80000000800 */
[----:B------:R-:W2:Y:S01]  /*2690*/  LDG.E R13, desc[UR6][R10.64] ;  /* 0x000000060a0d7981 */ /* 0x000ea2000c1e1900 */
[----:B0-----:R-:W-:-:S03]  /*26a0*/  IMAD.WIDE R22, R33, 0x4, R10 ;  /* 0x0000000421167825 */ /* 0x001fc600078e020a */
[----:B------:R-:W3:Y:S01]  /*26b0*/  LDG.E R12, desc[UR6][R16.64] ;  /* 0x00000006100c7981 */ /* 0x000ee2000c1e1900 */
[----:B-1----:R-:W-:-:S03]  /*26c0*/  IMAD.WIDE R8, R31, 0x4, R18 ;  /* 0x000000041f087825 */ /* 0x002fc600078e0212 */
[----:B------:R0:W3:Y:S04]  /*26d0*/  LDG.E R37, desc[UR6][R22.64] ;  /* 0x0000000616257981 */ /* 0x0000e8000c1e1900 */
[----:B------:R-:W3:Y:S04]  /*26e0*/  LDG.E R9, desc[UR6][R8.64] ;  /* 0x0000000608097981 */ /* 0x000ee8000c1e1900 */
[----:B----4-:R-:W-:Y:S04]  /*26f0*/  STS [R7+0x30], R14 ;  /* 0x0000300e07007388 */ /* 0x010fe80000000800 */
[----:B-----5:R-:W-:Y:S04]  /*2700*/  STS [R7+0x40], R36 ;  /* 0x0000402407007388 */ /* 0x020fe80000000800 */
[----:B------:R-:W-:Y:S01]  /*2710*/  STS [R7+0x50], R35 ;  /* 0x0000502307007388 */ /* 0x000fe20000000800 */
[----:B------:R-:W-:-:S06]  /*2720*/  UIADD3 UR4, UPT, UPT, UR4, 0x20, URZ ;  /* 0x0000002004047890 */ /* 0x000fcc000fffe0ff */
[----:B------:R-:W-:Y:S01]  /*2730*/  ISETP.LE.AND P0, PT, R21, UR4, PT ;  /* 0x0000000415007c0c */ /* 0x000fe2000bf03270 */
[----:B0-----:R-:W-:Y:S01]  /*2740*/  IMAD.WIDE R22, R33, 0x4, R22 ;  /* 0x0000000421167825 */ /* 0x001fe200078e0216 */
[----:B--2---:R-:W-:Y:S04]  /*2750*/  STS [R7+0x60], R13 ;  /* 0x0000600d07007388 */ /* 0x004fe80000000800 */
[----:B---3--:R-:W-:Y:S04]  /*2760*/  STS [R7], R12 ;  /* 0x0000000c07007388 */ /* 0x008fe80000000800 */
[----:B------:R-:W-:Y:S04]  /*2770*/  STS [R7+0x70], R37 ;  /* 0x0000702507007388 */ /* 0x000fe80000000800 */
[----:B------:R-:W-:Y:S01]  /*2780*/  STS [R32], R9 ;  /* 0x0000000920007388 */ /* 0x000fe20000000800 */
[----:B------:R-:W-:Y:S06]  /*2790*/  BAR.SYNC.DEFER_BLOCKING 0x0 ;  /* 0x0000000000007b1d */ /* 0x000fec0000010000 */
[----:B------:R-:W-:Y:S04]  /*27a0*/  LDS R14, [R30] ;  /* 0x000000001e0e7984 */ /* 0x000fe80000000800 */
[----:B------:R-:W0:Y:S04]  /*27b0*/  LDS.128 R8, [R34] ;  /* 0x0000000022087984 */ /* 0x000e280000000c00 */
[----:B------:R-:W1:Y:S04]  /*27c0*/  LDS R13, [R30+0x4] ;  /* 0x000004001e0d7984 */ /* 0x000e680000000800 */
[----:B------:R-:W2:Y:S04]  /*27d0*/  LDS R12, [R30+0x8] ;  /* 0x000008001e0c7984 */ /* 0x000ea80000000800 */
[----:B------:R-:W-:Y:S01]  /*27e0*/  LDS R36, [R30+0x18] ;  /* 0x000018001e247984 */ /* 0x000fe20000000800 */
[----:B0-----:R-:W-:-:S03]  /*27f0*/  FFMA R14, R14, R8, R15 ;  /* 0x000000080e0e7223 */ /* 0x001fc6000000000f */
[----:B------:R-:W0:Y:S01]  /*2800*/  LDS R8, [R30+0xc] ;  /* 0x00000c001e087984 */ /* 0x000e220000000800 */
[----:B-1----:R-:W-:-:S03]  /*2810*/  FFMA R15, R13, R9, R14 ;  /* 0x000000090d0f7223 */ /* 0x002fc6000000000e */
[----:B------:R-:W-:Y:S01]  /*2820*/  LDS R9, [R30+0x14] ;  /* 0x000014001e097984 */ /* 0x000fe20000000800 */
[----:B--2---:R-:W-:-:S03]  /*2830*/  FFMA R35, R12, R10, R15 ;  /* 0x0000000a0c237223 */ /* 0x004fc6000000000f */
[----:B------:R-:W-:Y:S04]  /*2840*/  LDS R10, [R30+0x10] ;  /* 0x000010001e0a7984 */ /* 0x000fe80000000800 */
[----:B------:R-:W1:Y:S01]  /*2850*/  LDS.128 R12, [R34+0x10] ;  /* 0x00001000220c7984 */ /* 0x000e620000000c00 */
[----:B0-----:R-:W-:-:S03]  /*2860*/  FFMA R11, R8, R11, R35 ;  /* 0x0000000b080b7223 */ /* 0x001fc60000000023 */
[----:B------:R-:W0:Y:S01]  /*2870*/  LDS R8, [R30+0x1c] ;  /* 0x00001c001e087984 */ /* 0x000e220000000800 */
[----:B-1----:R-:W-:-:S04]  /*2880*/  FFMA R10, R10, R12, R11 ;  /* 0x0000000c0a0a7223 */ /* 0x002fc8000000000b */
[----:B------:R-:W-:Y:S01]  /*2890*/  FFMA R9, R9, R13, R10 ;  /* 0x0000000d09097223 */ /* 0x000fe2000000000a */
[----:B------:R-:W-:-:S03]  /*28a0*/  IMAD.MOV R10, RZ, RZ, -R2 ;  /* 0x000000ffff0a7224 */ /* 0x000fc600078e0a02 */
[----:B------:R-:W-:Y:S02]  /*28b0*/  FFMA R9, R36, R14, R9 ;  /* 0x0000000e24097223 */ /* 0x000fe40000000009 */
[----:B------:R-:W-:Y:S02]  /*28c0*/  LEA R31, R10, R31, 0x5 ;  /* 0x0000001f0a1f7211 */ /* 0x000fe400078e28ff */
[----:B0-----:R-:W-:Y:S01]  /*28d0*/  FFMA R15, R8, R15, R9 ;  /* 0x0000000f080f7223 */ /* 0x001fe20000000009 */
[----:B------:R-:W-:Y:S01]  /*28e0*/  IMAD.WIDE R8, R33, 0x20, R16 ;  /* 0x0000002021087825 */ /* 0x000fe200078e0210 */
[----:B------:R-:W-:Y:S06]  /*28f0*/  BAR.SYNC.DEFER_BLOCKING 0x0 ;  /* 0x0000000000007b1d */ /* 0x000fec0000010000 */
[----:B------:R-:W-:Y:S05]  /*2900*/  @!P0 BRA `(.L_x_30) ;  /* 0xfffffffc00248947 */ /* 0x000fea000383ffff */
[----:B------:R-:W-:Y:S01]  /*2910*/  IMAD.MOV.U32 R22, RZ, RZ, R8 ;  /* 0x000000ffff167224 */ /* 0x000fe200078e0008 */
[----:B------:R-:W-:-:S07]  /*2920*/  MOV R23, R9 ;  /* 0x0000000900177202 */ /* 0x000fce0000000f00 */
.L_x_29:
[----:B------:R-:W-:Y:S01]  /*2930*/  IMAD.MOV R17, RZ, RZ, -R28 ;  /* 0x000000ffff117224 */ /* 0x000fe200078e0a1c */
[----:B------:R-:W2:Y:S03]  /*2940*/  LDG.E R14, desc[UR6][R22.64] ;  /* 0x00000006160e7981 */ /* 0x000ea6000c1e1900 */
[----:B------:R-:W-:-:S04]  /*2950*/  IMAD.WIDE R34, R17, 0x4, R22 ;  /* 0x0000000411227825 */ /* 0x000fc800078e0216 */
[C---:B------:R-:W-:Y:S02]  /*2960*/  IMAD.WIDE R32, R17.reuse, 0x4, R34 ;  /* 0x0000000411207825 */ /* 0x040fe400078e0222 */
[----:B------:R0:W3:Y:S02]  /*2970*/  LDG.E R34, desc[UR6][R34.64] ;  /* 0x0000000622227981 */ /* 0x0000e4000c1e1900 */
        /* <DEDUP_REMOVED lines=9> */
[----:B------:R1:W5:Y:S04]  /*2a10*/  LDG.E R28, desc[UR6][R8.64] ;  /* 0x00000006081c7981 */ /* 0x000368000c1e1900 */
[----:B------:R-:W5:Y:S01]  /*2a20*/  LDG.E R36, desc[UR6][R36.64] ;  /* 0x0000000624247981 */ /* 0x000f62000c1e1900 */
[----:B0-----:R-:W-:-:S02]  /*2a30*/  IMAD R35, R6, -0x4, R29 ;  /* 0xfffffffc06237824 */ /* 0x001fc400078e021d */
[----:B------:R-:W-:-:S05]  /*2a40*/  IMAD R16, R21, R2, RZ ;  /* 0x0000000215107224 */ /* 0x000fca00078e02ff */
[----:B-1----:R-:W-:-:S05]  /*2a50*/  IADD3 R9, PT, PT, -R16, RZ, RZ ;  /* 0x000000ff10097210 */ /* 0x002fca0007ffe1ff */
[----:B------:R-:W-:Y:S01]  /*2a60*/  IMAD.WIDE R18, R9, 0x4, R18 ;  /* 0x0000000409127825 */ /* 0x000fe200078e0212 */
[----:B--2---:R-:W-:Y:S04]  /*2a70*/  STS [R35+0x7c], R14 ;  /* 0x00007c0e23007388 */ /* 0x004fe80000000800 */
[----:B---3--:R-:W-:Y:S04]  /*2a80*/  STS [R35+0x6c], R34 ;  /* 0x00006c2223007388 */ /* 0x008fe80000000800 */
[----:B----4-:R-:W-:Y:S04]  /*2a90*/  STS [R35+0x5c], R32 ;  /* 0x00005c2023007388 */ /* 0x010fe80000000800 */
[----:B-----5:R-:W-:Y:S04]  /*2aa0*/  STS [R35+0x4c], R30 ;  /* 0x00004c1e23007388 */ /* 0x020fe80000000800 */
[----:B------:R-:W-:Y:S04]  /*2ab0*/  STS [R35+0x3c], R12 ;  /* 0x00003c0c23007388 */ /* 0x000fe80000000800 */
[----:B------:R-:W-:Y:S04]  /*2ac0*/  STS [R35+0x2c], R10 ;  /* 0x00002c0a23007388 */ /* 0x000fe80000000800 */
[----:B------:R0:W-:Y:S04]  /*2ad0*/  STS [R35+0x1c], R28 ;  /* 0x00001c1c23007388 */ /* 0x0001e80000000800 */
[----:B------:R1:W-:Y:S01]  /*2ae0*/  STS [R35+0xc], R36 ;  /* 0x00000c2423007388 */ /* 0x0003e20000000800 */
[----:B------:R-:W-:Y:S06]  /*2af0*/  BAR.SYNC.DEFER_BLOCKING 0x0 ;  /* 0x0000000000007b1d */ /* 0x000fec0000010000 */
[----:B------:R-:W2:Y:S01]  /*2b00*/  LDG.E R9, desc[UR6][R18.64] ;  /* 0x0000000612097981 */ /* 0x000ea2000c1e1900 */
[----:B------:R-:W-:-:S02]  /*2b10*/  LEA R27, R27, R26, 0x18 ;  /* 0x0000001a1b1b7211 */ /* 0x000fc400078ec0ff */
[----:B------:R-:W-:-:S03]  /*2b20*/  SHF.L.U32 R8, R6, 0x3, RZ ;  /* 0x0000000306087819 */ /* 0x000fc600000006ff */
[----:B------:R-:W-:Y:S02]  /*2b30*/  IMAD R26, R25, -0x4, R27 ;  /* 0xfffffffc191a7824 */ /* 0x000fe400078e021b */
[----:B------:R-:W-:-:S05]  /*2b40*/  VIADD R11, R8, 0x8 ;  /* 0x00000008080b7836 */ /* 0x000fca0000000000 */
[----:B------:R-:W-:Y:S01]  /*2b50*/  ISETP.GE.U32.AND P0, PT, R8, R11, PT ;  /* 0x0000000b0800720c */ /* 0x000fe20003f06070 */
[----:B------:R-:W-:Y:S01]  /*2b60*/  IMAD R31, R25, -0x80, R29 ;  /* 0xffffff80191f7824 */ /* 0x000fe200078e021d */
[----:B------:R-:W-:Y:S01]  /*2b70*/  BSSY.RECONVERGENT B0, `(.L_x_31) ;  /* 0x0000026000007945 */ /* 0x000fe20003800200 */
[C---:B0-----:R-:W-:Y:S02]  /*2b80*/  LEA R28, R6.reuse, R29, 0x5 ;  /* 0x0000001d061c7211 */ /* 0x041fe400078e28ff */
[C---:B------:R-:W-:Y:S01]  /*2b90*/  LEA R27, R6.reuse, R27, 0x5 ;  /* 0x0000001b061b7211 */ /* 0x040fe200078e28ff */
[----:B------:R-:W-:Y:S01]  /*2ba0*/  IMAD R31, R6, 0x420, R31 ;  /* 0x00000420061f7824 */ /* 0x000fe200078e021f */
[----:B--2---:R1:W-:Y:S06]  /*2bb0*/  STS [R26+0x7c], R9 ;  /* 0x00007c091a007388 */ /* 0x0043ec0000000800 */
[----:B------:R-:W-:Y:S05]  /*2bc0*/  @P0 BRA `(.L_x_32) ;  /* 0x0000000000800947 */ /* 0x000fea0003800000 */
[C---:B------:R-:W-:Y:S01]  /*2bd0*/  ISETP.GE.U32.AND P0, PT, R8.reuse, R25, PT ;  /* 0x000000190800720c */ /* 0x040fe20003f06070 */
[----:B------:R-:W-:Y:S01]  /*2be0*/  VIADD R12, R8, 0x1 ;  /* 0x00000001080c7836 */ /* 0x000fe20000000000 */
[----:B------:R-:W-:Y:S01]  /*2bf0*/  LEA R29, R6, R29, 0x5 ;  /* 0x0000001d061d7211 */ /* 0x000fe200078e28ff */
[C---:B------:R-:W-:Y:S01]  /*2c00*/  VIADD R30, R8.reuse, 0x3 ;  /* 0x00000003081e7836 */ /* 0x040fe20000000000 */
[----:B------:R-:W-:Y:S02]  /*2c10*/  IADD3 R14, PT, PT, R8, 0x2, RZ ;  /* 0x00000002080e7810 */ /* 0x000fe40007ffe0ff */
[----:B------:R-:W-:Y:S02]  /*2c20*/  ISETP.GE.U32.AND P1, PT, R12, R25, PT ;  /* 0x000000190c00720c */ /* 0x000fe40003f26070 */
[----:B------:R-:W-:-:S05]  /*2c30*/  IADD3 R32, PT, PT, R8, 0x4, RZ ;  /* 0x0000000408207810 */ /* 0x000fca0007ffe0ff */
[----:B------:R-:W0:Y:S04]  /*2c40*/  @!P0 LDS R10, [R31] ;  /* 0x000000001f0a8984 */ /* 0x000e280000000800 */
[----:B0-----:R-:W-:Y:S01]  /*2c50*/  @!P0 STS [R29], R10 ;  /* 0x0000000a1d008388 */ /* 0x001fe20000000800 */
[----:B------:R-:W-:-:S03]  /*2c60*/  ISETP.GE.U32.AND P0, PT, R14, R25, PT ;  /* 0x000000190e00720c */ /* 0x000fc60003f06070 */
[----:B------:R-:W0:Y:S04]  /*2c70*/  @!P1 LDS R12, [R31+0x84] ;  /* 0x000084001f0c9984 */ /* 0x000e280000000800 */
[----:B0-----:R-:W-:Y:S01]  /*2c80*/  @!P1 STS [R29+0x4], R12 ;  /* 0x0000040c1d009388 */ /* 0x001fe20000000800 */
[----:B------:R-:W-:-:S05]  /*2c90*/  ISETP.GE.U32.AND P1, PT, R30, R25, PT ;  /* 0x000000191e00720c */ /* 0x000fca0003f26070 */
[----:B------:R-:W0:Y:S04]  /*2ca0*/  @!P0 LDS R14, [R31+0x108] ;  /* 0x000108001f0e8984 */ /* 0x000e280000000800 */
[----:B0-----:R-:W-:Y:S01]  /*2cb0*/  @!P0 STS [R29+0x8], R14 ;  /* 0x0000080e1d008388 */ /* 0x001fe20000000800 */
[-C--:B------:R-:W-:Y:S02]  /*2cc0*/  ISETP.GE.U32.AND P0, PT, R32, R25.reuse, PT ;  /* 0x000000192000720c */ /* 0x080fe40003f06070 */
[----:B------:R-:W-:Y:S01]  /*2cd0*/  IADD3 R32, PT, PT, R8, 0x5, RZ ;  /* 0x0000000508207810 */ /* 0x000fe20007ffe0ff */
[----:B------:R-:W0:Y:S04]  /*2ce0*/  @!P1 LDS R30, [R31+0x18c] ;  /* 0x00018c001f1e9984 */ /* 0x000e280000000800 */
[----:B0-----:R-:W-:Y:S01]  /*2cf0*/  @!P1 STS [R29+0xc], R30 ;  /* 0x00000c1e1d009388 */ /* 0x001fe20000000800 */
[----:B------:R-:W-:Y:S01]  /*2d00*/  ISETP.GE.U32.AND P1, PT, R32, R25, PT ;  /* 0x000000192000720c */ /* 0x000fe20003f26070 */
[C---:B------:R-:W-:Y:S01]  /*2d10*/  VIADD R32, R8.reuse, 0x6 ;  /* 0x0000000608207836 */ /* 0x040fe20000000000 */
[----:B------:R-:W-:-:S03]  /*2d20*/  IADD3 R8, PT, PT, R8, 0x7, RZ ;  /* 0x0000000708087810 */ /* 0x000fc60007ffe0ff */
[----:B------:R-:W0:Y:S04]  /*2d30*/  @!P0 LDS R10, [R31+0x210] ;  /* 0x000210001f0a8984 */ /* 0x000e280000000800 */
        /* <DEDUP_REMOVED lines=9> */
.L_x_32:
[----:B------:R-:W-:Y:S05]  /*2dd0*/  BSYNC.RECONVERGENT B0 ;  /* 0x0000000000007941 */ /* 0x000fea0003800200 */
.L_x_31:
[----:B------:R-:W-:Y:S01]  /*2de0*/  BAR.SYNC.DEFER_BLOCKING 0x0 ;  /* 0x0000000000007b1d */ /* 0x000fe20000010000 */
[----:B------:R-:W-:Y:S02]  /*2df0*/  IADD3 R24, PT, PT, R24, -R3, RZ ;  /* 0x8000000318187210 */ /* 0x000fe40007ffe0ff */
[----:B------:R-:W-:-:S03]  /*2e00*/  ISETP.GE.AND P0, PT, R3, 0x1, PT ;  /* 0x000000010300780c */ /* 0x000fc60003f06270 */
[----:B------:R-:W-:Y:S04]  /*2e10*/  LDS R12, [R28] ;  /* 0x000000001c0c7984 */ /* 0x000fe80000000800 */
[----:B01----:R-:W0:Y:S04]  /*2e20*/  LDS.128 R8, [R27] ;  /* 0x000000001b087984 */ /* 0x003e280000000c00 */
[----:B------:R-:W1:Y:S04]  /*2e30*/  LDS R13, [R28+0x4] ;  /* 0x000004001c0d7984 */ /* 0x000e680000000800 */
[----:B------:R-:W2:Y:S04]  /*2e40*/  LDS R29, [R28+0x8] ;  /* 0x000008001c1d7984 */ /* 0x000ea80000000800 */
[----:B------:R-:W-:Y:S04]  /*2e50*/  LDS R36, [R28+0x10] ;  /* 0x000010001c247984 */ /* 0x000fe80000000800 */
[----:B------:R-:W-:Y:S04]  /*2e60*/  LDS R30, [R28+0x14] ;  /* 0x000014001c1e7984 */ /* 0x000fe80000000800 */
[----:B------:R-:W-:Y:S01]  /*2e70*/  LDS R32, [R28+0x1c] ;  /* 0x00001c001c207984 */ /* 0x000fe20000000800 */
[----:B0-----:R-:W-:-:S03]  /*2e80*/  FFMA R12, R12, R8, R15 ;  /* 0x000000080c0c7223 */ /* 0x001fc6000000000f */
[----:B------:R-:W0:Y:S01]  /*2e90*/  LDS R8, [R28+0xc] ;  /* 0x00000c001c087984 */ /* 0x000e220000000800 */
[----:B-1----:R-:W-:-:S03]  /*2ea0*/  FFMA R34, R13, R9, R12 ;  /* 0x000000090d227223 */ /* 0x002fc6000000000c */
[----:B------:R-:W1:Y:S01]  /*2eb0*/  LDS.128 R12, [R27+0x10] ;  /* 0x000010001b0c7984 */ /* 0x000e620000000c00 */
[----:B--2---:R-:W-:-:S03]  /*2ec0*/  FFMA R29, R29, R10, R34 ;  /* 0x0000000a1d1d7223 */ /* 0x004fc60000000022 */
[----:B------:R2:W3:Y:S02]  /*2ed0*/  LDS R9, [R28+0x18] ;  /* 0x000018001c097984 */ /* 0x0004e40000000800 */
[----:B--2---:R-:W-:Y:S02]  /*2ee0*/  IMAD R28, R25, R0, RZ ;  /* 0x00000000191c7224 */ /* 0x004fe400078e02ff */
[----:B0-----:R-:W-:Y:S01]  /*2ef0*/  FFMA R11, R8, R11, R29 ;  /* 0x0000000b080b7223 */ /* 0x001fe2000000001d */
[----:B------:R-:W-:-:S03]  /*2f00*/  VIADD R29, R21, 0x20 ;  /* 0x00000020151d7836 */ /* 0x000fc60000000000 */
[----:B-1----:R-:W-:Y:S01]  /*2f10*/  FFMA R11, R36, R12, R11 ;  /* 0x0000000c240b7223 */ /* 0x002fe2000000000b */
[----:B------:R-:W-:Y:S01]  /*2f20*/  BAR.SYNC.DEFER_BLOCKING 0x0 ;  /* 0x0000000000007b1d */ /* 0x000fe20000010000 */
[----:B------:R-:W-:Y:S02]  /*2f30*/  ISETP.GE.AND P1, PT, R29, R24, PT ;  /* 0x000000181d00720c */ /* 0x000fe40003f26270 */
[----:B------:R-:W-:-:S04]  /*2f40*/  FFMA R30, R30, R13, R11 ;  /* 0x0000000d1e1e7223 */ /* 0x000fc8000000000b */
[----:B---3--:R-:W-:-:S04]  /*2f50*/  FFMA R9, R9, R14, R30 ;  /* 0x0000000e09097223 */ /* 0x008fc8000000001e */
[----:B------:R-:W-:-:S03]  /*2f60*/  FFMA R15, R32, R15, R9 ;  /* 0x0000000f200f7223 */ /* 0x000fc60000000009 */
[----:B------:R-:W-:Y:S05]  /*2f70*/  @P1 BRA `(.L_x_33) ;  /* 0x0000000400001947 */ /* 0x000fea0003800000 */
[----:B------:R-:W-:Y:S01]  /*2f80*/  IMAD R9, R25, -0x84, R20 ;  /* 0xffffff7c19097824 */ /* 0x000fe200078e0214 */
[----:B------:R-:W-:Y:S01]  /*2f90*/  IADD3 R22, P1, PT, R22, -0x80, RZ ;  /* 0xffffff8016167810 */ /* 0x000fe20007f3e0ff */
[C---:B------:R-:W-:Y:S01]  /*2fa0*/  IMAD R30, R6.reuse, -0x39c, R31 ;  /* 0xfffffc64061e7824 */ /* 0x040fe200078e021f */
[----:B------:R-:W-:Y:S02]  /*2fb0*/  MOV R25, R29 ;  /* 0x0000001d00197202 */ /* 0x000fe40000000f00 */
[----:B------:R-:W-:Y:S02]  /*2fc0*/  IADD3.X R23, PT, PT, R23, -0x1, RZ, P1, !PT ;  /* 0xffffffff17177810 */ /* 0x000fe40000ffe4ff */
[----:B------:R-:W-:Y:S02]  /*2fd0*/  SHF.R.S32.HI R29, RZ, 0x1f, R16 ;  /* 0x0000001fff1d7819 */ /* 0x000fe40000011410 */
[----:B------:R-:W-:-:S07]  /*2fe0*/  LEA R20, R6, R9, 0x5 ;  /* 0x0000000906147211 */ /* 0x000fce00078e28ff */
.L_x_34:
[----:B------:R-:W-:Y:S01]  /*2ff0*/  IMAD.WIDE R8, R17, 0x4, R22 ;  /* 0x0000000411087825 */ /* 0x000fe200078e0216 */
[----:B------:R-:W-:-:S03]  /*3000*/  IADD3 R21, PT, PT, -R21, -0x20, RZ ;  /* 0xffffffe015157810 */ /* 0x000fc60007ffe1ff */
[----:B------:R-:W-:-:S04]  /*3010*/  IMAD.WIDE R12, R17, 0x4, R8 ;  /* 0x00000004110c7825 */ /* 0x000fc800078e0208 */
[----:B------:R-:W-:Y:S02]  /*3020*/  IMAD R14, R21, R2, RZ ;  /* 0x00000002150e7224 */ /* 0x000fe400078e02ff */
[C---:B------:R-:W-:Y:S01]  /*3030*/  IMAD.WIDE R10, R17.reuse, 0x4, R12 ;  /* 0x00000004110a7825 */ /* 0x040fe200078e020c */
[----:B------:R0:W2:Y:S02]  /*3040*/  LDG.E R21, desc[UR6][R8.64] ;  /* 0x0000000608157981 */ /* 0x0000a4000c1e1900 */
[----:B------:R-:W-:Y:S02]  /*3050*/  IADD3 R35, P1, PT, R16, R14, RZ ;  /* 0x0000000e10237210 */ /* 0x000fe40007f3e0ff */
[----:B------:R1:W3:Y:S01]  /*3060*/  LDG.E R31, desc[UR6][R10.64] ;  /* 0x000000060a1f7981 */ /* 0x0002e2000c1e1900 */
[C---:B------:R-:W-:Y:S01]  /*3070*/  IMAD.WIDE R32, R17.reuse, 0x4, R10 ;  /* 0x0000000411207825 */ /* 0x040fe200078e020a */
[----:B------:R-:W-:Y:S02]  /*3080*/  LEA.HI.X.SX32 R14, R14, R29, 0x1, P1 ;  /* 0x0000001d0e0e7211 */ /* 0x000fe400008f0eff */
[----:B------:R-:W4:Y:S01]  /*3090*/  LDG.E R13, desc[UR6][R12.64] ;  /* 0x000000060c0d7981 */ /* 0x000f22000c1e1900 */
[----:B------:R-:W-:Y:S01]  /*30a0*/  IMAD.WIDE R36, R17, 0x4, R32 ;  /* 0x0000000411247825 */ /* 0x000fe200078e0220 */
[----:B------:R-:W-:-:S02]  /*30b0*/  LEA R34, P1, R35, R18, 0x2 ;  /* 0x0000001223227211 */ /* 0x000fc400078210ff */
[----:B------:R-:W5:Y:S01]  /*30c0*/  LDG.E R33, desc[UR6][R32.64] ;  /* 0x0000000620217981 */ /* 0x000f62000c1e1900 */
[----:B0-----:R-:W-:Y:S01]  /*30d0*/  IMAD.WIDE R8, R17, 0x4, R36 ;  /* 0x0000000411087825 */ /* 0x001fe200078e0224 */
[----:B------:R-:W-:Y:S02]  /*30e0*/  LEA.HI.X R35, R35, R19, R14, 0x2, P1 ;  /* 0x0000001323237211 */ /* 0x000fe400008f140e */
[----:B------:R-:W5:Y:S01]  /*30f0*/  LDG.E R36, desc[UR6][R36.64] ;  /* 0x0000000624247981 */ /* 0x000f62000c1e1900 */
[----:B-1----:R-:W-:-:S03]  /*3100*/  IMAD.WIDE R10, R17, 0x4, R8 ;  /* 0x00000004110a7825 */ /* 0x002fc600078e0208 */
[----:B------:R-:W2:Y:S04]  /*3110*/  LDG.E R35, desc[UR6][R34.64] ;  /* 0x0000000622237981 */ /* 0x000ea8000c1e1900 */
[----:B------:R-:W5:Y:S04]  /*3120*/  LDG.E R12, desc[UR6][R8.64] ;  /* 0x00000006080c7981 */ /* 0x000f68000c1e1900 */
[----:B------:R-:W5:Y:S04]  /*3130*/  LDG.E R14, desc[UR6][R10.64] ;  /* 0x000000060a0e7981 */ /* 0x000f68000c1e1900 */
[----:B------:R0:W5:Y:S02]  /*3140*/  LDG.E R37, desc[UR6][R22.64] ;  /* 0x0000000616257981 */ /* 0x000164000c1e1900 */
[----:B0-----:R-:W-:-:S04]  /*3150*/  IADD3 R22, P2, PT, R22, -0x80, RZ ;  /* 0xffffff8016167810 */ /* 0x001fc80007f5e0ff */
[----:B------:R-:W-:Y:S01]  /*3160*/  IADD3.X R23, PT, PT, R23, -0x1, RZ, P2, !PT ;  /* 0xffffffff17177810 */ /* 0x000fe200017fe4ff */
[----:B--2---:R-:W-:Y:S04]  /*3170*/  STS [R26+0x7c], R35 ;  /* 0x00007c231a007388 */ /* 0x004fe80000000800 */
[----:B------:R-:W-:Y:S04]  /*3180*/  STS [R30+0x210], R21 ;  /* 0x000210151e007388 */ /* 0x000fe80000000800 */
[----:B----4-:R-:W-:Y:S04]  /*3190*/  STS [R30+0x420], R13 ;  /* 0x0004200d1e007388 */ /* 0x010fe80000000800 */
[----:B---3--:R-:W-:Y:S04]  /*31a0*/  STS [R30+0x630], R31 ;  /* 0x0006301f1e007388 */ /* 0x008fe80000000800 */
[----:B-----5:R-:W-:Y:S04]  /*31b0*/  STS [R30+0x840], R33 ;  /* 0x000840211e007388 */ /* 0x020fe80000000800 */
        /* <DEDUP_REMOVED lines=9> */
[----:B------:R-:W-:Y:S04]  /*3250*/  LDS R31, [R20+0x100c] ;  /* 0x00100c00141f7984 */ /* 0x000fe80000000800 */
[----:B------:R-:W-:Y:S01]  /*3260*/  LDS R34, [R20+0x1010] ;  /* 0x0010100014227984 */ /* 0x000fe20000000800 */
[----:B0-----:R-:W-:-:S03]  /*3270*/  FFMA R32, R32, R8, R15 ;  /* 0x0000000820207223 */ /* 0x001fc6000000000f */
[----:B------:R-:W0:Y:S04]  /*3280*/  LDS R8, [R20+0x1008] ;  /* 0x0010080014087984 */ /* 0x000e280000000800 */
[----:B------:R-:W3:Y:S01]  /*3290*/  LDS.128 R12, [R27+0x10] ;  /* 0x000010001b0c7984 */ /* 0x000ee20000000c00 */
[----:B-1----:R-:W-:-:S03]  /*32a0*/  FFMA R36, R35, R9, R32 ;  /* 0x0000000923247223 */ /* 0x002fc60000000020 */
[----:B------:R-:W1:Y:S04]  /*32b0*/  LDS R9, [R20+0x1014] ;  /* 0x0010140014097984 */ /* 0x000e680000000800 */
[----:B------:R-:W4:Y:S01]  /*32c0*/  LDS R32, [R20+0x1018] ;  /* 0x0010180014207984 */ /* 0x000f220000000800 */
[----:B--2---:R-:W-:-:S04]  /*32d0*/  FFMA R21, R21, R10, R36 ;  /* 0x0000000a15157223 */ /* 0x004fc80000000024 */
[----:B0-----:R-:W-:Y:S01]  /*32e0*/  FFMA R11, R8, R11, R21 ;  /* 0x0000000b080b7223 */ /* 0x001fe20000000015 */
[----:B------:R-:W-:Y:S01]  /*32f0*/  IMAD.MOV.U32 R21, RZ, RZ, R25 ;  /* 0x000000ffff157224 */ /* 0x000fe200078e0019 */
[----:B------:R-:W-:Y:S01]  /*3300*/  IADD3 R25, PT, PT, R25, 0x20, RZ ;  /* 0x0000002019197810 */ /* 0x000fe20007ffe0ff */
[----:B------:R-:W-:Y:S03]  /*3310*/  BAR.SYNC.DEFER_BLOCKING 0x0 ;  /* 0x0000000000007b1d */ /* 0x000fe60000010000 */
[----:B------:R-:W-:Y:S01]  /*3320*/  ISETP.GE.AND P1, PT, R25, R24, PT ;  /* 0x000000181900720c */ /* 0x000fe20003f26270 */
[----:B---3--:R-:W-:-:S04]  /*3330*/  FFMA R11, R31, R12, R11 ;  /* 0x0000000c1f0b7223 */ /* 0x008fc8000000000b */
[----:B------:R-:W-:-:S04]  /*3340*/  FFMA R34, R34, R13, R11 ;  /* 0x0000000d22227223 */ /* 0x000fc8000000000b */
[----:B-1----:R-:W-:-:S04]  /*3350*/  FFMA R9, R9, R14, R34 ;  /* 0x0000000e09097223 */ /* 0x002fc80000000022 */
[----:B----4-:R-:W-:Y:S01]  /*3360*/  FFMA R15, R32, R15, R9 ;  /* 0x0000000f200f7223 */ /* 0x010fe20000000009 */
[----:B------:R-:W-:Y:S06]  /*3370*/  @!P1 BRA `(.L_x_34) ;  /* 0xfffffffc001c9947 */ /* 0x000fec000383ffff */
.L_x_33:
[----:B------:R-:W-:Y:S01]  /*3380*/  ISETP.NE.OR P0, PT, R6, RZ, !P0 ;  /* 0x000000ff0600720c */ /* 0x000fe20004705670 */
[----:B------:R-:W-:Y:S01]  /*3390*/  IMAD R11, R0, R3, RZ ;  /* 0x00000003000b7224 */ /* 0x000fe200078e02ff */
[----:B------:R-:W-:Y:S04]  /*33a0*/  BSSY.RECONVERGENT B0, `(.L_x_35) ;  /* 0x00000ad000007945 */ /* 0x000fe80003800200 */
[----:B------:R-:W-:Y:S02]  /*33b0*/  IADD3 R10, P1, PT, R11, R28, RZ ;  /* 0x0000001c0b0a7210 */ /* 0x000fe40007f3e0ff */
[----:B------:R-:W-:-:S04]  /*33c0*/  SHF.R.S32.HI R28, RZ, 0x1f, R28 ;  /* 0x0000001fff1c7819 */ /* 0x000fc8000001141c */
[----:B------:R-:W-:Y:S01]  /*33d0*/  LEA.HI.X.SX32 R11, R11, R28, 0x1, P1 ;  /* 0x0000001c0b0b7211 */ /* 0x000fe200008f0eff */
[----:B------:R-:W-:Y:S06]  /*33e0*/  @P0 BRA `(.L_x_36) ;  /* 0x0000000800a00947 */ /* 0x000fec0003800000 */
[C---:B------:R-:W-:Y:S01]  /*33f0*/  ISETP.GE.U32.AND P1, PT, R3.reuse, 0x8, PT ;  /* 0x000000080300780c */ /* 0x040fe20003f26070 */
[----:B------:R-:W-:Y:S01]  /*3400*/  HFMA2 R13, -RZ, RZ, 0, 0 ;  /* 0x00000000ff0d7431 */ /* 0x000fe200000001ff */
[----:B------:R-:W-:-:S04]  /*3410*/  LOP3.LUT R12, R3, 0x7, RZ, 0xc0, !PT ;  /* 0x00000007030c7812 */ /* 0x000fc800078ec0ff */
[----:B------:R-:W-:-:S07]  /*3420*/  ISETP.NE.AND P0, PT, R12, RZ, PT ;  /* 0x000000ff0c00720c */ /* 0x000fce0003f05270 */
[----:B------:R-:W-:Y:S06]  /*3430*/  @!P1 BRA `(.L_x_37) ;  /* 0x0000000400449947 */ /* 0x000fec0003800000 */
[----:B------:R-:W-:Y:S01]  /*3440*/  LOP3.LUT R13, R3, 0x7ffffff8, RZ, 0xc0, !PT ;  /* 0x7ffffff8030d7812 */ /* 0x000fe200078ec0ff */
[----:B------:R-:W-:Y:S02]  /*3450*/  IMAD R29, R5, R0, 0x3 ;  /* 0x00000003051d7424 */ /* 0x000fe400078e0200 */
[----:B------:R-:W-:Y:S01]  /*3460*/  IMAD.MOV.U32 R9, RZ, RZ, RZ ;  /* 0x000000ffff097224 */ /* 0x000fe200078e00ff */
[----:B------:R-:W-:-:S07]  /*3470*/  IADD3 R8, PT, PT, -R13, RZ, RZ ;  /* 0x000000ff0d087210 */ /* 0x000fce0007ffe1ff */
.L_x_38:
[----:B------:R-:W0:Y:S01]  /*3480*/  LDC.64 R24, c[0x0][0x398] ;  /* 0x0000e600ff187b82 */ /* 0x000e220000000a00 */
[C---:B------:R-:W-:Y:S01]  /*3490*/  IADD3 R17, PT, PT, R29.reuse, -0x3, RZ ;  /* 0xfffffffd1d117810 */ /* 0x040fe20007ffe0ff */
[C---:B------:R-:W-:Y:S01]  /*34a0*/  VIADD R19, R29.reuse, 0xfffffffe ;  /* 0xfffffffe1d137836 */ /* 0x040fe20000000000 */
[CC--:B------:R-:W-:Y:S01]  /*34b0*/  IADD3 R14, P1, PT, R29.reuse, R10.reuse, RZ ;  /* 0x0000000a1d0e7210 */ /* 0x0c0fe20007f3e0ff */
[----:B------:R-:W-:Y:S01]  /*34c0*/  VIADD R23, R29, 0x2 ;  /* 0x000000021d177836 */ /* 0x000fe20000000000 */
[----:B------:R-:W-:Y:S02]  /*34d0*/  IADD3 R18, P2, PT, R17, R10, RZ ;  /* 0x0000000a11127210 */ /* 0x000fe40007f5e0ff */
[-C--:B------:R-:W-:Y:S02]  /*34e0*/  IADD3.X R17, PT, PT, RZ, R11.reuse, RZ, P1, !PT ;  /* 0x0000000bff117210 */ /* 0x080fe40000ffe4ff */
[----:B------:R-:W-:Y:S02]  /*34f0*/  LEA R34, P1, R14, UR8, 0x2 ;  /* 0x000000080e227c11 */ /* 0x000fe4000f8210ff */
[----:B------:R-:W-:-:S02]  /*3500*/  IADD3.X R21, PT, PT, RZ, R11, RZ, P2, !PT ;  /* 0x0000000bff157210 */ /* 0x000fc400017fe4ff */
[----:B------:R-:W-:Y:S02]  /*3510*/  LEA R36, P2, R18, UR8, 0x2 ;  /* 0x0000000812247c11 */ /* 0x000fe4000f8410ff */
[----:B------:R-:W-:Y:S02]  /*3520*/  IADD3 R16, P3, PT, R19, R10, RZ ;  /* 0x0000000a13107210 */ /* 0x000fe40007f7e0ff */
[----:B------:R-:W-:Y:S01]  /*3530*/  LEA.HI.X R35, R14, UR9, R17, 0x2, P1 ;  /* 0x000000090e237c11 */ /* 0x000fe200088f1411 */
[----:B------:R-:W-:Y:S01]  /*3540*/  VIADD R17, R29, 0xffffffff ;  /* 0xffffffff1d117836 */ /* 0x000fe20000000000 */
[----:B------:R-:W-:Y:S02]  /*3550*/  LEA.HI.X R37, R18, UR9, R21, 0x2, P2 ;  /* 0x0000000912257c11 */ /* 0x000fe400090f1415 */
[----:B------:R-:W-:Y:S01]  /*3560*/  IADD3.X R21, PT, PT, RZ, R11, RZ, P3, !PT ;  /* 0x0000000bff157210 */ /* 0x000fe20001ffe4ff */
[----:B------:R-:W2:Y:S01]  /*3570*/  LDG.E R34, desc[UR6][R34.64] ;  /* 0x0000000622227981 */ /* 0x000ea2000c1e1900 */
[----:B------:R-:W-:Y:S01]  /*3580*/  LEA R20, P1, R16, UR8, 0x2 ;  /* 0x0000000810147c11 */ /* 0x000fe2000f8210ff */
[----:B0-----:R-:W-:Y:S01]  /*3590*/  IMAD.WIDE R24, R9, 0x4, R24 ;  /* 0x0000000409187825 */ /* 0x001fe200078e0218 */
[----:B------:R-:W-:-:S02]  /*35a0*/  IADD3 R19, PT, PT, R29, 0x1, RZ ;  /* 0x000000011d137810 */ /* 0x000fc40007ffe0ff */
[-C--:B------:R-:W-:Y:S02]  /*35b0*/  IADD3 R14, P3, PT, R17, R10.reuse, RZ ;  /* 0x0000000a110e7210 */ /* 0x080fe40007f7e0ff */
[----:B------:R-:W-:Y:S01]  /*35c0*/  LEA.HI.X R21, R16, UR9, R21, 0x2, P1 ;  /* 0x0000000910157c11 */ /* 0x000fe200088f1415 */
[----:B------:R-:W3:Y:S01]  /*35d0*/  LDG.E R28, desc[UR6][R24.64] ;  /* 0x00000006181c7981 */ /* 0x000ee2000c1e1900 */
[-C--:B------:R-:W-:Y:S02]  /*35e0*/  IADD3 R23, P2, PT, R23, R10.reuse, RZ ;  /* 0x0000000a17177210 */ /* 0x080fe40007f5e0ff */
[----:B------:R-:W-:Y:S01]  /*35f0*/  IADD3 R19, P1, PT, R19, R10, RZ ;  /* 0x0000000a13137210 */ /* 0x000fe20007f3e0ff */
[----:B------:R0:W4:Y:S01]  /*3600*/  LDG.E R33, desc[UR6][R20.64] ;  /* 0x0000000614217981 */ /* 0x000122000c1e1900 */
[----:B------:R-:W-:Y:S01]  /*3610*/  IADD3.X R17, PT, PT, RZ, R11, RZ, P3, !PT ;  /* 0x0000000bff117210 */ /* 0x000fe20001ffe4ff */
[----:B------:R-:W-:Y:S01]  /*3620*/  IMAD.X R18, RZ, RZ, R11, P2 ;  /* 0x000000ffff127224 */ /* 0x000fe200010e060b */
[----:B------:R-:W-:-:S02]  /*3630*/  LEA R26, P3, R14, UR8, 0x2 ;  /* 0x000000080e1a7c11 */ /* 0x000fc4000f8610ff */
[-C--:B------:R-:W-:Y:S02]  /*3640*/  IADD3.X R22, PT, PT, RZ, R11.reuse, RZ, P1, !PT ;  /* 0x0000000bff167210 */ /* 0x080fe40000ffe4ff */
[----:B------:R-:W-:Y:S02]  /*3650*/  LEA R30, P1, R19, UR8, 0x2 ;  /* 0x00000008131e7c11 */ /* 0x000fe4000f8210ff */
[----:B------:R-:W-:Y:S02]  /*3660*/  LEA R16, P2, R23, UR8, 0x2 ;  /* 0x0000000817107c11 */ /* 0x000fe4000f8410ff */
[----:B------:R-:W-:Y:S02]  /*3670*/  LEA.HI.X R27, R14, UR9, R17, 0x2, P3 ;  /* 0x000000090e1b7c11 */ /* 0x000fe400098f1411 */
[----:B------:R-:W-:Y:S01]  /*3680*/  LEA.HI.X R31, R19, UR9, R22, 0x2, P1 ;  /* 0x00000009131f7c11 */ /* 0x000fe200088f1416 */
[----:B------:R-:W3:Y:S01]  /*3690*/  LDG.E R14, desc[UR6][R36.64] ;  /* 0x00000006240e7981 */ /* 0x000ee2000c1e1900 */
[----:B------:R-:W-:Y:S01]  /*36a0*/  LEA.HI.X R17, R23, UR9, R18, 0x2, P2 ;  /* 0x0000000917117c11 */ /* 0x000fe200090f1412 */
[C---:B------:R-:W-:Y:S01]  /*36b0*/  IMAD.WIDE R18, R2.reuse, 0x4, R24 ;  /* 0x0000000402127825 */ /* 0x040fe200078e0218 */
[----:B------:R-:W-:Y:S01]  /*36c0*/  IADD3 R23, PT, PT, R29, 0x3, RZ ;  /* 0x000000031d177810 */ /* 0x000fe20007ffe0ff */
[----:B------:R1:W5:Y:S02]  /*36d0*/  LDG.E R35, desc[UR6][R26.64] ;  /* 0x000000061a237981 */ /* 0x000364000c1e1900 */
[C---:B0-----:R-:W-:Y:S01]  /*36e0*/  IMAD.WIDE R20, R2.reuse, 0x4, R18 ;  /* 0x0000000402147825 */ /* 0x041fe200078e0212 */
[----:B------:R-:W-:Y:S01]  /*36f0*/  IADD3 R23, P1, PT, R23, R10, RZ ;  /* 0x0000000a17177210 */ /* 0x000fe20007f3e0ff */
[----:B------:R-:W4:Y:S03]  /*3700*/  LDG.E R37, desc[UR6][R18.64] ;  /* 0x0000000612257981 */ /* 0x000f26000c1e1900 */
[----:B-1----:R-:W-:Y:S01]  /*3710*/  IADD3.X R26, PT, PT, RZ, R11, RZ, P1, !PT ;  /* 0x0000000bff1a7210 */ /* 0x002fe20000ffe4ff */
[C---:B------:R-:W-:Y:S01]  /*3720*/  IMAD.WIDE R24, R2.reuse, 0x4, R20 ;  /* 0x0000000402187825 */ /* 0x040fe200078e0214 */
[C---:B------:R-:W-:Y:S01]  /*3730*/  LEA R22, P1, R23.reuse, UR8, 0x2 ;  /* 0x0000000817167c11 */ /* 0x040fe2000f8210ff */
[----:B------:R0:W2:Y:S03]  /*3740*/  LDG.E R36, desc[UR6][R16.64] ;  /* 0x0000000610247981 */ /* 0x0000a6000c1e1900 */
[----:B------:R-:W-:Y:S01]  /*3750*/  LEA.HI.X R23, R23, UR9, R26, 0x2, P1 ;  /* 0x0000000917177c11 */ /* 0x000fe200088f141a */
[----:B------:R-:W-:Y:S01]  /*3760*/  IMAD.WIDE R26, R2, 0x4, R24 ;  /* 0x00000004021a7825 */ /* 0x000fe200078e0218 */
[----:B------:R-:W5:Y:S04]  /*3770*/  LDG.E R20, desc[UR6][R20.64] ;  /* 0x0000000614147981 */ /* 0x000f68000c1e1900 */
[----:B------:R1:W2:Y:S01]  /*3780*/  LDG.E R32, desc[UR6][R30.64] ;  /* 0x000000061e207981 */ /* 0x0002a2000c1e1900 */
[----:B0-----:R-:W-:-:S03]  /*3790*/  VIADD R17, R29, 0x4 ;  /* 0x000000041d117836 */ /* 0x001fc60000000000 */
[----:B------:R-:W2:Y:S02]  /*37a0*/  LDG.E R25, desc[UR6][R24.64] ;  /* 0x0000000618197981 */ /* 0x000ea4000c1e1900 */
[----:B------:R-:W-:Y:S02]  /*37b0*/  IADD3 R17, P1, PT, R17, R10, RZ ;  /* 0x0000000a11117210 */ /* 0x000fe40007f3e0ff */
[----:B------:R-:W2:Y:S01]  /*37c0*/  LDG.E R22, desc[UR6][R22.64] ;  /* 0x0000000616167981 */ /* 0x000ea2000c1e1900 */
[----:B-1----:R-:W-:Y:S01]  /*37d0*/  IMAD.WIDE R30, R2, 0x4, R26 ;  /* 0x00000004021e7825 */ /* 0x002fe200078e021a */
[----:B------:R-:W-:Y:S02]  /*37e0*/  IADD3.X R18, PT, PT, RZ, R11, RZ, P1, !PT ;  /* 0x0000000bff127210 */ /* 0x000fe40000ffe4ff */
[----:B------:R-:W2:Y:S01]  /*37f0*/  LDG.E R27, desc[UR6][R26.64] ;  /* 0x000000061a1b7981 */ /* 0x000ea2000c1e1900 */
[----:B------:R-:W-:-:S03]  /*3800*/  LEA R16, P1, R17, UR8, 0x2 ;  /* 0x0000000811107c11 */ /* 0x000fc6000f8210ff */
[----:B------:R0:W2:Y:S01]  /*3810*/  LDG.E R21, desc[UR6][R30.64] ;  /* 0x000000061e157981 */ /* 0x0000a2000c1e1900 */
[----:B------:R-:W-:-:S05]  /*3820*/  LEA.HI.X R17, R17, UR9, R18, 0x2, P1 ;  /* 0x0000000911117c11 */ /* 0x000fca00088f1412 */
[----:B------:R-:W2:Y:S01]  /*3830*/  LDG.E R16, desc[UR6][R16.64] ;  /* 0x0000000610107981 */ /* 0x000ea2000c1e1900 */
[----:B0-----:R-:W-:-:S05]  /*3840*/  IMAD.WIDE R30, R2, 0x4, R30 ;  /* 0x00000004021e7825 */ /* 0x001fca00078e021e */
[----:B------:R-:W2:Y:S01]  /*3850*/  LDG.E R23, desc[UR6][R30.64] ;  /* 0x000000061e177981 */ /* 0x000ea2000c1e1900 */
[----:B------:R-:W-:-:S06]  /*3860*/  IMAD.WIDE R18, R2, 0x4, R30 ;  /* 0x0000000402127825 */ /* 0x000fcc00078e021e */
[----:B------:R-:W2:Y:S01]  /*3870*/  LDG.E R19, desc[UR6][R18.64] ;  /* 0x0000000612137981 */ /* 0x000ea2000c1e1900 */
[----:B------:R-:W-:-:S04]  /*3880*/  IADD3 R8, PT, PT, R8, 0x8, RZ ;  /* 0x0000000808087810 */ /* 0x000fc80007ffe0ff */
[----:B------:R-:W-:Y:S01]  /*3890*/  ISETP.NE.AND P1, PT, R8, RZ, PT ;  /* 0x000000ff0800720c */ /* 0x000fe20003f25270 */
[----:B------:R-:W-:Y:S01]  /*38a0*/  VIADD R29, R29, 0x8 ;  /* 0x000000081d1d7836 */ /* 0x000fe20000000000 */
[----:B------:R-:W-:Y:S01]  /*38b0*/  LEA R9, R2, R9, 0x3 ;  /* 0x0000000902097211 */ /* 0x000fe200078e18ff */
[----:B---3--:R-:W-:-:S04]  /*38c0*/  FFMA R14, R28, R14, R15 ;  /* 0x0000000e1c0e7223 */ /* 0x008fc8000000000f */
[----:B----4-:R-:W-:-:S04]  /*38d0*/  FFMA R33, R37, R33, R14 ;  /* 0x0000002125217223 */ /* 0x010fc8000000000e */
[----:B-----5:R-:W-:-:S04]  /*38e0*/  FFMA R20, R20, R35, R33 ;  /* 0x0000002314147223 */ /* 0x020fc80000000021 */
[----:B--2---:R-:W-:-:S04]  /*38f0*/  FFMA R20, R25, R34, R20 ;  /* 0x0000002219147223 */ /* 0x004fc80000000014 */
[----:B------:R-:W-:-:S04]  /*3900*/  FFMA R20, R27, R32, R20 ;  /* 0x000000201b147223 */ /* 0x000fc80000000014 */
[----:B------:R-:W-:-:S04]  /*3910*/  FFMA R20, R21, R36, R20 ;  /* 0x0000002415147223 */ /* 0x000fc80000000014 */
[----:B------:R-:W-:-:S04]  /*3920*/  FFMA R20, R23, R22, R20 ;  /* 0x0000001617147223 */ /* 0x000fc80000000014 */
[----:B------:R-:W-:Y:S01]  /*3930*/  FFMA R15, R19, R16, R20 ;  /* 0x00000010130f7223 */ /* 0x000fe20000000014 */
[----:B------:R-:W-:Y:S06]  /*3940*/  @P1 BRA `(.L_x_38) ;  /* 0xfffffff800cc1947 */ /* 0x000fec000383ffff */
.L_x_37:
[----:B------:R-:W-:Y:S05]  /*3950*/  @!P0 BRA `(.L_x_36) ;  /* 0x0000000400448947 */ /* 0x000fea0003800000 */
[----:B------:R-:W-:Y:S02]  /*3960*/  ISETP.GE.U32.AND P1, PT, R12, 0x4, PT ;  /* 0x000000040c00780c */ /* 0x000fe40003f26070 */
[----:B------:R-:W-:-:S04]  /*3970*/  LOP3.LUT R14, R3, 0x3, RZ, 0xc0, !PT ;  /* 0x00000003030e7812 */ /* 0x000fc800078ec0ff */
[----:B------:R-:W-:-:S07]  /*3980*/  ISETP.NE.AND P0, PT, R14, RZ, PT ;  /* 0x000000ff0e00720c */ /* 0x000fce0003f05270 */
[----:B------:R-:W-:Y:S06]  /*3990*/  @!P1 BRA `(.L_x_39) ;  /* 0x00000000009c9947 */ /* 0x000fec0003800000 */
[----:B------:R-:W0:Y:S01]  /*39a0*/  LDC.64 R26, c[0x0][0x398] ;  /* 0x0000e600ff1a7b82 */ /* 0x000e220000000a00 */
[----:B------:R-:W-:-:S04]  /*39b0*/  IMAD R19, R5, R0, R13 ;  /* 0x0000000005137224 */ /* 0x000fc800078e020d */
[C---:B------:R-:W-:Y:S01]  /*39c0*/  VIADD R21, R19.reuse, 0x1 ;  /* 0x0000000113157836 */ /* 0x040fe20000000000 */
[C---:B------:R-:W-:Y:S02]  /*39d0*/  IADD3 R8, P1, PT, R19.reuse, R10, RZ ;  /* 0x0000000a13087210 */ /* 0x040fe40007f3e0ff */
[C---:B------:R-:W-:Y:S02]  /*39e0*/  IADD3 R23, PT, PT, R19.reuse, 0x2, RZ ;  /* 0x0000000213177810 */ /* 0x040fe40007ffe0ff */
[----:B------:R-:W-:Y:S02]  /*39f0*/  IADD3.X R9, PT, PT, RZ, R11, RZ, P1, !PT ;  /* 0x0000000bff097210 */ /* 0x000fe40000ffe4ff */
[C---:B------:R-:W-:Y:S02]  /*3a00*/  LEA R16, P1, R8.reuse, UR8, 0x2 ;  /* 0x0000000808107c11 */ /* 0x040fe4000f8210ff */
[----:B------:R-:W-:Y:S02]  /*3a10*/  IADD3 R19, PT, PT, R19, 0x3, RZ ;  /* 0x0000000313137810 */ /* 0x000fe40007ffe0ff */
[----:B------:R-:W-:Y:S01]  /*3a20*/  LEA.HI.X R17, R8, UR9, R9, 0x2, P1 ;  /* 0x0000000908117c11 */ /* 0x000fe200088f1409 */
[----:B------:R-:W-:Y:S01]  /*3a30*/  IMAD R9, R13, R2, RZ ;  /* 0x000000020d097224 */ /* 0x000fe200078e02ff */
[----:B------:R-:W-:-:S02]  /*3a40*/  IADD3 R22, P1, PT, R21, R10, RZ ;  /* 0x0000000a15167210 */ /* 0x000fc40007f3e0ff */
[-C--:B------:R-:W-:Y:S01]  /*3a50*/  IADD3 R21, P3, PT, R23, R10.reuse, RZ ;  /* 0x0000000a17157210 */ /* 0x080fe20007f7e0ff */
[----:B------:R-:W2:Y:S01]  /*3a60*/  LDG.E R16, desc[UR6][R16.64] ;  /* 0x0000000610107981 */ /* 0x000ea2000c1e1900 */
[----:B0-----:R-:W-:Y:S01]  /*3a70*/  IMAD.WIDE R26, R9, 0x4, R26 ;  /* 0x00000004091a7825 */ /* 0x001fe200078e021a */
[----:B------:R-:W-:Y:S02]  /*3a80*/  IADD3 R9, P2, PT, R19, R10, RZ ;  /* 0x0000000a13097210 */ /* 0x000fe40007f5e0ff */
[-C--:B------:R-:W-:Y:S01]  /*3a90*/  IADD3.X R24, PT, PT, RZ, R11.reuse, RZ, P3, !PT ;  /* 0x0000000bff187210 */ /* 0x080fe20001ffe4ff */
[----:B------:R-:W-:Y:S01]  /*3aa0*/  IMAD.X R19, RZ, RZ, R11, P1 ;  /* 0x000000ffff137224 */ /* 0x000fe200008e060b */
[C---:B------:R-:W-:Y:S02]  /*3ab0*/  LEA R18, P1, R22.reuse, UR8, 0x2 ;  /* 0x0000000816127c11 */ /* 0x040fe4000f8210ff */
[C---:B------:R-:W-:Y:S02]  /*3ac0*/  LEA R20, P3, R21.reuse, UR8, 0x2 ;  /* 0x0000000815147c11 */ /* 0x040fe4000f8610ff */
[----:B------:R-:W-:Y:S01]  /*3ad0*/  LEA.HI.X R19, R22, UR9, R19, 0x2, P1 ;  /* 0x0000000916137c11 */ /* 0x000fe200088f1413 */
[----:B------:R-:W-:Y:S01]  /*3ae0*/  IMAD.WIDE R22, R2, 0x4, R26 ;  /* 0x0000000402167825 */ /* 0x000fe200078e021a */
[----:B------:R-:W-:Y:S01]  /*3af0*/  LEA.HI.X R21, R21, UR9, R24, 0x2, P3 ;  /* 0x0000000915157c11 */ /* 0x000fe200098f1418 */
[----:B------:R-:W2:Y:S01]  /*3b00*/  LDG.E R26, desc[UR6][R26.64] ;  /* 0x000000061a1a7981 */ /* 0x000ea2000c1e1900 */
[----:B------:R-:W-:-:S02]  /*3b10*/  IADD3.X R12, PT, PT, RZ, R11, RZ, P2, !PT ;  /* 0x0000000bff0c7210 */ /* 0x000fc400017fe4ff */
[C---:B------:R-:W-:Y:S01]  /*3b20*/  LEA R8, P2, R9.reuse, UR8, 0x2 ;  /* 0x0000000809087c11 */ /* 0x040fe2000f8410ff */
[C---:B------:R-:W-:Y:S01]  /*3b30*/  IMAD.WIDE R24, R2.reuse, 0x4, R22 ;  /* 0x0000000402187825 */ /* 0x040fe200078e0216 */
[----:B------:R-:W3:Y:S02]  /*3b40*/  LDG.E R18, desc[UR6][R18.64] ;  /* 0x0000000612127981 */ /* 0x000ee4000c1e1900 */
[----:B------:R-:W-:Y:S02]  /*3b50*/  LEA.HI.X R9, R9, UR9, R12, 0x2, P2 ;  /* 0x0000000909097c11 */ /* 0x000fe400090f140c */
[----:B------:R-:W3:Y:S01]  /*3b60*/  LDG.E R22, desc[UR6][R22.64] ;  /* 0x0000000616167981 */ /* 0x000ee2000c1e1900 */
[----:B------:R-:W-:-:S03]  /*3b70*/  IMAD.WIDE R28, R2, 0x4, R24 ;  /* 0x00000004021c7825 */ /* 0x000fc600078e0218 */
[----:B------:R-:W4:Y:S04]  /*3b80*/  LDG.E R20, desc[UR6][R20.64] ;  /* 0x0000000614147981 */ /* 0x000f28000c1e1900 */
[----:B------:R-:W4:Y:S04]  /*3b90*/  LDG.E R24, desc[UR6][R24.64] ;  /* 0x0000000618187981 */ /* 0x000f28000c1e1900 */
[----:B------:R-:W5:Y:S04]  /*3ba0*/  LDG.E R8, desc[UR6][R8.64] ;  /* 0x0000000608087981 */ /* 0x000f68000c1e1900 */
[----:B------:R-:W5:Y:S01]  /*3bb0*/  LDG.E R28, desc[UR6][R28.64] ;  /* 0x000000061c1c7981 */ /* 0x000f62000c1e1900 */
[----:B------:R-:W-:-:S02]  /*3bc0*/  VIADD R13, R13, 0x4 ;  /* 0x000000040d0d7836 */ /* 0x000fc40000000000 */
[----:B--2---:R-:W-:-:S04]  /*3bd0*/  FFMA R15, R26, R16, R15 ;  /* 0x000000101a0f7223 */ /* 0x004fc8000000000f */
[----:B---3--:R-:W-:-:S04]  /*3be0*/  FFMA R15, R22, R18, R15 ;  /* 0x00000012160f7223 */ /* 0x008fc8000000000f */
[----:B----4-:R-:W-:-:S04]  /*3bf0*/  FFMA R15, R24, R20, R15 ;  /* 0x00000014180f7223 */ /* 0x010fc8000000000f */
[----:B-----5:R-:W-:-:S07]  /*3c00*/  FFMA R15, R28, R8, R15 ;  /* 0x000000081c0f7223 */ /* 0x020fce000000000f */
.L_x_39:
[----:B------:R-:W-:Y:S05]  /*3c10*/  @!P0 BRA `(.L_x_36) ;  /* 0x0000000000948947 */ /* 0x000fea0003800000 */
[----:B------:R-:W-:Y:S02]  /*3c20*/  ISETP.NE.AND P1, PT, R14, 0x1, PT ;  /* 0x000000010e00780c */ /* 0x000fe40003f25270 */
[----:B------:R-:W-:-:S04]  /*3c30*/  LOP3.LUT R3, R3, 0x1, RZ, 0xc0, !PT ;  /* 0x0000000103037812 */ /* 0x000fc800078ec0ff */
[----:B------:R-:W-:-:S07]  /*3c40*/  ISETP.NE.U32.AND P0, PT, R3, 0x1, PT ;  /* 0x000000010300780c */ /* 0x000fce0003f05070 */
[----:B------:R-:W-:Y:S06]  /*3c50*/  @!P1 BRA `(.L_x_40) ;  /* 0x0000000000549947 */ /* 0x000fec0003800000 */
[----:B------:R-:W0:Y:S01]  /*3c60*/  LDC.64 R16, c[0x0][0x398] ;  /* 0x0000e600ff107b82 */ /* 0x000e220000000a00 */
[----:B------:R-:W-:-:S05]  /*3c70*/  IMAD R3, R5, R0, R13 ;  /* 0x0000000005037224 */ /* 0x000fca00078e020d */
[C---:B------:R-:W-:Y:S02]  /*3c80*/  IADD3 R9, P1, PT, R3.reuse, R10, RZ ;  /* 0x0000000a03097210 */ /* 0x040fe40007f3e0ff */
[----:B------:R-:W-:Y:S01]  /*3c90*/  IADD3 R19, PT, PT, R3, 0x1, RZ ;  /* 0x0000000103137810 */ /* 0x000fe20007ffe0ff */
[----:B------:R-:W-:Y:S01]  /*3ca0*/  IMAD R3, R13, R2, RZ ;  /* 0x000000020d037224 */ /* 0x000fe200078e02ff */
[----:B------:R-:W-:Y:S02]  /*3cb0*/  IADD3.X R12, PT, PT, RZ, R11, RZ, P1, !PT ;  /* 0x0000000bff0c7210 */ /* 0x000fe40000ffe4ff */
[----:B------:R-:W-:Y:S02]  /*3cc0*/  IADD3 R14, P2, PT, R19, R10, RZ ;  /* 0x0000000a130e7210 */ /* 0x000fe40007f5e0ff */
[----:B------:R-:W-:-:S04]  /*3cd0*/  LEA R8, P1, R9, UR8, 0x2 ;  /* 0x0000000809087c11 */ /* 0x000fc8000f8210ff */
[----:B------:R-:W-:Y:S02]  /*3ce0*/  LEA.HI.X R9, R9, UR9, R12, 0x2, P1 ;  /* 0x0000000909097c11 */ /* 0x000fe400088f140c */
[----:B------:R-:W-:-:S03]  /*3cf0*/  LEA R20, P1, R14, UR8, 0x2 ;  /* 0x000000080e147c11 */ /* 0x000fc6000f8210ff */
[----:B------:R-:W2:Y:S01]  /*3d00*/  LDG.E R8, desc[UR6][R8.64] ;  /* 0x0000000608087981 */ /* 0x000ea2000c1e1900 */
[----:B0-----:R-:W-:-:S04]  /*3d10*/  IMAD.WIDE R16, R3, 0x4, R16 ;  /* 0x0000000403107825 */ /* 0x001fc800078e0210 */
[----:B------:R-:W-:Y:S02]  /*3d20*/  IMAD.X R3, RZ, RZ, R11, P2 ;  /* 0x000000ffff037224 */ /* 0x000fe400010e060b */
[----:B------:R-:W-:Y:S02]  /*3d30*/  IMAD.WIDE R18, R2, 0x4, R16 ;  /* 0x0000000402127825 */ /* 0x000fe400078e0210 */
[----:B------:R-:W2:Y:S01]  /*3d40*/  LDG.E R16, desc[UR6][R16.64] ;  /* 0x0000000610107981 */ /* 0x000ea2000c1e1900 */
[----:B------:R-:W-:-:S03]  /*3d50*/  LEA.HI.X R21, R14, UR9, R3, 0x2, P1 ;  /* 0x000000090e157c11 */ /* 0x000fc600088f1403 */
[----:B------:R-:W3:Y:S04]  /*3d60*/  LDG.E R18, desc[UR6][R18.64] ;  /* 0x0000000612127981 */ /* 0x000ee8000c1e1900 */
[----:B------:R-:W3:Y:S01]  /*3d70*/  LDG.E R20, desc[UR6][R20.64] ;  /* 0x0000000614147981 */ /* 0x000ee2000c1e1900 */
[----:B------:R-:W-:Y:S01]  /*3d80*/  IADD3 R13, PT, PT, R13, 0x2, RZ ;  /* 0x000000020d0d7810 */ /* 0x000fe20007ffe0ff */
[----:B--2---:R-:W-:-:S04]  /*3d90*/  FFMA R15, R16, R8, R15 ;  /* 0x00000008100f7223 */ /* 0x004fc8000000000f */
[----:B---3--:R-:W-:-:S07]  /*3da0*/  FFMA R15, R18, R20, R15 ;  /* 0x00000014120f7223 */ /* 0x008fce000000000f */
.L_x_40:
[----:B------:R-:W-:Y:S05]  /*3db0*/  @P0 BRA `(.L_x_36) ;  /* 0x00000000002c0947 */ /* 0x000fea0003800000 */
[----:B------:R-:W0:Y:S01]  /*3dc0*/  LDC.64 R16, c[0x0][0x398] ;  /* 0x0000e600ff107b82 */ /* 0x000e220000000a00 */
[----:B------:R-:W-:Y:S02]  /*3dd0*/  IMAD R5, R5, R0, R13 ;  /* 0x0000000005057224 */ /* 0x000fe400078e020d */
[----:B------:R-:W-:-:S03]  /*3de0*/  IMAD R3, R13, R2, RZ ;  /* 0x000000020d037224 */ /* 0x000fc600078e02ff */
[----:B------:R-:W-:-:S04]  /*3df0*/  IADD3 R5, P0, PT, R5, R10, RZ ;  /* 0x0000000a05057210 */ /* 0x000fc80007f1e0ff */
[----:B------:R-:W-:Y:S02]  /*3e00*/  IADD3.X R0, PT, PT, RZ, R11, RZ, P0, !PT ;  /* 0x0000000bff007210 */ /* 0x000fe400007fe4ff */
[----:B------:R-:W-:-:S04]  /*3e10*/  LEA R8, P0, R5, UR8, 0x2 ;  /* 0x0000000805087c11 */ /* 0x000fc8000f8010ff */
[----:B------:R-:W-:-:S05]  /*3e20*/  LEA.HI.X R9, R5, UR9, R0, 0x2, P0 ;  /* 0x0000000905097c11 */ /* 0x000fca00080f1400 */
[----:B------:R-:W2:Y:S01]  /*3e30*/  LDG.E R8, desc[UR6][R8.64] ;  /* 0x0000000608087981 */ /* 0x000ea2000c1e1900 */
[----:B0-----:R-:W-:-:S06]  /*3e40*/  IMAD.WIDE R2, R3, 0x4, R16 ;  /* 0x0000000403027825 */ /* 0x001fcc00078e0210 */
[----:B------:R-:W2:Y:S02]  /*3e50*/  LDG.E R2, desc[UR6][R2.64] ;  /* 0x0000000602027981 */ /* 0x000ea4000c1e1900 */
[----:B--2---:R-:W-:-:S07]  /*3e60*/  FFMA R15, R2, R8, R15 ;  /* 0x00000008020f7223 */ /* 0x004fce000000000f */
.L_x_36:
[----:B------:R-:W-:Y:S05]  /*3e70*/  BSYNC.RECONVERGENT B0 ;  /* 0x0000000000007941 */ /* 0x000fea0003800200 */
.L_x_35:
[----:B------:R-:W-:Y:S01]  /*3e80*/  BAR.SYNC.DEFER_BLOCKING 0x0 ;  /* 0x0000000000007b1d */ /* 0x000fe20000010000 */
[----:B------:R-:W-:-:S05]  /*3e90*/  ISETP.NE.AND P0, PT, R6, RZ, PT ;  /* 0x000000ff0600720c */ /* 0x000fca0003f05270 */
[----:B------:R0:W-:Y:S02]  /*3ea0*/  STS [R7], R15 ;  /* 0x0000000f07007388 */ /* 0x0001e40000000800 */
        /* <DEDUP_REMOVED lines=19> */
.L_x_41:
        /* <DEDUP_REMOVED lines=10> */
.L_x_78:


//--------------------- .text._Z15l_ssymv_genericifPfiS_ifS_iii --------------------------
	.section	.text._Z15l_ssymv_genericifPfiS_ifS_iii,"ax",@progbits
	.align	128
        .global         _Z15l_ssymv_genericifPfiS_ifS_iii
        .type           _Z15l_ssymv_genericifPfiS_ifS_iii,@function
        .size           _Z15l_ssymv_genericifPfiS_ifS_iii,(.L_x_79 - _Z15l_ssymv_genericifPfiS_ifS_iii)
        .other          _Z15l_ssymv_genericifPfiS_ifS_iii,@"STO_CUDA_ENTRY STV_DEFAULT"
_Z15l_ssymv_genericifPfiS_ifS_iii:
.text._Z15l_ssymv_genericifPfiS_ifS_iii:
[----:B------:R-:W-:Y:S08]  /*0000*/  LDC R1, c[0x0][0x37c] ;  /* 0x0000df00ff017b82 */ /* 0x000ff00000000800 */
[----:B------:R-:W0:Y:S01]  /*0010*/  S2UR UR4, SR_CTAID.X ;  /* 0x00000000000479c3 */ /* 0x000e220000002500 */
[----:B------:R-:W1:Y:S01]  /*0020*/  S2R R7, SR_TID.X ;  /* 0x0000000000077919 */ /* 0x000e620000002100 */
[----:B------:R-:W2:Y:S01]  /*0030*/  LDCU UR8, c[0x0][0x388] ;  /* 0x00007100ff0877ac */ /* 0x000ea20008000800 */
[----:B------:R-:W3:Y:S01]  /*0040*/  S2R R6, SR_TID.Y ;  /* 0x0000000000067919 */ /* 0x000ee20000002200 */
[----:B------:R-:W4:Y:S04]  /*0050*/  LDCU.64 UR6, c[0x0][0x358] ;  /* 0x00006b00ff0677ac */ /* 0x000f280008000a00 */
[----:B------:R-:W5:Y:S08]  /*0060*/  LDC R20, c[0x0][0x3b4] ;  /* 0x0000ed00ff147b82 */ /* 0x000f700000000800 */
[----:B------:R-:W3:Y:S01]  /*0070*/  LDC R19, c[0x0][0x38c] ;  /* 0x0000e300ff137b82 */ /* 0x000ee20000000800 */
[----:B--2---:R-:W-:Y:S01]  /*0080*/  MOV R18, UR8 ;  /* 0x0000000800127c02 */ /* 0x004fe20008000f00 */
[----:B0-----:R-:W-:-:S02]  /*0090*/  USHF.L.U32 UR5, UR4, 0x5, URZ ;  /* 0x0000000504057899 */ /* 0x001fc400080006ff */
[----:B-----5:R-:W-:-:S04]  /*00a0*/  ISETP.NE.AND P0, PT, R20, UR4, PT ;  /* 0x0000000414007c0c */ /* 0x020fc8000bf05270 */
[----:B-1----:R-:W-:-:S09]  /*00b0*/  IADD3 R16, PT, PT, R7, UR5, RZ ;  /* 0x0000000507107c10 */ /* 0x002fd2000fffe0ff */
[----:B---34-:R-:W-:Y:S05]  /*00c0*/  @P0 BRA `(.L_x_42) ;  /* 0x0000001c00300947 */ /* 0x018fea0003800000 */
[----:B------:R-:W0:Y:S01]  /*00d0*/  LDCU UR4, c[0x0][0x3b8] ;  /* 0x00007700ff0477ac */ /* 0x000e220008000800 */
[----:B------:R-:W1:Y:S01]  /*00e0*/  LDC R3, c[0x0][0x390] ;  /* 0x0000e400ff037b82 */ /* 0x000e620000000800 */
[----:B------:R-:W2:Y:S01]  /*00f0*/  S2R R23, SR_CgaCtaId ;  /* 0x0000000000177919 */ /* 0x000ea20000008800 */
[----:B------:R-:W-:-:S06]  /*0100*/  HFMA2 R17, -RZ, RZ, 0, 0 ;  /* 0x00000000ff117431 */ /* 0x000fcc00000001ff */
[----:B------:R-:W3:Y:S08]  /*0110*/  LDC R2, c[0x0][0x3a0] ;  /* 0x0000e800ff027b82 */ /* 0x000ef00000000800 */
[----:B------:R-:W4:Y:S01]  /*0120*/  LDC.64 R12, c[0x0][0x398] ;  /* 0x0000e600ff0c7b82 */ /* 0x000f220000000a00 */
[----:B0-----:R-:W-:Y:S01]  /*0130*/  ISETP.GE.AND P0, PT, R7, UR4, PT ;  /* 0x0000000407007c0c */ /* 0x001fe2000bf06270 */
[----:B-1----:R-:W-:-:S05]  /*0140*/  IMAD R10, R6, R3, RZ ;  /* 0x00000003060a7224 */ /* 0x002fca00078e02ff */
[----:B------:R-:W-:-:S07]  /*0150*/  SHF.R.S32.HI R8, RZ, 0x1f, R10 ;  /* 0x0000001fff087819 */ /* 0x000fce000001140a */
[C---:B------:R-:W-:Y:S01]  /*0160*/  @P0 LEA R0, R20.reuse, UR4, 0x5 ;  /* 0x0000000414000c11 */ /* 0x040fe2000f8e28ff */
[----:B------:R-:W0:Y:S01]  /*0170*/  LDCU.64 UR4, c[0x0][0x388] ;  /* 0x00007100ff0477ac */ /* 0x000e220008000a00 */
[----:B------:R-:W-:Y:S01]  /*0180*/  @!P0 LEA R9, R20, R7, 0x5 ;  /* 0x0000000714098211 */ /* 0x000fe200078e28ff */
[----:B---3--:R-:W-:Y:S01]  /*0190*/  IMAD R5, R7, R2, RZ ;  /* 0x0000000207057224 */ /* 0x008fe200078e02ff */
[----:B------:R-:W-:Y:S02]  /*01a0*/  @P0 IADD3 R9, PT, PT, R0, -0x1, RZ ;  /* 0xffffffff00090810 */ /* 0x000fe40007ffe0ff */
[----:B------:R-:W-:Y:S02]  /*01b0*/  SHF.L.U32 R20, R20, 0x5, RZ ;  /* 0x0000000514147819 */ /* 0x000fe400000006ff */
[----:B------:R-:W-:Y:S01]  /*01c0*/  IADD3 R21, P1, PT, R10, R9, RZ ;  /* 0x000000090a157210 */ /* 0x000fe20007f3e0ff */
[----:B----4-:R-:W-:Y:S01]  /*01d0*/  IMAD.WIDE R12, R5, 0x4, R12 ;  /* 0x00000004050c7825 */ /* 0x010fe200078e020c */
[----:B------:R-:W-:-:S02]  /*01e0*/  MOV R0, 0x400 ;  /* 0x0000040000007802 */ /* 0x000fc40000000f00 */
[----:B------:R-:W-:Y:S02]  /*01f0*/  IADD3.X R22, PT, PT, RZ, R8, RZ, P1, !PT ;  /* 0x00000008ff167210 */ /* 0x000fe40000ffe4ff */
[----:B------:R-:W-:Y:S02]  /*0200*/  ISETP.GE.AND P1, PT, R20, 0x1, PT ;  /* 0x000000011400780c */ /* 0x000fe40003f26270 */
[C---:B------:R-:W-:Y:S02]  /*0210*/  SHF.L.U64.HI R22, R21.reuse, 0x2, R22 ;  /* 0x0000000215167819 */ /* 0x040fe40000010216 */
[----:B------:R-:W-:Y:S02]  /*0220*/  SHF.L.U32 R21, R21, 0x2, RZ ;  /* 0x0000000215157819 */ /* 0x000fe400000006ff */
[----:B------:R-:W-:Y:S02]  /*0230*/  IADD3 R0, PT, PT, R0, 0x80, RZ ;  /* 0x0000008000007810 */ /* 0x000fe40007ffe0ff */
[----:B0-----:R-:W-:-:S02]  /*0240*/  IADD3 R4, P2, PT, R21, UR4, RZ ;  /* 0x0000000415047c10 */ /* 0x001fc4000ff5e0ff */
[----:B--2---:R-:W-:Y:S02]  /*0250*/  LEA R0, R23, R0, 0x18 ;  /* 0x0000000017007211 */ /* 0x004fe400078ec0ff */
[----:B------:R-:W-:-:S03]  /*0260*/  IADD3.X R5, PT, PT, R22, UR5, RZ, P2, !PT ;  /* 0x0000000516057c10 */ /* 0x000fc600097fe4ff */
[----:B------:R-:W-:Y:S01]  /*0270*/  IMAD R0, R7, 0x84, R0 ;  /* 0x0000008407007824 */ /* 0x000fe200078e0200 */
[----:B------:R-:W-:Y:S06]  /*0280*/  @!P1 BRA `(.L_x_43) ;  /* 0x0000000400349947 */ /* 0x000fec0003800000 */
[----:B------:R-:W-:Y:S01]  /*0290*/  SHF.L.U32 R14, R3, 0x2, RZ ;  /* 0x00000002030e7819 */ /* 0x000fe200000006ff */
[----:B------:R-:W-:Y:S01]  /*02a0*/  UMOV UR4, URZ ;  /* 0x000000ff00047c82 */ /* 0x000fe20008000000 */
[----:B------:R-:W-:Y:S02]  /*02b0*/  MOV R17, RZ ;  /* 0x000000ff00117202 */ /* 0x000fe40000000f00 */
[--C-:B------:R-:W-:Y:S02]  /*02c0*/  IADD3 R9, P1, P2, R9, R10, R14.reuse ;  /* 0x0000000a09097210 */ /* 0x100fe40007a3e00e */
[----:B------:R-:W-:Y:S01]  /*02d0*/  SHF.R.S32.HI R5, RZ, 0x1f, R14 ;  /* 0x0000001fff057819 */ /* 0x000fe2000001140e */
[----:B------:R-:W-:Y:S01]  /*02e0*/  IMAD.WIDE R14, R14, 0x4, RZ ;  /* 0x000000040e0e7825 */ /* 0x000fe200078e02ff */
[----:B------:R-:W-:Y:S02]  /*02f0*/  SHF.L.U32 R4, R9, 0x2, RZ ;  /* 0x0000000209047819 */ /* 0x000fe400000006ff */
[----:B------:R-:W-:-:S02]  /*0300*/  IADD3.X R8, PT, PT, RZ, R8, R5, P1, P2 ;  /* 0x00000008ff087210 */ /* 0x000fc40000fe4405 */
[----:B------:R-:W-:Y:S02]  /*0310*/  MOV R24, RZ ;  /* 0x000000ff00187202 */ /* 0x000fe40000000f00 */
[----:B------:R-:W-:-:S03]  /*0320*/  SHF.L.U64.HI R5, R9, 0x2, R8 ;  /* 0x0000000209057819 */ /* 0x000fc60000010208 */
[----:B------:R-:W-:-:S07]  /*0330*/  IMAD.WIDE R4, R3, 0x60, R4 ;  /* 0x0000006003047825 */ /* 0x000fce00078e0204 */
.L_x_44:
[----:B------:R-:W-:-:S04]  /*0340*/  IADD3 R8, P1, PT, R18, R21, RZ ;  /* 0x0000001512087210 */ /* 0x000fc80007f3e0ff */
[----:B------:R-:W-:-:S05]  /*0350*/  IADD3.X R9, PT, PT, R19, R22, RZ, P1, !PT ;  /* 0x0000001613097210 */ /* 0x000fca0000ffe4ff */
[----:B------:R0:W2:Y:S01]  /*0360*/  LDG.E R25, desc[UR6][R8.64] ;  /* 0x0000000608197981 */ /* 0x0000a2000c1e1900 */
[----:B------:R-:W-:-:S04]  /*0370*/  IADD3 R10, P1, PT, R14, R8, RZ ;  /* 0x000000080e0a7210 */ /* 0x000fc80007f3e0ff */
[----:B------:R-:W-:-:S03]  /*0380*/  IADD3.X R11, PT, PT, R15, R9, RZ, P1, !PT ;  /* 0x000000090f0b7210 */ /* 0x000fc60000ffe4ff */
[C---:B0-----:R-:W-:Y:S02]  /*0390*/  IMAD.WIDE R8, R3.reuse, 0x10, R10 ;  /* 0x0000001003087825 */ /* 0x041fe400078e020a */
[----:B------:R0:W3:Y:S04]  /*03a0*/  LDG.E R27, desc[UR6][R10.64] ;  /* 0x000000060a1b7981 */ /* 0x0000e8000c1e1900 */
[----:B------:R1:W4:Y:S01]  /*03b0*/  LDG.E R11, desc[UR6][R8.64] ;  /* 0x00000006080b7981 */ /* 0x000322000c1e1900 */
[----:B0-----:R-:W-:Y:S01]  /*03c0*/  LEA R10, R6, R0, 0x2 ;  /* 0x00000000060a7211 */ /* 0x001fe200078e10ff */
[----:B-1----:R-:W-:-:S04]  /*03d0*/  IMAD.WIDE R8, R3, 0x10, R8 ;  /* 0x0000001003087825 */ /* 0x002fc800078e0208 */
[----:B--2---:R0:W-:Y:S04]  /*03e0*/  STS [R10], R25 ;  /* 0x000000190a007388 */ /* 0x0041e80000000800 */
[----:B0-----:R0:W2:Y:S02]  /*03f0*/  LDG.E R25, desc[UR6][R8.64] ;  /* 0x0000000608197981 */ /* 0x0010a4000c1e1900 */
[----:B0-----:R-:W-:-:S05]  /*0400*/  IMAD.WIDE R8, R3, 0x10, R8 ;  /* 0x0000001003087825 */ /* 0x001fca00078e0208 */
[----:B------:R0:W5:Y:S04]  /*0410*/  LDG.E R26, desc[UR6][R8.64] ;  /* 0x00000006081a7981 */ /* 0x000168000c1e1900 */
[----:B----4-:R1:W-:Y:S04]  /*0420*/  STS [R10+0x20], R11 ;  /* 0x0000200b0a007388 */ /* 0x0103e80000000800 */
[----:B---3--:R-:W-:Y:S01]  /*0430*/  STS [R10+0x10], R27 ;  /* 0x0000101b0a007388 */ /* 0x008fe20000000800 */
[----:B0-----:R-:W-:-:S05]  /*0440*/  IMAD.WIDE R8, R3, 0x10, R8 ;  /* 0x0000001003087825 */ /* 0x001fca00078e0208 */
[----:B-1----:R0:W3:Y:S02]  /*0450*/  LDG.E R11, desc[UR6][R8.64] ;  /* 0x00000006080b7981 */ /* 0x0020e4000c1e1900 */
[C---:B0-----:R-:W-:Y:S02]  /*0460*/  IMAD.WIDE R8, R3.reuse, 0x10, R8 ;  /* 0x0000001003087825 */ /* 0x041fe400078e0208 */
[----:B--2---:R0:W-:Y:S04]  /*0470*/  STS [R10+0x30], R25 ;  /* 0x000030190a007388 */ /* 0x0041e80000000800 */
[----:B0-----:R0:W2:Y:S02]  /*0480*/  LDG.E R25, desc[UR6][R8.64] ;  /* 0x0000000608197981 */ /* 0x0010a4000c1e1900 */
[----:B0-----:R-:W-:-:S05]  /*0490*/  IMAD.WIDE R8, R3, 0x10, R8 ;  /* 0x0000001003087825 */ /* 0x001fca00078e0208 */
[----:B------:R0:W4:Y:S01]  /*04a0*/  LDG.E R29, desc[UR6][R8.64] ;  /* 0x00000006081d7981 */ /* 0x000122000c1e1900 */
[----:B------:R-:W-:-:S03]  /*04b0*/  MOV R28, 0x400 ;  /* 0x00000400001c7802 */ /* 0x000fc60000000f00 */
[----:B-----5:R-:W-:Y:S01]  /*04c0*/  STS [R10+0x40], R26 ;  /* 0x0000401a0a007388 */ /* 0x020fe20000000800 */
[----:B0-----:R-:W-:-:S05]  /*04d0*/  IMAD.WIDE R8, R24, 0x4, R12 ;  /* 0x0000000418087825 */ /* 0x001fca00078e020c */
[----:B------:R-:W5:Y:S01]  /*04e0*/  LDG.E R27, desc[UR6][R8.64] ;  /* 0x00000006081b7981 */ /* 0x000f62000c1e1900 */
[----:B------:R-:W-:Y:S01]  /*04f0*/  UIADD3 UR4, UPT, UPT, UR4, 0x20, URZ ;  /* 0x0000002004047890 */ /* 0x000fe2000fffe0ff */
[----:B------:R-:W-:Y:S02]  /*0500*/  IADD3 RZ, P2, PT, R4, R18, RZ ;  /* 0x0000001204ff7210 */ /* 0x000fe40007f5e0ff */
[----:B---3--:R0:W-:Y:S01]  /*0510*/  STS [R10+0x50], R11 ;  /* 0x0000500b0a007388 */ /* 0x0081e20000000800 */
[----:B------:R-:W-:Y:S02]  /*0520*/  LEA R24, R2, R24, 0x5 ;  /* 0x0000001802187211 */ /* 0x000fe400078e28ff */
[----:B------:R-:W-:Y:S02]  /*0530*/  ISETP.LE.AND P1, PT, R20, UR4, PT ;  /* 0x0000000414007c0c */ /* 0x000fe4000bf23270 */
[----:B0-----:R-:W-:Y:S01]  /*0540*/  LEA R11, R23, R28, 0x18 ;  /* 0x0000001c170b7211 */ /* 0x001fe200078ec0ff */
[----:B------:R-:W-:-:S03]  /*0550*/  IMAD R28, R6, 0x1c, R10 ;  /* 0x0000001c061c7824 */ /* 0x000fc600078e020a */
[-C--:B------:R-:W-:Y:S01]  /*0560*/  LEA R26, R7, R11.reuse, 0x2 ;  /* 0x0000000b071a7211 */ /* 0x080fe200078e10ff */
[----:B--2---:R-:W-:Y:S04]  /*0570*/  STS [R10+0x60], R25 ;  /* 0x000060190a007388 */ /* 0x004fe80000000800 */
[----:B----4-:R0:W-:Y:S02]  /*0580*/  STS [R10+0x70], R29 ;  /* 0x0000701d0a007388 */ /* 0x0101e40000000800 */
[----:B0-----:R-:W-:Y:S02]  /*0590*/  LEA R29, R6, R11, 0x5 ;  /* 0x0000000b061d7211 */ /* 0x001fe400078e28ff */
[----:B-----5:R-:W-:Y:S01]  /*05a0*/  STS [R26], R27 ;  /* 0x0000001b1a007388 */ /* 0x020fe20000000800 */
[----:B------:R-:W-:Y:S06]  /*05b0*/  BAR.SYNC.DEFER_BLOCKING 0x0 ;  /* 0x0000000000007b1d */ /* 0x000fec0000010000 */
[----:B------:R-:W-:Y:S04]  /*05c0*/  LDS R26, [R28] ;  /* 0x000000001c1a7984 */ /* 0x000fe80000000800 */
[----:B------:R-:W0:Y:S04]  /*05d0*/  LDS.128 R8, [R29] ;  /* 0x000000001d087984 */ /* 0x000e280000000c00 */
[----:B------:R-:W-:Y:S04]  /*05e0*/  LDS R25, [R28+0xc] ;  /* 0x00000c001c197984 */ /* 0x000fe80000000800 */
[----:B------:R-:W-:Y:S01]  /*05f0*/  LDS R27, [R28+0x18] ;  /* 0x000018001c1b7984 */ /* 0x000fe20000000800 */
[----:B0-----:R-:W-:-:S03]  /*0600*/  FFMA R8, R26, R8, R17 ;  /* 0x000000081a087223 */ /* 0x001fc60000000011 */
[----:B------:R-:W0:Y:S04]  /*0610*/  LDS R17, [R28+0x4] ;  /* 0x000004001c117984 */ /* 0x000e280000000800 */
[----:B------:R-:W-:Y:S01]  /*0620*/  LDS R26, [R28+0x10] ;  /* 0x000010001c1a7984 */ /* 0x000fe20000000800 */
[----:B0-----:R-:W-:-:S03]  /*0630*/  FFMA R9, R17, R9, R8 ;  /* 0x0000000911097223 */ /* 0x001fc60000000008 */
[----:B------:R-:W0:Y:S04]  /*0640*/  LDS R8, [R28+0x8] ;  /* 0x000008001c087984 */ /* 0x000e280000000800 */
[----:B------:R-:W-:Y:S01]  /*0650*/  LDS R17, [R28+0x1c] ;  /* 0x00001c001c117984 */ /* 0x000fe20000000800 */
[----:B0-----:R-:W-:-:S04]  /*0660*/  FFMA R8, R8, R10, R9 ;  /* 0x0000000a08087223 */ /* 0x001fc80000000009 */
[----:B------:R-:W-:Y:S02]  /*0670*/  FFMA R25, R25, R11, R8 ;  /* 0x0000000b19197223 */ /* 0x000fe40000000008 */
[----:B------:R-:W0:Y:S04]  /*0680*/  LDS.128 R8, [R29+0x10] ;  /* 0x000010001d087984 */ /* 0x000e280000000c00 */
[----:B------:R-:W1:Y:S01]  /*0690*/  LDS R29, [R28+0x14] ;  /* 0x000014001c1d7984 */ /* 0x000e620000000800 */
[----:B0-----:R-:W-:-:S04]  /*06a0*/  FFMA R8, R26, R8, R25 ;  /* 0x000000081a087223 */ /* 0x001fc80000000019 */
[----:B-1----:R-:W-:Y:S01]  /*06b0*/  FFMA R8, R29, R9, R8 ;  /* 0x000000091d087223 */ /* 0x002fe20000000008 */
[----:B------:R-:W-:-:S03]  /*06c0*/  IADD3.X R9, PT, PT, R5, R19, RZ, P2, !PT ;  /* 0x0000001305097210 */ /* 0x000fc600017fe4ff */
[----:B------:R-:W-:Y:S01]  /*06d0*/  FFMA R10, R27, R10, R8 ;  /* 0x0000000a1b0a7223 */ /* 0x000fe20000000008 */
[----:B------:R-:W-:Y:S01]  /*06e0*/  IMAD.WIDE R26, R3, 0x70, R14 ;  /* 0x00000070031a7825 */ /* 0x000fe200078e020e */
[----:B------:R-:W-:-:S03]  /*06f0*/  IADD3 R8, PT, PT, R4, R18, RZ ;  /* 0x0000001204087210 */ /* 0x000fc60007ffe0ff */
[----:B------:R-:W-:Y:S01]  /*0700*/  FFMA R17, R17, R11, R10 ;  /* 0x0000000b11117223 */ /* 0x000fe2000000000a */
[----:B------:R-:W-:Y:S01]  /*0710*/  BAR.SYNC.DEFER_BLOCKING 0x0 ;  /* 0x0000000000007b1d */ /* 0x000fe20000010000 */
[----:B------:R-:W-:-:S04]  /*0720*/  IADD3 R18, P3, PT, R26, R18, RZ ;  /* 0x000000121a127210 */ /* 0x000fc80007f7e0ff */
[----:B------:R-:W-:Y:S01]  /*0730*/  IADD3.X R19, PT, PT, R27, R19, RZ, P3, !PT ;  /* 0x000000131b137210 */ /* 0x000fe20001ffe4ff */
[----:B------:R-:W-:Y:S08]  /*0740*/  @!P1 BRA `(.L_x_44) ;  /* 0xfffffff800fc9947 */ /* 0x000ff0000383ffff */
[----:B------:R-:W-:-:S07]  /*0750*/  IMAD.WIDE R4, R3, 0x10, R8 ;  /* 0x0000001003047825 */ /* 0x000fce00078e0208 */
.L_x_43:
[----:B------:R-:W-:Y:S01]  /*0760*/  ISETP.NE.AND P1, PT, R6, RZ, PT ;  /* 0x000000ff0600720c */ /* 0x000fe20003f25270 */
[----:B------:R-:W-:-:S12]  /*0770*/  BSSY.RECONVERGENT B0, `(.L_x_45) ;  /* 0x000014a000007945 */ /* 0x000fd80003800200 */
[----:B------:R-:W-:Y:S05]  /*0780*/  @P1 BRA `(.L_x_46) ;  /* 0x0000001400201947 */ /* 0x000fea0003800000 */
[----:B------:R-:W0:Y:S01]  /*0790*/  LDC R9, c[0x0][0x3b8] ;  /* 0x0000ee00ff097b82 */ /* 0x000e220000000800 */
[----:B------:R-:W-:Y:S02]  /*07a0*/  IADD3 R11, PT, PT, R20, -R7, RZ ;  /* 0x80000007140b7210 */ /* 0x000fe40007ffe0ff */
[----:B------:R-:W-:-:S03]  /*07b0*/  MOV R10, RZ ;  /* 0x000000ff000a7202 */ /* 0x000fc60000000f00 */
[----:B------:R-:W-:Y:S01]  /*07c0*/  IMAD.WIDE R12, R11, 0x4, R12 ;  /* 0x000000040b0c7825 */ /* 0x000fe200078e020c */
[----:B0-----:R-:W-:-:S13]  /*07d0*/  ISETP.GE.AND P2, PT, R9, RZ, PT ;  /* 0x000000ff0900720c */ /* 0x001fda0003f46270 */
[----:B------:R-:W-:Y:S05]  /*07e0*/  @!P2 BRA `(.L_x_47) ;  /* 0x0000000c0018a947 */ /* 0x000fea0003800000 */
[----:B------:R-:W-:Y:S01]  /*07f0*/  VIMNMX R8, PT, PT, R7, R9, PT ;  /* 0x0000000907087248 */ /* 0x000fe20003fe0100 */
[----:B------:R-:W-:Y:S01]  /*0800*/  BSSY.RECONVERGENT B1, `(.L_x_48) ;  /* 0x0000064000017945 */ /* 0x000fe20003800200 */
[----:B------:R-:W-:Y:S02]  /*0810*/  HFMA2 R11, -RZ, RZ, 0, 0 ;  /* 0x00000000ff0b7431 */ /* 0x000fe400000001ff */
[C---:B------:R-:W-:Y:S02]  /*0820*/  ISETP.GE.U32.AND P2, PT, R8.reuse, 0xf, PT ;  /* 0x0000000f0800780c */ /* 0x040fe40003f46070 */
[----:B------:R-:W-:-:S04]  /*0830*/  IADD3 R10, PT, PT, R8, 0x1, RZ ;  /* 0x00000001080a7810 */ /* 0x000fc80007ffe0ff */
[----:B------:R-:W-:-:S04]  /*0840*/  LOP3.LUT R22, R10, 0xf, RZ, 0xc0, !PT ;  /* 0x0000000f0a167812 */ /* 0x000fc800078ec0ff */
[----:B------:R-:W-:-:S03]  /*0850*/  ISETP.NE.AND P3, PT, R22, RZ, PT ;  /* 0x000000ff1600720c */ /* 0x000fc60003f65270 */
[----:B------:R-:W-:Y:S10]  /*0860*/  @!P2 BRA `(.L_x_49) ;  /* 0x000000040074a947 */ /* 0x000ff40003800000 */
[C---:B------:R-:W-:Y:S02]  /*0870*/  LOP3.LUT R8, R10.reuse, 0xffff, RZ, 0xc0, !PT ;  /* 0x0000ffff0a087812 */ /* 0x040fe400078ec0ff */
[----:B------:R-:W-:Y:S02]  /*0880*/  LOP3.LUT R11, R10, 0x7f0, RZ, 0xc0, !PT ;  /* 0x000007f00a0b7812 */ /* 0x000fe400078ec0ff */
[----:B------:R-:W-:Y:S02]  /*0890*/  SHF.R.U32.HI R8, RZ, 0x4, R8 ;  /* 0x00000004ff087819 */ /* 0x000fe40000011608 */
[----:B------:R-:W-:Y:S02]  /*08a0*/  MOV R23, RZ ;  /* 0x000000ff00177202 */ /* 0x000fe40000000f00 */
[----:B------:R-:W-:-:S04]  /*08b0*/  SHF.L.U32 R8, R8, 0x4, RZ ;  /* 0x0000000408087819 */ /* 0x000fc800000006ff */
[----:B------:R-:W-:Y:S02]  /*08c0*/  LOP3.LUT R24, R8, 0x7f0, RZ, 0xe2, !PT ;  /* 0x000007f008187812 */ /* 0x000fe400078ee2ff */
[----:B------:R-:W-:Y:S02]  /*08d0*/  MOV R8, RZ ;  /* 0x000000ff00087202 */ /* 0x000fe40000000f00 */
[----:B------:R-:W-:-:S07]  /*08e0*/  IADD3 R24, PT, PT, -R24, RZ, RZ ;  /* 0x000000ff18187210 */ /* 0x000fce0007ffe1ff */
.L_x_50:
[----:B------:R-:W-:-:S04]  /*08f0*/  IMAD.WIDE R14, R23, 0x4, R12 ;  /* 0x00000004170e7825 */ /* 0x000fc800078e020c */
[----:B------:R-:W-:Y:S01]  /*0900*/  IMAD.WIDE R18, R8, 0x4, R4 ;  /* 0x0000000408127825 */ /* 0x000fe200078e0204 */
[----:B------:R0:W2:Y:S04]  /*0910*/  LDG.E R21, desc[UR6][R14.64] ;  /* 0x000000060e157981 */ /* 0x0000a8000c1e1900 */
[----:B------:R1:W2:Y:S01]  /*0920*/  LDG.E R20, desc[UR6][R18.64] ;  /* 0x0000000612147981 */ /* 0x0002a2000c1e1900 */
[----:B0-----:R-:W-:-:S04]  /*0930*/  IMAD.WIDE R14, R2, 0x4, R14 ;  /* 0x00000004020e7825 */ /* 0x001fc800078e020e */
[----:B-1----:R-:W-:Y:S01]  /*0940*/  IMAD.WIDE R18, R3, 0x4, R18 ;  /* 0x0000000403127825 */ /* 0x002fe200078e0212 */
[----:B------:R0:W3:Y:S04]  /*0950*/  LDG.E R26, desc[UR6][R14.64] ;  /* 0x000000060e1a7981 */ /* 0x0000e8000c1e1900 */
[----:B------:R1:W3:Y:S01]  /*0960*/  LDG.E R27, desc[UR6][R18.64] ;  /* 0x00000006121b7981 */ /* 0x0002e2000c1e1900 */
[----:B0-----:R-:W-:-:S05]  /*0970*/  IMAD.WIDE R14, R2, 0x4, R14 ;  /* 0x00000004020e7825 */ /* 0x001fca00078e020e */
[----:B------:R-:W4:Y:S01]  /*0980*/  LDG.E R25, desc[UR6][R14.64] ;  /* 0x000000060e197981 */ /* 0x000f22000c1e1900 */
[----:B--2---:R-:W-:Y:S01]  /*0990*/  FFMA R17, R20, R21, R17 ;  /* 0x0000001514117223 */ /* 0x004fe20000000011 */
[----:B------:R-:W-:-:S05]  /*09a0*/  IMAD.WIDE R20, R3, 0x4, R18 ;  /* 0x0000000403147825 */ /* 0x000fca00078e0212 */
[----:B------:R0:W4:Y:S01]  /*09b0*/  LDG.E R28, desc[UR6][R20.64] ;  /* 0x00000006141c7981 */ /* 0x000122000c1e1900 */
[----:B-1----:R-:W-:-:S04]  /*09c0*/  IMAD.WIDE R18, R2, 0x4, R14 ;  /* 0x0000000402127825 */ /* 0x002fc800078e020e */
[----:B---3--:R-:W-:Y:S01]  /*09d0*/  FFMA R17, R27, R26, R17 ;  /* 0x0000001a1b117223 */ /* 0x008fe20000000011 */
[----:B0-----:R-:W-:Y:S01]  /*09e0*/  IMAD.WIDE R20, R3, 0x4, R20 ;  /* 0x0000000403147825 */ /* 0x001fe200078e0214 */
[----:B------:R0:W2:Y:S03]  /*09f0*/  LDG.E R26, desc[UR6][R18.64] ;  /* 0x00000006121a7981 */ /* 0x0000a6000c1e1900 */
[----:B0-----:R-:W-:-:S04]  /*0a00*/  IMAD.WIDE R18, R2, 0x4, R18 ;  /* 0x0000000402127825 */ /* 0x001fc800078e0212 */
[----:B----4-:R-:W-:Y:S02]  /*0a10*/  FFMA R25, R28, R25, R17 ;  /* 0x000000191c197223 */ /* 0x010fe40000000011 */
[----:B------:R0:W2:Y:S04]  /*0a20*/  LDG.E R28, desc[UR6][R20.64] ;  /* 0x00000006141c7981 */ /* 0x0000a8000c1e1900 */
[----:B------:R1:W3:Y:S01]  /*0a30*/  LDG.E R17, desc[UR6][R18.64] ;  /* 0x0000000612117981 */ /* 0x0002e2000c1e1900 */
[----:B0-----:R-:W-:-:S05]  /*0a40*/  IMAD.WIDE R20, R3, 0x4, R20 ;  /* 0x0000000403147825 */ /* 0x001fca00078e0214 */
[----:B------:R0:W3:Y:S01]  /*0a50*/  LDG.E R14, desc[UR6][R20.64] ;  /* 0x00000006140e7981 */ /* 0x0000e2000c1e1900 */
[----:B-1----:R-:W-:-:S05]  /*0a60*/  IMAD.WIDE R18, R2, 0x4, R18 ;  /* 0x0000000402127825 */ /* 0x002fca00078e0212 */
[----:B------:R1:W4:Y:S01]  /*0a70*/  LDG.E R15, desc[UR6][R18.64] ;  /* 0x00000006120f7981 */ /* 0x000322000c1e1900 */
[----:B0-----:R-:W-:-:S04]  /*0a80*/  IMAD.WIDE R20, R3, 0x4, R20 ;  /* 0x0000000403147825 */ /* 0x001fc800078e0214 */
[----:B-1----:R-:W-:-:S04]  /*0a90*/  IMAD.WIDE R18, R2, 0x4, R18 ;  /* 0x0000000402127825 */ /* 0x002fc800078e0212 */
[----:B--2---:R-:W-:-:S04]  /*0aa0*/  FFMA R25, R28, R26, R25 ;  /* 0x0000001a1c197223 */ /* 0x004fc80000000019 */
[----:B---3--:R-:W-:Y:S02]  /*0ab0*/  FFMA R14, R14, R17, R25 ;  /* 0x000000110e0e7223 */ /* 0x008fe40000000019 */
[----:B------:R0:W4:Y:S04]  /*0ac0*/  LDG.E R25, desc[UR6][R20.64] ;  /* 0x0000000614197981 */ /* 0x000128000c1e1900 */
[----:B------:R1:W2:Y:S01]  /*0ad0*/  LDG.E R17, desc[UR6][R18.64] ;  /* 0x0000000612117981 */ /* 0x0002a2000c1e1900 */
[----:B0-----:R-:W-:-:S05]  /*0ae0*/  IMAD.WIDE R20, R3, 0x4, R20 ;  /* 0x0000000403147825 */ /* 0x001fca00078e0214 */
[----:B------:R0:W2:Y:S01]  /*0af0*/  LDG.E R26, desc[UR6][R20.64] ;  /* 0x00000006141a7981 */ /* 0x0000a2000c1e1900 */
[----:B-1----:R-:W-:-:S04]  /*0b00*/  IMAD.WIDE R18, R2, 0x4, R18 ;  /* 0x0000000402127825 */ /* 0x002fc800078e0212 */
[----:B0-----:R-:W-:-:S05]  /*0b10*/  IMAD.WIDE R20, R3, 0x4, R20 ;  /* 0x0000000403147825 */ /* 0x001fca00078e0214 */
[----:B------:R0:W3:Y:S02]  /*0b20*/  LDG.E R28, desc[UR6][R20.64] ;  /* 0x00000006141c7981 */ /* 0x0000e4000c1e1900 */
[----:B0-----:R-:W-:-:S04]  /*0b30*/  IMAD.WIDE R20, R3, 0x4, R20 ;  /* 0x0000000403147825 */ /* 0x001fc800078e0214 */
[----:B----4-:R-:W-:Y:S02]  /*0b40*/  FFMA R15, R25, R15, R14 ;  /* 0x0000000f190f7223 */ /* 0x010fe4000000000e */
[----:B------:R0:W3:Y:S02]  /*0b50*/  LDG.E R14, desc[UR6][R18.64] ;  /* 0x00000006120e7981 */ /* 0x0000e4000c1e1900 */
[----:B0-----:R-:W-:-:S04]  /*0b60*/  IMAD.WIDE R18, R2, 0x4, R18 ;  /* 0x0000000402127825 */ /* 0x001fc800078e0212 */
[----:B--2---:R-:W-:Y:S02]  /*0b70*/  FFMA R17, R26, R17, R15 ;  /* 0x000000111a117223 */ /* 0x004fe4000000000f */
[----:B------:R0:W2:Y:S04]  /*0b80*/  LDG.E R15, desc[UR6][R18.64] ;  /* 0x00000006120f7981 */ /* 0x0000a8000c1e1900 */
[----:B------:R1:W2:Y:S01]  /*0b90*/  LDG.E R26, desc[UR6][R20.64] ;  /* 0x00000006141a7981 */ /* 0x0002a2000c1e1900 */
[----:B0-----:R-:W-:-:S04]  /*0ba0*/  IMAD.WIDE R18, R2, 0x4, R18 ;  /* 0x0000000402127825 */ /* 0x001fc800078e0212 */
[----:B-1----:R-:W-:-:S04]  /*0bb0*/  IMAD.WIDE R20, R3, 0x4, R20 ;  /* 0x0000000403147825 */ /* 0x002fc800078e0214 */
[----:B---3--:R-:W-:Y:S02]  /*0bc0*/  FFMA R17, R28, R14, R17 ;  /* 0x0000000e1c117223 */ /* 0x008fe40000000011 */
[----:B------:R0:W3:Y:S04]  /*0bd0*/  LDG.E R14, desc[UR6][R18.64] ;  /* 0x00000006120e7981 */ /* 0x0000e8000c1e1900 */
[----:B------:R1:W3:Y:S01]  /*0be0*/  LDG.E R28, desc[UR6][R20.64] ;  /* 0x00000006141c7981 */ /* 0x0002e2000c1e1900 */
[----:B0-----:R-:W-:-:S04]  /*0bf0*/  IMAD.WIDE R18, R2, 0x4, R18 ;  /* 0x0000000402127825 */ /* 0x001fc800078e0212 */
[----:B-1----:R-:W-:-:S04]  /*0c00*/  IMAD.WIDE R20, R3, 0x4, R20 ;  /* 0x0000000403147825 */ /* 0x002fc800078e0214 */
        /* <DEDUP_REMOVED lines=16> */
[----:B------:R-:W3:Y:S02]  /*0d10*/  LDG.E R28, desc[UR6][R20.64] ;  /* 0x00000006141c7981 */ /* 0x000ee4000c1e1900 */
[----:B--2---:R-:W-:Y:S01]  /*0d20*/  FFMA R17, R26, R15, R17 ;  /* 0x0000000f1a117223 */ /* 0x004fe20000000011 */
[----:B------:R-:W-:Y:S01]  /*0d30*/  IMAD.WIDE R14, R2, 0x4, R18 ;  /* 0x00000004020e7825 */ /* 0x000fe200078e0212 */
[----:B------:R0:W3:Y:S04]  /*0d40*/  LDG.E R26, desc[UR6][R18.64] ;  /* 0x00000006121a7981 */ /* 0x0000e8000c1e1900 */
[----:B------:R1:W2:Y:S01]  /*0d50*/  LDG.E R25, desc[UR6][R14.64] ;  /* 0x000000060e197981 */ /* 0x0002a2000c1e1900 */
[----:B0-----:R-:W-:-:S04]  /*0d60*/  IMAD.WIDE R18, R3, 0x4, R20 ;  /* 0x0000000403127825 */ /* 0x001fc800078e0214 */
[----:B-1----:R-:W-:Y:S01]  /*0d70*/  IMAD.WIDE R14, R2, 0x4, R14 ;  /* 0x00000004020e7825 */ /* 0x002fe200078e020e */
[----:B------:R0:W2:Y:S05]  /*0d80*/  LDG.E R27, desc[UR6][R18.64] ;  /* 0x00000006121b7981 */ /* 0x0000aa000c1e1900 */
[----:B------:R-:W4:Y:S01]  /*0d90*/  LDG.E R14, desc[UR6][R14.64] ;  /* 0x000000060e0e7981 */ /* 0x000f22000c1e1900 */
[----:B0-----:R-:W-:-:S05]  /*0da0*/  IMAD.WIDE R18, R3, 0x4, R18 ;  /* 0x0000000403127825 */ /* 0x001fca00078e0212 */
[----:B------:R-:W4:Y:S01]  /*0db0*/  LDG.E R29, desc[UR6][R18.64] ;  /* 0x00000006121d7981 */ /* 0x000f22000c1e1900 */
[----:B------:R-:W-:-:S04]  /*0dc0*/  IADD3 R24, PT, PT, R24, 0x10, RZ ;  /* 0x0000001018187810 */ /* 0x000fc80007ffe0ff */
[----:B------:R-:W-:Y:S02]  /*0dd0*/  ISETP.NE.AND P2, PT, R24, RZ, PT ;  /* 0x000000ff1800720c */ /* 0x000fe40003f45270 */
[----:B------:R-:W-:Y:S02]  /*0de0*/  LEA R23, R2, R23, 0x4 ;  /* 0x0000001702177211 */ /* 0x000fe400078e20ff */
[----:B------:R-:W-:Y:S01]  /*0df0*/  LEA R8, R3, R8, 0x4 ;  /* 0x0000000803087211 */ /* 0x000fe200078e20ff */
[----:B---3--:R-:W-:-:S04]  /*0e00*/  FFMA R26, R28, R26, R17 ;  /* 0x0000001a1c1a7223 */ /* 0x008fc80000000011 */
[----:B--2---:R-:W-:-:S04]  /*0e10*/  FFMA R25, R27, R25, R26 ;  /* 0x000000191b197223 */ /* 0x004fc8000000001a */
[----:B----4-:R-:W-:Y:S01]  /*0e20*/  FFMA R17, R29, R14, R25 ;  /* 0x0000000e1d117223 */ /* 0x010fe20000000019 */
[----:B------:R-:W-:Y:S06]  /*0e30*/  @P2 BRA `(.L_x_50) ;  /* 0xfffffff800ac2947 */ /* 0x000fec000383ffff */
.L_x_49:
[----:B------:R-:W-:Y:S05]  /*0e40*/  BSYNC.RECONVERGENT B1 ;  /* 0x0000000000017941 */ /* 0x000fea0003800200 */
.L_x_48:
[----:B------:R-:W-:Y:S04]  /*0e50*/  BSSY.RECONVERGENT B1, `(.L_x_47) ;  /* 0x000005f000017945 */ /* 0x000fe80003800200 */
[----:B------:R-:W-:Y:S05]  /*0e60*/  @!P3 BRA `(.L_x_51) ;  /* 0x000000040074b947 */ /* 0x000fea0003800000 */
[----:B------:R-:W-:Y:S01]  /*0e70*/  ISETP.GE.U32.AND P2, PT, R22, 0x8, PT ;  /* 0x000000081600780c */ /* 0x000fe20003f46070 */
[----:B------:R-:W-:Y:S01]  /*0e80*/  BSSY.RECONVERGENT B2, `(.L_x_52) ;  /* 0x000002f000027945 */ /* 0x000fe20003800200 */
[----:B------:R-:W-:-:S04]  /*0e90*/  LOP3.LUT R8, R10, 0x7, RZ, 0xc0, !PT ;  /* 0x000000070a087812 */ /* 0x000fc800078ec0ff */
[----:B------:R-:W-:-:S07]  /*0ea0*/  ISETP.NE.AND P3, PT, R8, RZ, PT ;  /* 0x000000ff0800720c */ /* 0x000fce0003f65270 */
[----:B------:R-:W-:Y:S06]  /*0eb0*/  @!P2 BRA `(.L_x_53) ;  /* 0x0000000000aca947 */ /* 0x000fec0003800000 */
[C---:B------:R-:W-:Y:S02]  /*0ec0*/  IMAD R21, R11.reuse, R3, RZ ;  /* 0x000000030b157224 */ /* 0x040fe400078e02ff */
[----:B------:R-:W-:Y:S02]  /*0ed0*/  IMAD R19, R11, R2, RZ ;  /* 0x000000020b137224 */ /* 0x000fe400078e02ff */
        /* <DEDUP_REMOVED lines=8> */
[----:B0-----:R-:W-:-:S04]  /*0f60*/  IMAD.WIDE R20, R3, 0x4, R20 ;  /* 0x0000000403147825 */ /* 0x001fc800078e0214 */
[----:B-1----:R-:W-:Y:S01]  /*0f70*/  IMAD.WIDE R18, R2, 0x4, R18 ;  /* 0x0000000402127825 */ /* 0x002fe200078e0212 */
[----:B------:R0:W4:Y:S04]  /*0f80*/  LDG.E R24, desc[UR6][R20.64] ;  /* 0x0000000614187981 */ /* 0x000128000c1e1900 */
[----:B------:R1:W4:Y:S01]  /*0f90*/  LDG.E R22, desc[UR6][R18.64] ;  /* 0x0000000612167981 */ /* 0x000322000c1e1900 */
[----:B0-----:R-:W-:-:S04]  /*0fa0*/  IMAD.WIDE R20, R3, 0x4, R20 ;  /* 0x0000000403147825 */ /* 0x001fc800078e0214 */
[----:B-1----:R-:W-:Y:S01]  /*0fb0*/  IMAD.WIDE R18, R2, 0x4, R18 ;  /* 0x0000000402127825 */ /* 0x002fe200078e0212 */
[----:B------:R0:W5:Y:S03]  /*0fc0*/  LDG.E R25, desc[UR6][R20.64] ;  /* 0x0000000614197981 */ /* 0x000166000c1e1900 */
[----:B--2---:R-:W-:Y:S01]  /*0fd0*/  FFMA R28, R14, R15, R17 ;  /* 0x0000000f0e1c7223 */ /* 0x004fe20000000011 */
[----:B------:R-:W-:-:S04]  /*0fe0*/  IMAD.WIDE R14, R3, 0x4, R20 ;  /* 0x00000004030e7825 */ /* 0x000fc800078e0214 */
[----:B0-----:R-:W-:-:S04]  /*0ff0*/  IMAD.WIDE R20, R3, 0x4, R14 ;  /* 0x0000000403147825 */ /* 0x001fc800078e020e */
[----:B---3--:R-:W-:Y:S02]  /*1000*/  FFMA R17, R23, R26, R28 ;  /* 0x0000001a17117223 */ /* 0x008fe4000000001c */
[----:B------:R0:W5:Y:S04]  /*1010*/  LDG.E R26, desc[UR6][R18.64] ;  /* 0x00000006121a7981 */ /* 0x000168000c1e1900 */
[----:B------:R1:W2:Y:S01]  /*1020*/  LDG.E R23, desc[UR6][R14.64] ;  /* 0x000000060e177981 */ /* 0x0002a2000c1e1900 */
[----:B0-----:R-:W-:-:S04]  /*1030*/  IMAD.WIDE R18, R2, 0x4, R18 ;  /* 0x0000000402127825 */ /* 0x001fc800078e0212 */
[----:B----4-:R-:W-:Y:S02]  /*1040*/  FFMA R17, R24, R22, R17 ;  /* 0x0000001618117223 */ /* 0x010fe40000000011 */
[----:B------:R0:W2:Y:S01]  /*1050*/  LDG.E R24, desc[UR6][R18.64] ;  /* 0x0000000612187981 */ /* 0x0000a2000c1e1900 */
[----:B-1----:R-:W-:-:S03]  /*1060*/  IMAD.WIDE R14, R3, 0x4, R20 ;  /* 0x00000004030e7825 */ /* 0x002fc600078e0214 */
[----:B------:R-:W3:Y:S01]  /*1070*/  LDG.E R21, desc[UR6][R20.64] ;  /* 0x0000000614157981 */ /* 0x000ee2000c1e1900 */
[----:B0-----:R-:W-:-:S03]  /*1080*/  IMAD.WIDE R18, R2, 0x4, R18 ;  /* 0x0000000402127825 */ /* 0x001fc600078e0212 */
[----:B------:R-:W4:Y:S04]  /*1090*/  LDG.E R20, desc[UR6][R14.64] ;  /* 0x000000060e147981 */ /* 0x000f28000c1e1900 */
[----:B------:R0:W3:Y:S02]  /*10a0*/  LDG.E R22, desc[UR6][R18.64] ;  /* 0x0000000612167981 */ /* 0x0000e4000c1e1900 */
[----:B0-----:R-:W-:-:S04]  /*10b0*/  IMAD.WIDE R18, R2, 0x4, R18 ;  /* 0x0000000402127825 */ /* 0x001fc800078e0212 */
[----:B------:R-:W-:Y:S01]  /*10c0*/  IMAD.WIDE R14, R3, 0x4, R14 ;  /* 0x00000004030e7825 */ /* 0x000fe200078e020e */
[----:B------:R0:W4:Y:S04]  /*10d0*/  LDG.E R29, desc[UR6][R18.64] ;  /* 0x00000006121d7981 */ /* 0x000128000c1e1900 */
[----:B------:R-:W4:Y:S01]  /*10e0*/  LDG.E R27, desc[UR6][R14.64] ;  /* 0x000000060e1b7981 */ /* 0x000f22000c1e1900 */
[----:B0-----:R-:W-:-:S05]  /*10f0*/  IMAD.WIDE R18, R2, 0x4, R18 ;  /* 0x0000000402127825 */ /* 0x001fca00078e0212 */
[----:B------:R-:W4:Y:S01]  /*1100*/  LDG.E R28, desc[UR6][R18.64] ;  /* 0x00000006121c7981 */ /* 0x000f22000c1e1900 */
[----:B------:R-:W-:Y:S01]  /*1110*/  IADD3 R11, PT, PT, R11, 0x8, RZ ;  /* 0x000000080b0b7810 */ /* 0x000fe20007ffe0ff */
[----:B-----5:R-:W-:-:S04]  /*1120*/  FFMA R26, R25, R26, R17 ;  /* 0x0000001a191a7223 */ /* 0x020fc80000000011 */
[----:B--2---:R-:W-:-:S04]  /*1130*/  FFMA R24, R23, R24, R26 ;  /* 0x0000001817187223 */ /* 0x004fc8000000001a */
[----:B---3--:R-:W-:-:S04]  /*1140*/  FFMA R21, R21, R22, R24 ;  /* 0x0000001615157223 */ /* 0x008fc80000000018 */
[----:B----4-:R-:W-:-:S04]  /*1150*/  FFMA R20, R20, R29, R21 ;  /* 0x0000001d14147223 */ /* 0x010fc80000000015 */
[----:B------:R-:W-:-:S07]  /*1160*/  FFMA R17, R27, R28, R20 ;  /* 0x0000001c1b117223 */ /* 0x000fce0000000014 */
.L_x_53:
[----:B------:R-:W-:Y:S05]  /*1170*/  BSYNC.RECONVERGENT B2 ;  /* 0x0000000000027941 */ /* 0x000fea0003800200 */
.L_x_52:
        /* <DEDUP_REMOVED lines=9> */
[----:B------:R-:W-:-:S04]  /*1210*/  IMAD.WIDE R20, R21, 0x4, R12 ;  /* 0x0000000415147825 */ /* 0x000fc800078e020c */
[C---:B------:R-:W-:Y:S01]  /*1220*/  IMAD.WIDE R18, R3.reuse, 0x4, R22 ;  /* 0x0000000403127825 */ /* 0x040fe200078e0216 */
[----:B------:R0:W2:Y:S03]  /*1230*/  LDG.E R8, desc[UR6][R20.64] ;  /* 0x0000000614087981 */ /* 0x0000a6000c1e1900 */
[----:B------:R-:W-:Y:S01]  /*1240*/  IMAD.WIDE R14, R2, 0x4, R20 ;  /* 0x00000004020e7825 */ /* 0x000fe200078e0214 */
[----:B------:R-:W2:Y:S04]  /*1250*/  LDG.E R22, desc[UR6][R22.64] ;  /* 0x0000000616167981 */ /* 0x000ea8000c1e1900 */
[----:B------:R1:W3:Y:S01]  /*1260*/  LDG.E R25, desc[UR6][R18.64] ;  /* 0x0000000612197981 */ /* 0x0002e2000c1e1900 */
[----:B0-----:R-:W-:-:S05]  /*1270*/  IMAD.WIDE R20, R3, 0x4, R18 ;  /* 0x0000000403147825 */ /* 0x001fca00078e0212 */
[----:B------:R0:W4:Y:S01]  /*1280*/  LDG.E R26, desc[UR6][R20.64] ;  /* 0x00000006141a7981 */ /* 0x000122000c1e1900 */
[----:B-1----:R-:W-:-:S03]  /*1290*/  IMAD.WIDE R18, R2, 0x4, R14 ;  /* 0x0000000402127825 */ /* 0x002fc600078e020e */
[----:B------:R-:W3:Y:S04]  /*12a0*/  LDG.E R14, desc[UR6][R14.64] ;  /* 0x000000060e0e7981 */ /* 0x000ee8000c1e1900 */
[----:B------:R1:W4:Y:S01]  /*12b0*/  LDG.E R27, desc[UR6][R18.64] ;  /* 0x00000006121b7981 */ /* 0x000322000c1e1900 */
[----:B0-----:R-:W-:-:S05]  /*12c0*/  IMAD.WIDE R20, R3, 0x4, R20 ;  /* 0x0000000403147825 */ /* 0x001fca00078e0214 */
[----:B------:R-:W5:Y:S01]  /*12d0*/  LDG.E R28, desc[UR6][R20.64] ;  /* 0x00000006141c7981 */ /* 0x000f62000c1e1900 */
[----:B-1----:R-:W-:-:S05]  /*12e0*/  IMAD.WIDE R18, R2, 0x4, R18 ;  /* 0x0000000402127825 */ /* 0x002fca00078e0212 */
[----:B------:R-:W5:Y:S01]  /*12f0*/  LDG.E R23, desc[UR6][R18.64] ;  /* 0x0000000612177981 */ /* 0x000f62000c1e1900 */
[----:B------:R-:W-:Y:S01]  /*1300*/  IADD3 R11, PT, PT, R11, 0x4, RZ ;  /* 0x000000040b0b7810 */ /* 0x000fe20007ffe0ff */
[----:B--2---:R-:W-:-:S04]  /*1310*/  FFMA R8, R22, R8, R17 ;  /* 0x0000000816087223 */ /* 0x004fc80000000011 */
[----:B---3--:R-:W-:-:S04]  /*1320*/  FFMA R25, R25, R14, R8 ;  /* 0x0000000e19197223 */ /* 0x008fc80000000008 */
[----:B----4-:R-:W-:-:S04]  /*1330*/  FFMA R25, R26, R27, R25 ;  /* 0x0000001b1a197223 */ /* 0x010fc80000000019 */
[----:B-----5:R-:W-:-:S07]  /*1340*/  FFMA R17, R28, R23, R25 ;  /* 0x000000171c117223 */ /* 0x020fce0000000019 */
.L_x_55:
[----:B------:R-:W-:Y:S05]  /*1350*/  BSYNC.RECONVERGENT B2 ;  /* 0x0000000000027941 */ /* 0x000fea0003800200 */
.L_x_54:
[----:B------:R-:W-:Y:S05]  /*1360*/  @!P3 BRA `(.L_x_51) ;  /* 0x000000000034b947 */ /* 0x000fea0003800000 */
[C---:B------:R-:W-:Y:S01]  /*1370*/  IMAD R21, R11.reuse, R2, RZ ;  /* 0x000000020b157224 */ /* 0x040fe200078e02ff */
[----:B------:R-:W-:Y:S01]  /*1380*/  IADD3 R24, PT, PT, -R24, RZ, RZ ;  /* 0x000000ff18187210 */ /* 0x000fe20007ffe1ff */
[----:B------:R-:W-:-:S07]  /*1390*/  IMAD R11, R11, R3, RZ ;  /* 0x000000030b0b7224 */ /* 0x000fce00078e02ff */
.L_x_56:
[----:B------:R-:W-:-:S04]  /*13a0*/  IMAD.WIDE R14, R21, 0x4, R12 ;  /* 0x00000004150e7825 */ /* 0x000fc800078e020c */
[----:B------:R-:W-:Y:S02]  /*13b0*/  IMAD.WIDE R18, R11, 0x4, R4 ;  /* 0x000000040b127825 */ /* 0x000fe400078e0204 */
[----:B------:R-:W2:Y:S04]  /*13c0*/  LDG.E R14, desc[UR6][R14.64] ;  /* 0x000000060e0e7981 */ /* 0x000ea8000c1e1900 */
[----:B------:R-:W2:Y:S01]  /*13d0*/  LDG.E R18, desc[UR6][R18.64] ;  /* 0x0000000612127981 */ /* 0x000ea2000c1e1900 */
[----:B------:R-:W-:Y:S02]  /*13e0*/  IADD3 R24, PT, PT, R24, 0x1, RZ ;  /* 0x0000000118187810 */ /* 0x000fe40007ffe0ff */
[----:B------:R-:W-:Y:S02]  /*13f0*/  IADD3 R21, PT, PT, R21, R2, RZ ;  /* 0x0000000215157210 */ /* 0x000fe40007ffe0ff */
[----:B------:R-:W-:-:S02]  /*1400*/  ISETP.NE.AND P2, PT, R24, RZ, PT ;  /* 0x000000ff1800720c */ /* 0x000fc40003f45270 */
[----:B------:R-:W-:Y:S01]  /*1410*/  IADD3 R11, PT, PT, R11, R3, RZ ;  /* 0x000000030b0b7210 */ /* 0x000fe20007ffe0ff */
[----:B--2---:R-:W-:-:S10]  /*1420*/  FFMA R17, R18, R14, R17 ;  /* 0x0000000e12117223 */ /* 0x004fd40000000011 */
[----:B------:R-:W-:Y:S05]  /*1430*/  @P2 BRA `(.L_x_56) ;  /* 0xfffffffc00d82947 */ /* 0x000fea000383ffff */
.L_x_51:
[----:B------:R-:W-:Y:S05]  /*1440*/  BSYNC.RECONVERGENT B1 ;  /* 0x0000000000017941 */ /* 0x000fea0003800200 */
.L_x_47:
[----:B------:R-:W-:Y:S01]  /*1450*/  ISETP.GE.AND P2, PT, R10, R9, PT ;  /* 0x000000090a00720c */ /* 0x000fe20003f46270 */
[----:B------:R-:W-:-:S12]  /*1460*/  IMAD R3, R7, R3, RZ ;  /* 0x0000000307037224 */ /* 0x000fd800078e02ff */
[----:B------:R-:W-:Y:S05]  /*1470*/  @P2 BRA `(.L_x_46) ;  /* 0x0000000400e42947 */ /* 0x000fea0003800000 */
[CC--:B------:R-:W-:Y:S01]  /*1480*/  IADD3 R7, PT, PT, R10.reuse, -R9.reuse, RZ ;  /* 0x800000090a077210 */ /* 0x0c0fe20007ffe0ff */
[----:B------:R-:W-:Y:S01]  /*1490*/  BSSY.RECONVERGENT B1, `(.L_x_57) ;  /* 0x000003c000017945 */ /* 0x000fe20003800200 */
[----:B------:R-:W-:Y:S02]  /*14a0*/  IADD3 R9, PT, PT, -R10, R9, RZ ;  /* 0x000000090a097210 */ /* 0x000fe40007ffe1ff */
[----:B------:R-:W-:Y:S02]  /*14b0*/  ISETP.GT.U32.AND P2, PT, R7, -0x8, PT ;  /* 0xfffffff80700780c */ /* 0x000fe40003f44070 */
[----:B------:R-:W-:Y:S02]  /*14c0*/  SHF.R.S32.HI R8, RZ, 0x1f, R3 ;  /* 0x0000001fff087819 */ /* 0x000fe40000011403 */
[----:B------:R-:W-:Y:S02]  /*14d0*/  MOV R26, 0x1 ;  /* 0x00000001001a7802 */ /* 0x000fe40000000f00 */
[----:B------:R-:W-:-:S07]  /*14e0*/  LOP3.LUT R11, R9, 0x7, RZ, 0xc0, !PT ;  /* 0x00000007090b7812 */ /* 0x000fce00078ec0ff */
[----:B------:R-:W-:Y:S05]  /*14f0*/  @P2 BRA `(.L_x_58) ;  /* 0x0000000000d42947 */ /* 0x000fea0003800000 */
[----:B------:R-:W-:Y:S01]  /*1500*/  LEA R24, P2, R3, R4, 0x2 ;  /* 0x0000000403187211 */ /* 0x000fe200078410ff */
[----:B------:R-:W-:Y:S01]  /*1510*/  HFMA2 R7, -RZ, RZ, 0, 0 ;  /* 0x00000000ff077431 */ /* 0x000fe200000001ff */
[----:B------:R-:W-:Y:S01]  /*1520*/  LOP3.LUT R22, R9, 0xfffffff8, RZ, 0xc0, !PT ;  /* 0xfffffff809167812 */ /* 0x000fe200078ec0ff */
[----:B------:R-:W-:Y:S01]  /*1530*/  BSSY.RECONVERGENT B2, `(.L_x_59) ;  /* 0x0000030000027945 */ /* 0x000fe20003800200 */
[----:B------:R-:W-:Y:S01]  /*1540*/  IADD3 R24, P3, PT, R24, 0x10, RZ ;  /* 0x0000001018187810 */ /* 0x000fe20007f7e0ff */
[----:B------:R-:W-:Y:S01]  /*1550*/  IMAD R23, R10, R2, RZ ;  /* 0x000000020a177224 */ /* 0x000fe200078e02ff */
[----:B------:R-:W-:Y:S02]  /*1560*/  LEA.HI.X R25, R3, R5, R8, 0x2, P2 ;  /* 0x0000000503197211 */ /* 0x000fe400010f1408 */
[----:B------:R-:W-:Y:S02]  /*1570*/  IADD3 R22, PT, PT, -R22, RZ, RZ ;  /* 0x000000ff16167210 */ /* 0x000fe40007ffe1ff */
[----:B------:R-:W-:-:S07]  /*1580*/  IADD3.X R25, PT, PT, RZ, R25, RZ, P3, !PT ;  /* 0x00000019ff197210 */ /* 0x000fce0001ffe4ff */
.L_x_60:
[----:B------:R-:W-:Y:S01]  /*1590*/  IMAD.WIDE R18, R23, 0x4, R12 ;  /* 0x0000000417127825 */ /* 0x000fe200078e020c */
[----:B------:R-:W-:Y:S02]  /*15a0*/  MOV R14, R24 ;  /* 0x00000018000e7202 */ /* 0x000fe40000000f00 */
[----:B------:R-:W-:Y:S02]  /*15b0*/  MOV R15, R25 ;  /* 0x00000019000f7202 */ /* 0x000fe40000000f00 */
[----:B------:R0:W2:Y:S04]  /*15c0*/  LDG.E R25, desc[UR6][R18.64] ;  /* 0x0000000612197981 */ /* 0x0000a8000c1e1900 */
[----:B------:R-:W2:Y:S04]  /*15d0*/  LDG.E R20, desc[UR6][R14.64+-0xc] ;  /* 0xfffff4060e147981 */ /* 0x000ea8000c1e1900 */
[----:B------:R-:W3:Y:S01]  /*15e0*/  LDG.E R24, desc[UR6][R14.64+-0x8] ;  /* 0xfffff8060e187981 */ /* 0x000ee2000c1e1900 */
[----:B0-----:R-:W-:-:S03]  /*15f0*/  IMAD.WIDE R18, R2, 0x4, R18 ;  /* 0x0000000402127825 */ /* 0x001fc600078e0212 */
[----:B------:R-:W4:Y:S04]  /*1600*/  LDG.E R27, desc[UR6][R14.64+0xc] ;  /* 0x00000c060e1b7981 */ /* 0x000f28000c1e1900 */
[----:B------:R0:W3:Y:S02]  /*1610*/  LDG.E R21, desc[UR6][R18.64] ;  /* 0x0000000612157981 */ /* 0x0000e4000c1e1900 */
[----:B0-----:R-:W-:-:S04]  /*1620*/  IMAD.WIDE R18, R2, 0x4, R18 ;  /* 0x0000000402127825 */ /* 0x001fc800078e0212 */
[----:B--2---:R-:W-:Y:S02]  /*1630*/  FFMA R25, R20, R25, R17 ;  /* 0x0000001914197223 */ /* 0x004fe40000000011 */
[----:B------:R-:W2:Y:S04]  /*1640*/  LDG.E R17, desc[UR6][R14.64+-0x4] ;  /* 0xfffffc060e117981 */ /* 0x000ea8000c1e1900 */
[----:B------:R0:W2:Y:S01]  /*1650*/  LDG.E R20, desc[UR6][R18.64] ;  /* 0x0000000612147981 */ /* 0x0000a2000c1e1900 */
[----:B---3--:R-:W-:-:S03]  /*1660*/  FFMA R26, R24, R21, R25 ;  /* 0x00000015181a7223 */ /* 0x008fc60000000019 */
[----:B------:R-:W3:Y:S01]  /*1670*/  LDG.E R24, desc[UR6][R14.64] ;  /* 0x000000060e187981 */ /* 0x000ee2000c1e1900 */
[----:B0-----:R-:W-:-:S05]  /*1680*/  IMAD.WIDE R18, R2, 0x4, R18 ;  /* 0x0000000402127825 */ /* 0x001fca00078e0212 */
[----:B------:R0:W3:Y:S02]  /*1690*/  LDG.E R21, desc[UR6][R18.64] ;  /* 0x0000000612157981 */ /* 0x0000e4000c1e1900 */
[----:B0-----:R-:W-:-:S04]  /*16a0*/  IMAD.WIDE R18, R2, 0x4, R18 ;  /* 0x0000000402127825 */ /* 0x001fc800078e0212 */
[----:B--2---:R-:W-:Y:S02]  /*16b0*/  FFMA R25, R17, R20, R26 ;  /* 0x0000001411197223 */ /* 0x004fe4000000001a */
[----:B------:R-:W2:Y:S04]  /*16c0*/  LDG.E R17, desc[UR6][R14.64+0x4] ;  /* 0x000004060e117981 */ /* 0x000ea8000c1e1900 */
[----:B------:R0:W2:Y:S02]  /*16d0*/  LDG.E R26, desc[UR6][R18.64] ;  /* 0x00000006121a7981 */ /* 0x0000a4000c1e1900 */
[----:B0-----:R-:W-:-:S04]  /*16e0*/  IMAD.WIDE R18, R2, 0x4, R18 ;  /* 0x0000000402127825 */ /* 0x001fc800078e0212 */
[----:B---3--:R-:W-:Y:S02]  /*16f0*/  FFMA R28, R24, R21, R25 ;  /* 0x00000015181c7223 */ /* 0x008fe40000000019 */
[----:B------:R-:W3:Y:S01]  /*1700*/  LDG.E R24, desc[UR6][R18.64] ;  /* 0x0000000612187981 */ /* 0x000ee2000c1e1900 */
[----:B------:R-:W-:-:S04]  /*1710*/  IMAD.WIDE R20, R2, 0x4, R18 ;  /* 0x0000000402147825 */ /* 0x000fc800078e0212 */
[----:B--2---:R-:W-:Y:S02]  /*1720*/  FFMA R25, R17, R26, R28 ;  /* 0x0000001a11197223 */ /* 0x004fe4000000001c */
[----:B------:R-:W3:Y:S04]  /*1730*/  LDG.E R26, desc[UR6][R14.64+0x8] ;  /* 0x000008060e1a7981 */ /* 0x000ee8000c1e1900 */
[----:B------:R0:W4:Y:S04]  /*1740*/  LDG.E R17, desc[UR6][R20.64] ;  /* 0x0000000614117981 */ /* 0x000128000c1e1900 */
[----:B------:R-:W2:Y:S01]  /*1750*/  LDG.E R28, desc[UR6][R14.64+0x10] ;  /* 0x000010060e1c7981 */ /* 0x000ea2000c1e1900 */
[----:B0-----:R-:W-:-:S05]  /*1760*/  IMAD.WIDE R20, R2, 0x4, R20 ;  /* 0x0000000402147825 */ /* 0x001fca00078e0214 */
[----:B------:R-:W2:Y:S01]  /*1770*/  LDG.E R29, desc[UR6][R20.64] ;  /* 0x00000006141d7981 */ /* 0x000ea2000c1e1900 */
[----:B------:R-:W-:-:S04]  /*1780*/  IADD3 R22, PT, PT, R22, 0x8, RZ ;  /* 0x0000000816167810 */ /* 0x000fc80007ffe0ff */
[----:B------:R-:W-:Y:S02]  /*1790*/  ISETP.NE.AND P2, PT, R22, RZ, PT ;  /* 0x000000ff1600720c */ /* 0x000fe40003f45270 */
[----:B------:R-:W-:Y:S02]  /*17a0*/  IADD3 R10, PT, PT, R10, 0x8, RZ ;  /* 0x000000080a0a7810 */ /* 0x000fe40007ffe0ff */
[----:B------:R-:W-:Y:S02]  /*17b0*/  IADD3 R7, PT, PT, R7, 0x8, RZ ;  /* 0x0000000807077810 */ /* 0x000fe40007ffe0ff */
[----:B------:R-:W-:Y:S01]  /*17c0*/  LEA R23, R2, R23, 0x3 ;  /* 0x0000001702177211 */ /* 0x000fe200078e18ff */
[----:B---3--:R-:W-:Y:S01]  /*17d0*/  FFMA R26, R26, R24, R25 ;  /* 0x000000181a1a7223 */ /* 0x008fe20000000019 */
[----:B------:R-:W-:-:S03]  /*17e0*/  IADD3 R24, P3, PT, R14, 0x20, RZ ;  /* 0x000000200e187810 */ /* 0x000fc60007f7e0ff */
[----:B----4-:R-:W-:Y:S01]  /*17f0*/  FFMA R17, R27, R17, R26 ;  /* 0x000000111b117223 */ /* 0x010fe2000000001a */
[----:B------:R-:W-:-:S03]  /*1800*/  IADD3.X R25, PT, PT, RZ, R15, RZ, P3, !PT ;  /* 0x0000000fff197210 */ /* 0x000fc60001ffe4ff */
[----:B--2---:R-:W-:Y:S01]  /*1810*/  FFMA R17, R28, R29, R17 ;  /* 0x0000001d1c117223 */ /* 0x004fe20000000011 */
[----:B------:R-:W-:Y:S06]  /*1820*/  @P2 BRA `(.L_x_60) ;  /* 0xfffffffc00582947 */ /* 0x000fec000383ffff */
[----:B------:R-:W-:Y:S05]  /*1830*/  BSYNC.RECONVERGENT B2 ;  /* 0x0000000000027941 */ /* 0x000fea0003800200 */
.L_x_59:
[----:B------:R-:W-:-:S07]  /*1840*/  IADD3 R26, PT, PT, R7, 0x1, RZ ;  /* 0x00000001071a7810 */ /* 0x000fce0007ffe0ff */
.L_x_58:
[----:B------:R-:W-:Y:S05]  /*1850*/  BSYNC.RECONVERGENT B1 ;  /* 0x0000000000017941 */ /* 0x000fea0003800200 */
.L_x_57:
[----:B------:R-:W-:-:S13]  /*1860*/  ISETP.NE.AND P2, PT, R11, RZ, PT ;  /* 0x000000ff0b00720c */ /* 0x000fda0003f45270 */
[----:B------:R-:W-:Y:S05]  /*1870*/  @!P2 BRA `(.L_x_46) ;  /* 0x0000000000e4a947 */ /* 0x000fea0003800000 */
[----:B------:R-:W-:Y:S01]  /*1880*/  ISETP.GE.U32.AND P3, PT, R11, 0x4, PT ;  /* 0x000000040b00780c */ /* 0x000fe20003f66070 */
[----:B------:R-:W-:Y:S01]  /*1890*/  BSSY.RECONVERGENT B1, `(.L_x_61) ;  /* 0x000001b000017945 */ /* 0x000fe20003800200 */
[----:B------:R-:W-:-:S04]  /*18a0*/  LOP3.LUT R27, R9, 0x3, RZ, 0xc0, !PT ;  /* 0x00000003091b7812 */ /* 0x000fc800078ec0ff */
[----:B------:R-:W-:-:S07]  /*18b0*/  ISETP.NE.AND P2, PT, R27, RZ, PT ;  /* 0x000000ff1b00720c */ /* 0x000fce0003f45270 */
[----:B------:R-:W-:Y:S06]  /*18c0*/  @!P3 BRA `(.L_x_62) ;  /* 0x00000000005cb947 */ /* 0x000fec0003800000 */
[----:B------:R-:W-:Y:S01]  /*18d0*/  IADD3 R7, P3, PT, R3, R26, RZ ;  /* 0x0000001a03077210 */ /* 0x000fe20007f7e0ff */
[----:B------:R-:W-:-:S03]  /*18e0*/  IMAD R23, R10, R2, RZ ;  /* 0x000000020a177224 */ /* 0x000fc600078e02ff */
[----:B------:R-:W-:Y:S01]  /*18f0*/  IADD3.X R14, PT, PT, RZ, R8, RZ, P3, !PT ;  /* 0x00000008ff0e7210 */ /* 0x000fe20001ffe4ff */
[----:B------:R-:W-:Y:S01]  /*1900*/  IMAD.WIDE R22, R23, 0x4, R12 ;  /* 0x0000000417167825 */ /* 0x000fe200078e020c */
[----:B------:R-:W-:-:S04]  /*1910*/  LEA R20, P3, R7, R4, 0x2 ;  /* 0x0000000407147211 */ /* 0x000fc800078610ff */
[----:B------:R-:W-:Y:S01]  /*1920*/  LEA.HI.X R21, R7, R5, R14, 0x2, P3 ;  /* 0x0000000507157211 */ /* 0x000fe200018f140e */
[C---:B------:R-:W-:Y:S02]  /*1930*/  IMAD.WIDE R14, R2.reuse, 0x4, R22 ;  /* 0x00000004020e7825 */ /* 0x040fe400078e0216 */
[----:B------:R-:W2:Y:S04]  /*1940*/  LDG.E R22, desc[UR6][R22.64] ;  /* 0x0000000616167981 */ /* 0x000ea8000c1e1900 */
[----:B------:R-:W2:Y:S01]  /*1950*/  LDG.E R28, desc[UR6][R20.64] ;  /* 0x00000006141c7981 */ /* 0x000ea2000c1e1900 */
[----:B------:R-:W-:-:S03]  /*1960*/  IMAD.WIDE R18, R2, 0x4, R14 ;  /* 0x0000000402127825 */ /* 0x000fc600078e020e */
[----:B------:R-:W3:Y:S04]  /*1970*/  LDG.E R14, desc[UR6][R14.64] ;  /* 0x000000060e0e7981 */ /* 0x000ee8000c1e1900 */
[----:B------:R-:W3:Y:S01]  /*1980*/  LDG.E R11, desc[UR6][R20.64+0x4] ;  /* 0x00000406140b7981 */ /* 0x000ee2000c1e1900 */
[----:B------:R-:W-:-:S03]  /*1990*/  IMAD.WIDE R24, R2, 0x4, R18 ;  /* 0x0000000402187825 */ /* 0x000fc600078e0212 */
[----:B------:R-:W4:Y:S04]  /*19a0*/  LDG.E R7, desc[UR6][R18.64] ;  /* 0x0000000612077981 */ /* 0x000f28000c1e1900 */
[----:B------:R-:W4:Y:S04]  /*19b0*/  LDG.E R29, desc[UR6][R20.64+0x8] ;  /* 0x00000806141d7981 */ /* 0x000f28000c1e1900 */
[----:B------:R-:W5:Y:S04]  /*19c0*/  LDG.E R24, desc[UR6][R24.64] ;  /* 0x0000000618187981 */ /* 0x000f68000c1e1900 */
[----:B------:R-:W5:Y:S01]  /*19d0*/  LDG.E R18, desc[UR6][R20.64+0xc] ;  /* 0x00000c0614127981 */ /* 0x000f62000c1e1900 */
[----:B------:R-:W-:-:S02]  /*19e0*/  IADD3 R26, PT, PT, R26, 0x4, RZ ;  /* 0x000000041a1a7810 */ /* 0x000fc40007ffe0ff */
[----:B------:R-:W-:Y:S01]  /*19f0*/  IADD3 R10, PT, PT, R10, 0x4, RZ ;  /* 0x000000040a0a7810 */ /* 0x000fe20007ffe0ff */
[----:B--2---:R-:W-:-:S04]  /*1a00*/  FFMA R28, R28, R22, R17 ;  /* 0x000000161c1c7223 */ /* 0x004fc80000000011 */
[----:B---3--:R-:W-:-:S04]  /*1a10*/  FFMA R28, R11, R14, R28 ;  /* 0x0000000e0b1c7223 */ /* 0x008fc8000000001c */
[----:B----4-:R-:W-:-:S04]  /*1a20*/  FFMA R7, R29, R7, R28 ;  /* 0x000000071d077223 */ /* 0x010fc8000000001c */
[----:B-----5:R-:W-:-:S07]  /*1a30*/  FFMA R17, R18, R24, R7 ;  /* 0x0000001812117223 */ /* 0x020fce0000000007 */
.L_x_62:
[----:B------:R-:W-:Y:S05]  /*1a40*/  BSYNC.RECONVERGENT B1 ;  /* 0x0000000000017941 */ /* 0x000fea0003800200 */
.L_x_61:
[----:B------:R-:W-:Y:S05]  /*1a50*/  @!P2 BRA `(.L_x_46) ;  /* 0x00000000006ca947 */ /* 0x000fea0003800000 */
[----:B------:R-:W-:Y:S02]  /*1a60*/  ISETP.NE.AND P3, PT, R27, 0x1, PT ;  /* 0x000000011b00780c */ /* 0x000fe40003f65270 */
[----:B------:R-:W-:-:S04]  /*1a70*/  LOP3.LUT R9, R9, 0x1, RZ, 0xc0, !PT ;  /* 0x0000000109097812 */ /* 0x000fc800078ec0ff */
[----:B------:R-:W-:-:S07]  /*1a80*/  ISETP.NE.U32.AND P2, PT, R9, 0x1, PT ;  /* 0x000000010900780c */ /* 0x000fce0003f45070 */
[----:B------:R-:W-:Y:S01]  /*1a90*/  @P3 IADD3 R7, P4, PT, R3, R26, RZ ;  /* 0x0000001a03073210 */ /* 0x000fe20007f9e0ff */
[----:B------:R-:W-:Y:S01]  /*1aa0*/  @P3 IMAD R19, R10, R2, RZ ;  /* 0x000000020a133224 */ /* 0x000fe200078e02ff */
[----:B------:R-:W-:Y:S02]  /*1ab0*/  @P3 IADD3 R26, PT, PT, R26, 0x2, RZ ;  /* 0x000000021a1a3810 */ /* 0x000fe40007ffe0ff */
[----:B------:R-:W-:Y:S01]  /*1ac0*/  @P3 IADD3.X R20, PT, PT, RZ, R8, RZ, P4, !PT ;  /* 0x00000008ff143210 */ /* 0x000fe200027fe4ff */
[----:B------:R-:W-:Y:S01]  /*1ad0*/  @P3 IMAD.WIDE R18, R19, 0x4, R12 ;  /* 0x0000000413123825 */ /* 0x000fe200078e020c */
[C---:B------:R-:W-:Y:S02]  /*1ae0*/  @P3 LEA R14, P4, R7.reuse, R4, 0x2 ;  /* 0x00000004070e3211 */ /* 0x040fe400078810ff */
[----:B------:R-:W-:Y:S02]  /*1af0*/  @P3 IADD3 R10, PT, PT, R10, 0x2, RZ ;  /* 0x000000020a0a3810 */ /* 0x000fe40007ffe0ff */
[----:B------:R-:W-:Y:S01]  /*1b00*/  @P3 LEA.HI.X R15, R7, R5, R20, 0x2, P4 ;  /* 0x00000005070f3211 */ /* 0x000fe200020f1414 */
[----:B------:R-:W2:Y:S01]  /*1b10*/  @P3 LDG.E R22, desc[UR6][R18.64] ;  /* 0x0000000612163981 */ /* 0x000ea2000c1e1900 */
[----:B------:R-:W-:Y:S01]  /*1b20*/  @!P2 IADD3 R26, P4, PT, R3, R26, RZ ;  /* 0x0000001a031aa210 */ /* 0x000fe20007f9e0ff */
[----:B------:R-:W-:-:S03]  /*1b30*/  @P3 IMAD.WIDE R20, R2, 0x4, R18 ;  /* 0x0000000402143825 */ /* 0x000fc600078e0212 */
[----:B------:R-:W-:Y:S01]  /*1b40*/  @!P2 IADD3.X R8, PT, PT, RZ, R8, RZ, P4, !PT ;  /* 0x00000008ff08a210 */ /* 0x000fe200027fe4ff */
[----:B------:R-:W-:Y:S01]  /*1b50*/  @!P2 IMAD R3, R10, R2, RZ ;  /* 0x000000020a03a224 */ /* 0x000fe200078e02ff */
[C---:B------:R-:W-:Y:S01]  /*1b60*/  @!P2 LEA R4, P4, R26.reuse, R4, 0x2 ;  /* 0x000000041a04a211 */ /* 0x040fe200078810ff */
[----:B------:R-:W2:Y:S02]  /*1b70*/  @P3 LDG.E R2, desc[UR6][R14.64] ;  /* 0x000000060e023981 */ /* 0x000ea4000c1e1900 */
[----:B------:R-:W-:Y:S01]  /*1b80*/  @!P2 IMAD.WIDE R12, R3, 0x4, R12 ;  /* 0x00000004030ca825 */ /* 0x000fe200078e020c */
[----:B------:R-:W-:Y:S01]  /*1b90*/  @!P2 LEA.HI.X R5, R26, R5, R8, 0x2, P4 ;  /* 0x000000051a05a211 */ /* 0x000fe200020f1408 */
[----:B------:R-:W3:Y:S04]  /*1ba0*/  @P3 LDG.E R20, desc[UR6][R20.64] ;  /* 0x0000000614143981 */ /* 0x000ee8000c1e1900 */
[----:B------:R-:W3:Y:S04]  /*1bb0*/  @P3 LDG.E R3, desc[UR6][R14.64+0x4] ;  /* 0x000004060e033981 */ /* 0x000ee8000c1e1900 */
[----:B------:R-:W4:Y:S04]  /*1bc0*/  @!P2 LDG.E R12, desc[UR6][R12.64] ;  /* 0x000000060c0ca981 */ /* 0x000f28000c1e1900 */
[----:B------:R-:W4:Y:S01]  /*1bd0*/  @!P2 LDG.E R4, desc[UR6][R4.64] ;  /* 0x000000060404a981 */ /* 0x000f22000c1e1900 */
[----:B--2---:R-:W-:-:S04]  /*1be0*/  @P3 FFMA R2, R2, R22, R17 ;  /* 0x0000001602023223 */ /* 0x004fc80000000011 */
[----:B---3--:R-:W-:-:S04]  /*1bf0*/  @P3 FFMA R17, R3, R20, R2 ;  /* 0x0000001403113223 */ /* 0x008fc80000000002 */
[----:B----4-:R-:W-:-:S07]  /*1c00*/  @!P2 FFMA R17, R4, R12, R17 ;  /* 0x0000000c0411a223 */ /* 0x010fce0000000011 */
.L_x_46:
[----:B------:R-:W-:Y:S05]  /*1c10*/  BSYNC.RECONVERGENT B0 ;  /* 0x0000000000007941 */ /* 0x000fea0003800200 */
.L_x_45:
[----:B------:R-:W-:Y:S01]  /*1c20*/  BAR.SYNC.DEFER_BLOCKING 0x0 ;  /* 0x0000000000007b1d */ /* 0x000fe20000010000 */
[----:B------:R-:W-:-:S05]  /*1c30*/  LEA R6, R6, R0, 0x2 ;  /* 0x0000000006067211 */ /* 0x000fca00078e10ff */
[----:B------:R0:W-:Y:S02]  /*1c40*/  STS [R6], R17 ;  /* 0x0000001106007388 */ /* 0x0001e40000000800 */
[----:B------:R-:W-:Y:S06]  /*1c50*/  BAR.SYNC.DEFER_BLOCKING 0x0 ;  /* 0x0000000000007b1d */ /* 0x000fec0000010000 */
[----:B------:R-:W-:Y:S05]  /*1c60*/  @P1 EXIT ;  /* 0x000000000000194d */ /* 0x000fea0003800000 */
        /* <DEDUP_REMOVED lines=10> */
[----:B0-----:R-:W2:Y:S01]  /*1d10*/  LDG.E R6, desc[UR6][R2.64] ;  /* 0x0000000602067981 */ /* 0x001ea2000c1e1900 */
[----:B---3--:R-:W-:-:S04]  /*1d20*/  FADD R4, R4, R17 ;  /* 0x0000001104047221 */ /* 0x008fc80000000000 */
[----:B-1----:R-:W-:-:S04]  /*1d30*/  FADD R4, R4, R5 ;  /* 0x0000000504047221 */ /* 0x002fc80000000000 */
[----:B------:R-:W-:Y:S01]  /*1d40*/  FADD R5, R4, R7 ;  /* 0x0000000704057221 */ /* 0x000fe20000000000 */
[----:B--2---:R-:W-:-:S04]  /*1d50*/  FMUL R6, R6, UR4 ;  /* 0x0000000406067c20 */ /* 0x004fc80008400000 */
[----:B----4-:R-:W-:-:S05]  /*1d60*/  FFMA R5, R5, UR5, R6 ;  /* 0x0000000505057c23 */ /* 0x010fca0008000006 */
[----:B------:R-:W-:Y:S01]  /*1d70*/  STG.E desc[UR6][R2.64], R5 ;  /* 0x0000000502007986 */ /* 0x000fe2000c101906 */
[----:B------:R-:W-:Y:S05]  /*1d80*/  EXIT ;  /* 0x000000000000794d */ /* 0x000fea0003800000 */
.L_x_42:
[----:B------:R-:W0:Y:S01]  /*1d90*/  LDC R0, c[0x0][0x390] ;  /* 0x0000e400ff007b82 */ /* 0x000e220000000800 */
[----:B------:R-:W1:Y:S01]  /*1da0*/  S2R R5, SR_CgaCtaId ;  /* 0x0000000000057919 */ /* 0x000e620000008800 */
[----:B------:R-:W2:Y:S01]  /*1db0*/  LDCU.64 UR8, c[0x0][0x388] ;  /* 0x00007100ff0877ac */ /* 0x000ea20008000a00 */
[----:B------:R-:W-:Y:S02]  /*1dc0*/  SHF.R.S32.HI R9, RZ, 0x1f, R16 ;  /* 0x0000001fff097819 */ /* 0x000fe40000011410 */
[----:B------:R-:W-:Y:S01]  /*1dd0*/  MOV R21, 0x400 ;  /* 0x0000040000157802 */ /* 0x000fe20000000f00 */
[----:B------:R-:W-:Y:S01]  /*1de0*/  UISETP.GE.AND UP0, UPT, UR5, 0x1, UPT ;  /* 0x000000010500788c */ /* 0x000fe2000bf06270 */
[----:B------:R-:W-:Y:S01]  /*1df0*/  MOV R12, RZ ;  /* 0x000000ff000c7202 */ /* 0x000fe20000000f00 */
[----:B------:R-:W3:Y:S08]  /*1e00*/  LDC R2, c[0x0][0x3a0] ;  /* 0x0000e800ff027b82 */ /* 0x000ef00000000800 */
[----:B------:R-:W4:Y:S01]  /*1e10*/  LDC.64 R22, c[0x0][0x398] ;  /* 0x0000e600ff167b82 */ /* 0x000f220000000a00 */
[----:B0-----:R-:W-:-:S05]  /*1e20*/  IMAD R11, R6, R0, RZ ;  /* 0x00000000060b7224 */ /* 0x001fca00078e02ff */
[----:B------:R-:W-:Y:S02]  /*1e30*/  SHF.R.S32.HI R8, RZ, 0x1f, R11 ;  /* 0x0000001fff087819 */ /* 0x000fe4000001140b */
[----:B------:R-:W-:Y:S01]  /*1e40*/  IADD3 R13, P0, PT, R16, R11, RZ ;  /* 0x0000000b100d7210 */ /* 0x000fe20007f1e0ff */
[----:B---3--:R-:W-:-:S03]  /*1e50*/  IMAD R3, R7, R2, RZ ;  /* 0x0000000207037224 */ /* 0x008fc600078e02ff */
[----:B------:R-:W-:Y:S02]  /*1e60*/  IADD3.X R4, PT, PT, R8, R9, RZ, P0, !PT ;  /* 0x0000000908047210 */ /* 0x000fe400007fe4ff */
[C---:B------:R-:W-:Y:S02]  /*1e70*/  SHF.L.U32 R17, R13.reuse, 0x2, RZ ;  /* 0x000000020d117819 */ /* 0x040fe400000006ff */
[----:B------:R-:W-:Y:S01]  /*1e80*/  SHF.L.U64.HI R13, R13, 0x2, R4 ;  /* 0x000000020d0d7819 */ /* 0x000fe20000010204 */
[----:B----4-:R-:W-:Y:S01]  /*1e90*/  IMAD.WIDE R22, R3, 0x4, R22 ;  /* 0x0000000403167825 */ /* 0x010fe200078e0216 */
[----:B------:R-:W-:Y:S02]  /*1ea0*/  IADD3 R4, PT, PT, R21, 0x80, RZ ;  /* 0x0000008015047810 */ /* 0x000fe40007ffe0ff */
[----:B--2---:R-:W-:Y:S02]  /*1eb0*/  IADD3 R24, P0, PT, R17, UR8, RZ ;  /* 0x0000000811187c10 */ /* 0x004fe4000ff1e0ff */
[----:B-1----:R-:W-:-:S02]  /*1ec0*/  LEA R10, R5, R4, 0x18 ;  /* 0x00000004050a7211 */ /* 0x002fc400078ec0ff */
[----:B------:R-:W-:Y:S02]  /*1ed0*/  LEA R21, R5, R21, 0x18 ;  /* 0x0000001505157211 */ /* 0x000fe400078ec0ff */
[----:B------:R-:W-:Y:S01]  /*1ee0*/  IADD3.X R25, PT, PT, R13, UR9, RZ, P0, !PT ;  /* 0x000000090d197c10 */ /* 0x000fe200087fe4ff */
[C---:B------:R-:W-:Y:S01]  /*1ef0*/  IMAD R5, R7.reuse, 0x84, R10 ;  /* 0x0000008407057824 */ /* 0x040fe200078e020a */
[----:B------:R-:W-:Y:S02]  /*1f00*/  SHF.L.U32 R3, R0, 0x2, RZ ;  /* 0x0000000200037819 */ /* 0x000fe400000006ff */
[----:B------:R-:W-:Y:S01]  /*1f10*/  LEA R4, R7, R21, 0x2 ;  /* 0x0000001507047211 */ /* 0x000fe200078e10ff */
[----:B------:R-:W-:Y:S06]  /*1f20*/  BRA.U !UP0, `(.L_x_63) ;  /* 0x0000000508207547 */ /* 0x000fec000b800000 */
[--C-:B------:R-:W-:Y:S01]  /*1f30*/  IADD3 R11, P0, P1, R16, R11, R3.reuse ;  /* 0x0000000b100b7210 */ /* 0x100fe2000791e003 */
[----:B------:R-:W-:Y:S01]  /*1f40*/  HFMA2 R12, -RZ, RZ, 0, 0 ;  /* 0x00000000ff0c7431 */ /* 0x000fe200000001ff */
[----:B------:R-:W-:Y:S01]  /*1f50*/  SHF.R.S32.HI R10, RZ, 0x1f, R3 ;  /* 0x0000001fff0a7819 */ /* 0x000fe20000011403 */
[----:B------:R-:W-:Y:S01]  /*1f60*/  UMOV UR4, URZ ;  /* 0x000000ff00047c82 */ /* 0x000fe20008000000 */
[----:B------:R-:W-:Y:S02]  /*1f70*/  SHF.L.U32 R26, R11, 0x2, RZ ;  /* 0x000000020b1a7819 */ /* 0x000fe400000006ff */
[----:B------:R-:W-:Y:S02]  /*1f80*/  IADD3.X R8, PT, PT, R9, R8, R10, P0, P1 ;  /* 0x0000000809087210 */ /* 0x000fe400007e240a */
[----:B------:R-:W-:Y:S02]  /*1f90*/  MOV R24, RZ ;  /* 0x000000ff00187202 */ /* 0x000fe40000000f00 */
[----:B------:R-:W-:-:S02]  /*1fa0*/  SHF.L.U64.HI R27, R11, 0x2, R8 ;  /* 0x000000020b1b7819 */ /* 0x000fc40000010208 */
[----:B------:R-:W-:Y:S01]  /*1fb0*/  LEA R20, R6, R21, 0x5 ;  /* 0x0000001506147211 */ /* 0x000fe200078e28ff */
[----:B------:R-:W-:-:S07]  /*1fc0*/  IMAD.WIDE R26, R0, 0x60, R26 ;  /* 0x00000060001a7825 */ /* 0x000fce00078e021a */
.L_x_64:
[----:B------:R-:W-:Y:S01]  /*1fd0*/  IADD3 R10, P0, PT, R18, R17, RZ ;  /* 0x00000011120a7210 */ /* 0x000fe20007f1e0ff */
[----:B------:R-:W-:-:S03]  /*1fe0*/  IMAD.WIDE R14, R3, 0x4, RZ ;  /* 0x00000004030e7825 */ /* 0x000fc600078e02ff */
[----:B------:R-:W-:Y:S02]  /*1ff0*/  IADD3.X R11, PT, PT, R19, R13, RZ, P0, !PT ;  /* 0x0000000d130b7210 */ /* 0x000fe400007fe4ff */
[----:B------:R-:W-:-:S04]  /*2000*/  IADD3 R8, P0, PT, R14, R10, RZ ;  /* 0x0000000a0e087210 */ /* 0x000fc80007f1e0ff */
[----:B------:R-:W-:Y:S02]  /*2010*/  IADD3.X R9, PT, PT, R15, R11, RZ, P0, !PT ;  /* 0x0000000b0f097210 */ /* 0x000fe400007fe4ff */
[----:B------:R-:W2:Y:S04]  /*2020*/  LDG.E R11, desc[UR6][R10.64] ;  /* 0x000000060a0b7981 */ /* 0x000ea8000c1e1900 */
[----:B------:R0:W3:Y:S02]  /*2030*/  LDG.E R28, desc[UR6][R8.64] ;  /* 0x00000006081c7981 */ /* 0x0000e4000c1e1900 */
[----:B0-----:R-:W-:-:S05]  /*2040*/  IMAD.WIDE R8, R0, 0x10, R8 ;  /* 0x0000001000087825 */ /* 0x001fca00078e0208 */
[----:B------:R0:W4:Y:S01]  /*2050*/  LDG.E R10, desc[UR6][R8.64] ;  /* 0x00000006080a7981 */ /* 0x000122000c1e1900 */
[----:B------:R-:W-:Y:S01]  /*2060*/  LEA R25, R6, R5, 0x2 ;  /* 0x0000000506197211 */ /* 0x000fe200078e10ff */
[----:B0-----:R-:W-:-:S04]  /*2070*/  IMAD.WIDE R8, R0, 0x10, R8 ;  /* 0x0000001000087825 */ /* 0x001fc800078e0208 */
[----:B--2---:R-:W-:Y:S04]  /*2080*/  STS [R25], R11 ;  /* 0x0000000b19007388 */ /* 0x004fe80000000800 */
[----:B---3--:R-:W-:Y:S04]  /*2090*/  STS [R25+0x10], R28 ;  /* 0x0000101c19007388 */ /* 0x008fe80000000800 */
[----:B----4-:R0:W-:Y:S04]  /*20a0*/  STS [R25+0x20], R10 ;  /* 0x0000200a19007388 */ /* 0x0101e80000000800 */
[----:B0-----:R0:W2:Y:S02]  /*20b0*/  LDG.E R10, desc[UR6][R8.64] ;  /* 0x00000006080a7981 */ /* 0x0010a4000c1e1900 */
[----:B0-----:R-:W-:-:S05]  /*20c0*/  IMAD.WIDE R8, R0, 0x10, R8 ;  /* 0x0000001000087825 */ /* 0x001fca00078e0208 */
[----:B------:R0:W3:Y:S02]  /*20d0*/  LDG.E R11, desc[UR6][R8.64] ;  /* 0x00000006080b7981 */ /* 0x0000e4000c1e1900 */
[----:B0-----:R-:W-:-:S05]  /*20e0*/  IMAD.WIDE R8, R0, 0x10, R8 ;  /* 0x0000001000087825 */ /* 0x001fca00078e0208 */
[----:B------:R0:W4:Y:S02]  /*20f0*/  LDG.E R28, desc[UR6][R8.64] ;  /* 0x00000006081c7981 */ /* 0x000124000c1e1900 */
[----:B0-----:R-:W-:-:S05]  /*2100*/  IMAD.WIDE R8, R0, 0x10, R8 ;  /* 0x0000001000087825 */ /* 0x001fca00078e0208 */
[----:B------:R0:W5:Y:S02]  /*2110*/  LDG.E R29, desc[UR6][R8.64] ;  /* 0x00000006081d7981 */ /* 0x000164000c1e1900 */
[----:B0-----:R-:W-:Y:S02]  /*2120*/  IMAD.WIDE R8, R0, 0x10, R8 ;  /* 0x0000001000087825 */ /* 0x001fe400078e0208 */
[----:B--2---:R-:W-:Y:S04]  /*2130*/  STS [R25+0x30], R10 ;  /* 0x0000300a19007388 */ /* 0x004fe80000000800 */
[----:B---3--:R-:W-:Y:S04]  /*2140*/  STS [R25+0x40], R11 ;  /* 0x0000400b19007388 */ /* 0x008fe80000000800 */
[----:B----4-:R0:W-:Y:S04]  /*2150*/  STS [R25+0x50], R28 ;  /* 0x0000501c19007388 */ /* 0x0101e80000000800 */
[----:B0-----:R0:W2:Y:S04]  /*2160*/  LDG.E R28, desc[UR6][R8.64] ;  /* 0x00000006081c7981 */ /* 0x0010a8000c1e1900 */
[----:B-----5:R1:W-:Y:S01]  /*2170*/  STS [R25+0x60], R29 ;  /* 0x0000601d19007388 */ /* 0x0203e20000000800 */
[----:B0-----:R-:W-:-:S05]  /*2180*/  IMAD.WIDE R8, R24, 0x4, R22 ;  /* 0x0000000418087825 */ /* 0x001fca00078e0216 */
[----:B-1----:R-:W3:Y:S01]  /*2190*/  LDG.E R29, desc[UR6][R8.64] ;  /* 0x00000006081d7981 */ /* 0x002ee2000c1e1900 */
[----:B------:R-:W-:Y:S01]  /*21a0*/  UIADD3 UR4, UPT, UPT, UR4, 0x20, URZ ;  /* 0x0000002004047890 */ /* 0x000fe2000fffe0ff */
[----:B------:R-:W-:Y:S01]  /*21b0*/  IMAD.WIDE R14, R0, 0x70, R14 ;  /* 0x00000070000e7825 */ /* 0x000fe200078e020e */
[----:B------:R-:W-:Y:S02]  /*21c0*/  LEA R24, R2, R24, 0x5 ;  /* 0x0000001802187211 */ /* 0x000fe400078e28ff */
[----:B------:R-:W-:Y:S01]  /*21d0*/  UISETP.GE.AND UP0, UPT, UR4, UR5, UPT ;  /* 0x000000050400728c */ /* 0x000fe2000bf06270 */
[----:B--2---:R0:W-:Y:S02]  /*21e0*/  STS [R25+0x70], R28 ;  /* 0x0000701c19007388 */ /* 0x0041e40000000800 */
[----:B0-----:R-:W-:Y:S02]  /*21f0*/  IMAD R25, R6, 0x1c, R25 ;  /* 0x0000001c06197824 */ /* 0x001fe400078e0219 */
[----:B---3--:R-:W-:Y:S01]  /*2200*/  STS [R4], R29 ;  /* 0x0000001d04007388 */ /* 0x008fe20000000800 */
[----:B------:R-:W-:Y:S06]  /*2210*/  BAR.SYNC.DEFER_BLOCKING 0x0 ;  /* 0x0000000000007b1d */ /* 0x000fec0000010000 */
[----:B------:R-:W-:Y:S04]  /*2220*/  LDS R29, [R25] ;  /* 0x00000000191d7984 */ /* 0x000fe80000000800 */
[----:B------:R-:W0:Y:S02]  /*2230*/  LDS.128 R8, [R20] ;  /* 0x0000000014087984 */ /* 0x000e240000000c00 */
[----:B0-----:R-:W-:-:S02]  /*2240*/  FFMA R12, R29, R8, R12 ;  /* 0x000000081d0c7223 */ /* 0x001fc4000000000c */
[----:B------:R-:W0:Y:S04]  /*2250*/  LDS R8, [R25+0x4] ;  /* 0x0000040019087984 */ /* 0x000e280000000800 */
[----:B------:R-:W-:Y:S01]  /*2260*/  LDS R29, [R25+0x10] ;  /* 0x00001000191d7984 */ /* 0x000fe20000000800 */
[----:B0-----:R-:W-:-:S03]  /*2270*/  FFMA R12, R8, R9, R12 ;  /* 0x00000009080c7223 */ /* 0x001fc6000000000c */
[----:B------:R-:W0:Y:S02]  /*2280*/  LDS R9, [R25+0x8] ;  /* 0x0000080019097984 */ /* 0x000e240000000800 */
[----:B0-----:R-:W-:Y:S02]  /*2290*/  FFMA R10, R9, R10, R12 ;  /* 0x0000000a090a7223 */ /* 0x001fe4000000000c */
[----:B------:R-:W0:Y:S02]  /*22a0*/  LDS R9, [R25+0xc] ;  /* 0x00000c0019097984 */ /* 0x000e240000000800 */
[----:B0-----:R-:W-:Y:S02]  /*22b0*/  FFMA R12, R9, R11, R10 ;  /* 0x0000000b090c7223 */ /* 0x001fe4000000000a */
[----:B------:R-:W0:Y:S02]  /*22c0*/  LDS.128 R8, [R20+0x10] ;  /* 0x0000100014087984 */ /* 0x000e240000000c00 */
[----:B0-----:R-:W-:-:S02]  /*22d0*/  FFMA R8, R29, R8, R12 ;  /* 0x000000081d087223 */ /* 0x001fc4000000000c */
[----:B------:R-:W0:Y:S04]  /*22e0*/  LDS R29, [R25+0x14] ;  /* 0x00001400191d7984 */ /* 0x000e280000000800 */
[----:B------:R-:W-:Y:S01]  /*22f0*/  LDS R12, [R25+0x1c] ;  /* 0x00001c00190c7984 */ /* 0x000fe20000000800 */
[----:B0-----:R-:W-:-:S03]  /*2300*/  FFMA R9, R29, R9, R8 ;  /* 0x000000091d097223 */ /* 0x001fc60000000008 */
[----:B------:R-:W0:Y:S02]  /*2310*/  LDS R8, [R25+0x18] ;  /* 0x0000180019087984 */ /* 0x000e240000000800 */
[----:B0-----:R-:W-:Y:S01]  /*2320*/  FFMA R29, R8, R10, R9 ;  /* 0x0000000a081d7223 */ /* 0x001fe20000000009 */
[----:B------:R-:W-:Y:S01]  /*2330*/  BAR.SYNC.DEFER_BLOCKING 0x0 ;  /* 0x0000000000007b1d */ /* 0x000fe20000010000 */
[-C--:B------:R-:W-:Y:S02]  /*2340*/  IADD3 R8, P0, PT, R26, R18.reuse, RZ ;  /* 0x000000121a087210 */ /* 0x080fe40007f1e0ff */
[----:B------:R-:W-:Y:S01]  /*2350*/  IADD3 R18, P1, PT, R14, R18, RZ ;  /* 0x000000120e127210 */ /* 0x000fe20007f3e0ff */
[----:B------:R-:W-:Y:S01]  /*2360*/  FFMA R12, R12, R11, R29 ;  /* 0x0000000b0c0c7223 */ /* 0x000fe2000000001d */
[-C--:B------:R-:W-:Y:S02]  /*2370*/  IADD3.X R9, PT, PT, R27, R19.reuse, RZ, P0, !PT ;  /* 0x000000131b097210 */ /* 0x080fe400007fe4ff */
[----:B------:R-:W-:Y:S01]  /*2380*/  IADD3.X R19, PT, PT, R15, R19, RZ, P1, !PT ;  /* 0x000000130f137210 */ /* 0x000fe20000ffe4ff */
[----:B------:R-:W-:Y:S08]  /*2390*/  BRA.U !UP0, `(.L_x_64) ;  /* 0xfffffffd080c7547 */ /* 0x000ff0000b83ffff */
[----:B------:R-:W-:-:S07]  /*23a0*/  IMAD.WIDE R24, R0, 0x10, R8 ;  /* 0x0000001000187825 */ /* 0x000fce00078e0208 */
.L_x_63:
[----:B------:R-:W-:-:S03]  /*23b0*/  IMAD.WIDE R18, R3, 0x4, RZ ;  /* 0x0000000403127825 */ /* 0x000fc600078e02ff */
[----:B------:R-:W-:-:S04]  /*23c0*/  IADD3 R8, P0, PT, R18, R24, RZ ;  /* 0x0000001812087210 */ /* 0x000fc80007f1e0ff */
[----:B------:R-:W-:-:S03]  /*23d0*/  IADD3.X R9, PT, PT, R19, R25, RZ, P0, !PT ;  /* 0x0000001913097210 */ /* 0x000fc600007fe4ff */
[C---:B------:R-:W-:Y:S02]  /*23e0*/  IMAD.WIDE R26, R0.reuse, 0x10, R8 ;  /* 0x00000010001a7825 */ /* 0x040fe400078e0208 */
[----:B------:R0:W2:Y:S02]  /*23f0*/  LDG.E R20, desc[UR6][R8.64] ;  /* 0x0000000608147981 */ /* 0x0000a4000c1e1900 */
[C---:B------:R-:W-:Y:S02]  /*2400*/  IMAD.WIDE R10, R0.reuse, 0x10, R26 ;  /* 0x00000010000a7825 */ /* 0x040fe400078e021a */
[----:B------:R-:W3:Y:S02]  /*2410*/  LDG.E R26, desc[UR6][R26.64] ;  /* 0x000000061a1a7981 */ /* 0x000ee4000c1e1900 */
[C---:B------:R-:W-:Y:S02]  /*2420*/  IMAD.WIDE R14, R0.reuse, 0x10, R10 ;  /* 0x00000010000e7825 */ /* 0x040fe400078e020a */
[----:B------:R1:W4:Y:S02]  /*2430*/  LDG.E R13, desc[UR6][R10.64] ;  /* 0x000000060a0d7981 */ /* 0x000324000c1e1900 */
[----:B0-----:R-:W-:-:S02]  /*2440*/  IMAD.WIDE R8, R0, 0x10, R14 ;  /* 0x0000001000087825 */ /* 0x001fc400078e020e */
[----:B------:R-:W5:Y:S02]  /*2450*/  LDG.E R14, desc[UR6][R14.64] ;  /* 0x000000060e0e7981 */ /* 0x000f64000c1e1900 */
[C---:B-1----:R-:W-:Y:S02]  /*2460*/  IMAD.WIDE R10, R0.reuse, 0x10, R8 ;  /* 0x00000010000a7825 */ /* 0x042fe400078e0208 */
[----:B------:R0:W5:Y:S02]  /*2470*/  LDG.E R15, desc[UR6][R8.64] ;  /* 0x00000006080f7981 */ /* 0x000164000c1e1900 */
[----:B0-----:R-:W-:Y:S02]  /*2480*/  IMAD.WIDE R8, R0, 0x10, R10 ;  /* 0x0000001000087825 */ /* 0x001fe400078e020a */
[----:B------:R-:W5:Y:S04]  /*2490*/  LDG.E R10, desc[UR6][R10.64] ;  /* 0x000000060a0a7981 */ /* 0x000f68000c1e1900 */
[----:B------:R0:W5:Y:S02]  /*24a0*/  LDG.E R28, desc[UR6][R8.64] ;  /* 0x00000006081c7981 */ /* 0x000164000c1e1900 */
[----:B0-----:R-:W-:-:S02]  /*24b0*/  MOV R8, R24 ;  /* 0x0000001800087202 */ /* 0x001fc40000000f00 */
[----:B------:R-:W-:-:S05]  /*24c0*/  MOV R9, R25 ;  /* 0x0000001900097202 */ /* 0x000fca0000000f00 */
[----:B------:R-:W5:Y:S01]  /*24d0*/  LDG.E R29, desc[UR6][R8.64] ;  /* 0x00000006081d7981 */ /* 0x000f62000c1e1900 */
[----:B------:R-:W-:-:S04]  /*24e0*/  IMAD R17, R7, -0x80, R5 ;  /* 0xffffff8007117824 */ /* 0x000fc800078e0205 */
[----:B------:R-:W-:-:S05]  /*24f0*/  IMAD R17, R6, 0x84, R17 ;  /* 0x0000008406117824 */ /* 0x000fca00078e0211 */
[----:B--2---:R-:W-:Y:S04]  /*2500*/  STS [R17+0x210], R20 ;  /* 0x0002101411007388 */ /* 0x004fe80000000800 */
[----:B---3--:R0:W-:Y:S04]  /*2510*/  STS [R17+0x420], R26 ;  /* 0x0004201a11007388 */ /* 0x0081e80000000800 */
[----:B----4-:R1:W-:Y:S04]  /*2520*/  STS [R17+0x630], R13 ;  /* 0x0006300d11007388 */ /* 0x0103e80000000800 */
[----:B-----5:R1:W-:Y:S04]  /*2530*/  STS [R17+0x840], R14 ;  /* 0x0008400e11007388 */ /* 0x0203e80000000800 */
[----:B------:R1:W-:Y:S04]  /*2540*/  STS [R17+0xa50], R15 ;  /* 0x000a500f11007388 */ /* 0x0003e80000000800 */
[----:B------:R1:W-:Y:S04]  /*2550*/  STS [R17+0xc60], R10 ;  /* 0x000c600a11007388 */ /* 0x0003e80000000800 */
[----:B------:R1:W-:Y:S01]  /*2560*/  STS [R17+0xe70], R28 ;  /* 0x000e701c11007388 */ /* 0x0003e20000000800 */
[----:B0-----:R-:W-:-:S03]  /*2570*/  IMAD R26, R2, UR5, RZ ;  /* 0x00000005021a7c24 */ /* 0x001fc6000f8e02ff */
[----:B------:R1:W-:Y:S01]  /*2580*/  STS [R17], R29 ;  /* 0x0000001d11007388 */ /* 0x0003e20000000800 */
[----:B------:R-:W-:Y:S01]  /*2590*/  IMAD.WIDE R22, R26, 0x4, R22 ;  /* 0x000000041a167825 */ /* 0x000fe200078e0216 */
[----:B------:R-:W-:Y:S06]  /*25a0*/  BAR.SYNC.DEFER_BLOCKING 0x0 ;  /* 0x0000000000007b1d */ /* 0x000fec0000010000 */
[----:B------:R-:W2:Y:S01]  /*25b0*/  LDG.E R9, desc[UR6][R22.64] ;  /* 0x0000000616097981 */ /* 0x000ea2000c1e1900 */
[----:B------:R-:W-:-:S04]  /*25c0*/  SHF.L.U32 R8, R6, 0x3, RZ ;  /* 0x0000000306087819 */ /* 0x000fc800000006ff */
[----:B------:R-:W-:-:S04]  /*25d0*/  IADD3 R11, PT, PT, R8, 0x8, RZ ;  /* 0x00000008080b7810 */ /* 0x000fc80007ffe0ff */
[----:B------:R-:W-:Y:S01]  /*25e0*/  ISETP.GE.U32.AND P0, PT, R8, R11, PT ;  /* 0x0000000b0800720c */ /* 0x000fe20003f06070 */
[----:B------:R-:W-:Y:S01]  /*25f0*/  BSSY.RECONVERGENT B0, `(.L_x_65) ;  /* 0x0000024000007945 */ /* 0x000fe20003800200 */
[----:B--2---:R1:W-:Y:S11]  /*2600*/  STS [R4], R9 ;  /* 0x0000000904007388 */ /* 0x0043f60000000800 */
[----:B------:R-:W-:Y:S05]  /*2610*/  @P0 BRA `(.L_x_66) ;  /* 0x0000000000840947 */ /* 0x000fea0003800000 */
[-C--:B------:R-:W-:Y:S01]  /*2620*/  ISETP.GE.U32.AND P0, PT, R8, R7.reuse, PT ;  /* 0x000000070800720c */ /* 0x080fe20003f06070 */
[----:B-1----:R-:W-:Y:S01]  /*2630*/  IMAD R9, R6, 0x39c, R17 ;  /* 0x0000039c06097824 */ /* 0x002fe200078e0211 */
[C---:B------:R-:W-:Y:S02]  /*2640*/  IADD3 R10, PT, PT, R8.reuse, 0x1, RZ ;  /* 0x00000001080a7810 */ /* 0x040fe40007ffe0ff */
[----:B------:R-:W-:Y:S02]  /*2650*/  IADD3 R14, PT, PT, R8, 0x2, RZ ;  /* 0x00000002080e7810 */ /* 0x000fe40007ffe0ff */
[----:B------:R-:W-:Y:S02]  /*2660*/  ISETP.GE.U32.AND P1, PT, R10, R7, PT ;  /* 0x000000070a00720c */ /* 0x000fe40003f26070 */
[----:B------:R-:W-:-:S05]  /*2670*/  LEA R10, R6, R5, 0x5 ;  /* 0x00000005060a7211 */ /* 0x000fca00078e28ff */
[----:B------:R-:W0:Y:S04]  /*2680*/  @!P0 LDS R11, [R9] ;  /* 0x00000000090b8984 */ /* 0x000e280000000800 */
[----:B0-----:R-:W-:Y:S01]  /*2690*/  @!P0 STS [R10], R11 ;  /* 0x0000000b0a008388 */ /* 0x001fe20000000800 */
[-C--:B------:R-:W-:Y:S02]  /*26a0*/  ISETP.GE.U32.AND P0, PT, R14, R7.reuse, PT ;  /* 0x000000070e00720c */ /* 0x080fe40003f06070 */
[----:B------:R-:W-:Y:S01]  /*26b0*/  IADD3 R14, PT, PT, R8, 0x3, RZ ;  /* 0x00000003080e7810 */ /* 0x000fe20007ffe0ff */
[----:B------:R-:W0:Y:S04]  /*26c0*/  @!P1 LDS R13, [R9+0x84] ;  /* 0x00008400090d9984 */ /* 0x000e280000000800 */
        /* <DEDUP_REMOVED lines=22> */
.L_x_66:
[----:B------:R-:W-:Y:S05]  /*2830*/  BSYNC.RECONVERGENT B0 ;  /* 0x0000000000007941 */ /* 0x000fea0003800200 */
.L_x_65:
[----:B------:R-:W-:Y:S01]  /*2840*/  BAR.SYNC.DEFER_BLOCKING 0x0 ;  /* 0x0000000000007b1d */ /* 0x000fe20000010000 */
[C---:B------:R-:W-:Y:S01]  /*2850*/  LEA R20, R6.reuse, R5, 0x5 ;  /* 0x0000000506147211 */ /* 0x040fe200078e28ff */
[----:B------:R-:W-:Y:S01]  /*2860*/  UIADD3 UR8, UPT, UPT, UR5, 0x20, URZ ;  /* 0x0000002005087890 */ /* 0x000fe2000fffe0ff */
[----:B------:R-:W-:-:S03]  /*2870*/  LEA R21, R6, R21, 0x5 ;  /* 0x0000001506157211 */ /* 0x000fc600078e28ff */
[----:B------:R-:W2:Y:S01]  /*2880*/  LDCU UR4, c[0x0][0x380] ;  /* 0x00007000ff0477ac */ /* 0x000ea20008000800 */
[----:B-1----:R-:W-:Y:S04]  /*2890*/  LDS R15, [R20] ;  /* 0x00000000140f7984 */ /* 0x002fe80000000800 */
[----:B0-----:R-:W0:Y:S04]  /*28a0*/  LDS.128 R8, [R21] ;  /* 0x0000000015087984 */ /* 0x001e280000000c00 */
[----:B------:R-:W1:Y:S04]  /*28b0*/  LDS R27, [R20+0x4] ;  /* 0x00000400141b7984 */ /* 0x000e680000000800 */
[----:B------:R-:W3:Y:S01]  /*28c0*/  LDS R13, [R20+0x8] ;  /* 0x00000800140d7984 */ /* 0x000ee20000000800 */
[----:B0-----:R-:W-:-:S03]  /*28d0*/  FFMA R12, R15, R8, R12 ;  /* 0x000000080f0c7223 */ /* 0x001fc6000000000c */
[----:B------:R-:W0:Y:S01]  /*28e0*/  LDS R8, [R20+0xc] ;  /* 0x00000c0014087984 */ /* 0x000e220000000800 */
[----:B-1----:R-:W-:-:S03]  /*28f0*/  FFMA R12, R27, R9, R12 ;  /* 0x000000091b0c7223 */ /* 0x002fc6000000000c */
[----:B------:R-:W-:Y:S01]  /*2900*/  LDS R9, [R20+0x10] ;  /* 0x0000100014097984 */ /* 0x000fe20000000800 */
[----:B---3--:R-:W-:-:S03]  /*2910*/  FFMA R27, R13, R10, R12 ;  /* 0x0000000a0d1b7223 */ /* 0x008fc6000000000c */
[----:B------:R-:W1:Y:S01]  /*2920*/  LDS.128 R12, [R21+0x10] ;  /* 0x00001000150c7984 */ /* 0x000e620000000c00 */
[----:B0-----:R-:W-:-:S03]  /*2930*/  FFMA R8, R8, R11, R27 ;  /* 0x0000000b08087223 */ /* 0x001fc6000000001b */
[----:B------:R-:W0:Y:S04]  /*2940*/  LDS R27, [R20+0x14] ;  /* 0x00001400141b7984 */ /* 0x000e280000000800 */
[----:B------:R-:W3:Y:S01]  /*2950*/  LDS R11, [R20+0x18] ;  /* 0x00001800140b7984 */ /* 0x000ee20000000800 */
[----:B-1----:R-:W-:Y:S02]  /*2960*/  FFMA R10, R9, R12, R8 ;  /* 0x0000000c090a7223 */ /* 0x002fe40000000008 */
[----:B------:R-:W2:Y:S01]  /*2970*/  LDC R12, c[0x0][0x3b8] ;  /* 0x0000ee00ff0c7b82 */ /* 0x000ea20000000800 */
[----:B------:R-:W1:Y:S01]  /*2980*/  LDS R8, [R20+0x1c] ;  /* 0x00001c0014087984 */ /* 0x000e620000000800 */
[----:B0-----:R-:W-:Y:S01]  /*2990*/  FFMA R10, R27, R13, R10 ;  /* 0x0000000d1b0a7223 */ /* 0x001fe2000000000a */
[----:B--2---:R-:W-:-:S02]  /*29a0*/  IADD3 R13, PT, PT, -R12, UR4, RZ ;  /* 0x000000040c0d7c10 */ /* 0x004fc4000fffe1ff */
[----:B------:R-:W-:Y:S01]  /*29b0*/  IADD3 R27, PT, PT, -R26, RZ, RZ ;  /* 0x000000ff1a1b7210 */ /* 0x000fe20007ffe1ff */
[----:B---3--:R-:W-:Y:S02]  /*29c0*/  FFMA R11, R11, R14, R10 ;  /* 0x0000000e0b0b7223 */ /* 0x008fe4000000000a */
[----:B------:R-:W-:Y:S01]  /*29d0*/  BAR.SYNC.DEFER_BLOCKING 0x0 ;  /* 0x0000000000007b1d */ /* 0x000fe20000010000 */
[----:B------:R-:W-:Y:S01]  /*29e0*/  ISETP.LE.AND P0, PT, R13, UR8, PT ;  /* 0x000000080d007c0c */ /* 0x000fe2000bf03270 */
[----:B------:R-:W-:-:S04]  /*29f0*/  IMAD.WIDE R26, R27, 0x4, R22 ;  /* 0x000000041b1a7825 */ /* 0x000fc800078e0216 */
[----:B-1----:R-:W-:-:S08]  /*2a00*/  FFMA R22, R8, R15, R11 ;  /* 0x0000000f08167223 */ /* 0x002fd0000000000b */
[----:B------:R-:W-:Y:S05]  /*2a10*/  @P0 BRA `(.L_x_67) ;  /* 0x0000000000ec0947 */ /* 0x000fea0003800000 */
[----:B------:R-:W-:-:S07]  /*2a20*/  IMAD R14, R2, UR8, RZ ;  /* 0x00000008020e7c24 */ /* 0x000fce000f8e02ff */
.L_x_68:
[----:B------:R-:W-:-:S05]  /*2a30*/  IMAD.WIDE R8, R14, 0x4, R26 ;  /* 0x000000040e087825 */ /* 0x000fca00078e021a */
[----:B------:R0:W2:Y:S02]  /*2a40*/  LDG.E R23, desc[UR6][R8.64] ;  /* 0x0000000608177981 */ /* 0x0000a4000c1e1900 */
[----:B0-----:R-:W-:-:S03]  /*2a50*/  IMAD.WIDE R8, R0, 0x30, R18 ;  /* 0x0000003000087825 */ /* 0x001fc600078e0212 */
[----:B------:R-:W-:-:S04]  /*2a60*/  IADD3 R8, P0, PT, R8, R24, RZ ;  /* 0x0000001808087210 */ /* 0x000fc80007f1e0ff */
[----:B------:R-:W-:-:S05]  /*2a70*/  IADD3.X R9, PT, PT, R9, R25, RZ, P0, !PT ;  /* 0x0000001909097210 */ /* 0x000fca00007fe4ff */
[----:B------:R0:W3:Y:S02]  /*2a80*/  LDG.E R15, desc[UR6][R8.64+0x80] ;  /* 0x00008006080f7981 */ /* 0x0000e4000c1e1900 */
[----:B0-----:R-:W-:-:S04]  /*2a90*/  IADD3 R8, P0, PT, R18, R24, RZ ;  /* 0x0000001812087210 */ /* 0x001fc80007f1e0ff */
[----:B------:R-:W-:-:S03]  /*2aa0*/  IADD3.X R9, PT, PT, R19, R25, RZ, P0, !PT ;  /* 0x0000001913097210 */ /* 0x000fc600007fe4ff */
[----:B------:R-:W-:-:S05]  /*2ab0*/  IMAD.WIDE R10, R0, 0x10, R8 ;  /* 0x00000010000a7825 */ /* 0x000fca00078e0208 */
[----:B------:R0:W4:Y:S02]  /*2ac0*/  LDG.E R28, desc[UR6][R10.64+0x80] ;  /* 0x000080060a1c7981 */ /* 0x000124000c1e1900 */
[----:B0-----:R-:W-:-:S05]  /*2ad0*/  IMAD.WIDE R10, R0, 0x20, R8 ;  /* 0x00000020000a7825 */ /* 0x001fca00078e0208 */
[----:B------:R0:W5:Y:S02]  /*2ae0*/  LDG.E R29, desc[UR6][R10.64+0x80] ;  /* 0x000080060a1d7981 */ /* 0x000164000c1e1900 */
[C-C-:B0-----:R-:W-:Y:S02]  /*2af0*/  IMAD.WIDE R10, R0.reuse, 0x40, R8.reuse ;  /* 0x00000040000a7825 */ /* 0x141fe400078e0208 */
[----:B--2---:R-:W-:Y:S04]  /*2b00*/  STS [R4], R23 ;  /* 0x0000001704007388 */ /* 0x004fe80000000800 */
[----:B---3--:R0:W-:Y:S04]  /*2b10*/  STS [R17+0x840], R15 ;  /* 0x0008400f11007388 */ /* 0x0081e80000000800 */
[----:B0-----:R0:W2:Y:S02]  /*2b20*/  LDG.E R15, desc[UR6][R10.64+0x80] ;  /* 0x000080060a0f7981 */ /* 0x0010a4000c1e1900 */
[----:B0-----:R-:W-:-:S06]  /*2b30*/  IMAD.WIDE R10, R0, 0x50, R8 ;  /* 0x00000050000a7825 */ /* 0x001fcc00078e0208 */
[----:B------:R-:W3:Y:S04]  /*2b40*/  LDG.E R10, desc[UR6][R10.64+0x80] ;  /* 0x000080060a0a7981 */ /* 0x000ee8000c1e1900 */
[----:B------:R0:W3:Y:S02]  /*2b50*/  LDG.E R11, desc[UR6][R8.64+0x80] ;  /* 0x00008006080b7981 */ /* 0x0000e4000c1e1900 */
[----:B0-----:R-:W-:-:S05]  /*2b60*/  IMAD.WIDE R8, R0, 0x60, R8 ;  /* 0x0000006000087825 */ /* 0x001fca00078e0208 */
[----:B------:R0:W3:Y:S04]  /*2b70*/  LDG.E R23, desc[UR6][R8.64+0x80] ;  /* 0x0000800608177981 */ /* 0x0000e8000c1e1900 */
[----:B----4-:R1:W-:Y:S01]  /*2b80*/  STS [R17+0x420], R28 ;  /* 0x0004201c11007388 */ /* 0x0103e20000000800 */
[----:B0-----:R-:W-:Y:S02]  /*2b90*/  MOV R8, R24 ;  /* 0x0000001800087202 */ /* 0x001fe40000000f00 */
[----:B------:R-:W-:-:S05]  /*2ba0*/  MOV R9, R25 ;  /* 0x0000001900097202 */ /* 0x000fca0000000f00 */
[----:B-1----:R-:W4:Y:S04]  /*2bb0*/  LDG.E R28, desc[UR6][R8.64+0x80] ;  /* 0x00008006081c7981 */ /* 0x002f28000c1e1900 */
[----:B-----5:R-:W-:Y:S01]  /*2bc0*/  STS [R17+0x630], R29 ;  /* 0x0006301d11007388 */ /* 0x020fe20000000800 */
[----:B------:R-:W-:-:S06]  /*2bd0*/  UIADD3 UR4, UPT, UPT, UR5, 0x40, URZ ;  /* 0x0000004005047890 */ /* 0x000fcc000fffe0ff */
[----:B------:R-:W-:Y:S01]  /*2be0*/  ISETP.LE.AND P0, PT, R13, UR4, PT ;  /* 0x000000040d007c0c */ /* 0x000fe2000bf03270 */
[----:B--2---:R-:W-:Y:S04]  /*2bf0*/  STS [R17+0xa50], R15 ;  /* 0x000a500f11007388 */ /* 0x004fe80000000800 */
[----:B---3--:R-:W-:Y:S04]  /*2c00*/  STS [R17+0xc60], R10 ;  /* 0x000c600a11007388 */ /* 0x008fe80000000800 */
[----:B------:R-:W-:Y:S04]  /*2c10*/  STS [R17+0x210], R11 ;  /* 0x0002100b11007388 */ /* 0x000fe80000000800 */
[----:B------:R-:W-:Y:S04]  /*2c20*/  STS [R17+0xe70], R23 ;  /* 0x000e701711007388 */ /* 0x000fe80000000800 */
[----:B----4-:R-:W-:Y:S01]  /*2c30*/  STS [R17], R28 ;  /* 0x0000001c11007388 */ /* 0x010fe20000000800 */
[----:B------:R-:W-:Y:S06]  /*2c40*/  BAR.SYNC.DEFER_BLOCKING 0x0 ;  /* 0x0000000000007b1d */ /* 0x000fec0000010000 */
[----:B------:R-:W-:Y:S04]  /*2c50*/  LDS R29, [R20] ;  /* 0x00000000141d7984 */ /* 0x000fe80000000800 */
[----:B------:R-:W0:Y:S04]  /*2c60*/  LDS.128 R8, [R21] ;  /* 0x0000000015087984 */ /* 0x000e280000000c00 */
[----:B------:R-:W1:Y:S01]  /*2c70*/  LDS R15, [R20+0x4] ;  /* 0x00000400140f7984 */ /* 0x000e620000000800 */
[----:B0-----:R-:W-:-:S03]  /*2c80*/  FFMA R22, R29, R8, R22 ;  /* 0x000000081d167223 */ /* 0x001fc60000000016 */
[----:B------:R-:W0:Y:S01]  /*2c90*/  LDS R8, [R20+0x8] ;  /* 0x0000080014087984 */ /* 0x000e220000000800 */
[----:B-1----:R-:W-:-:S03]  /*2ca0*/  FFMA R15, R15, R9, R22 ;  /* 0x000000090f0f7223 */ /* 0x002fc60000000016 */
[----:B------:R-:W1:Y:S04]  /*2cb0*/  LDS R9, [R20+0xc] ;  /* 0x00000c0014097984 */ /* 0x000e680000000800 */
[----:B------:R-:W-:Y:S01]  /*2cc0*/  LDS R22, [R20+0x10] ;  /* 0x0000100014167984 */ /* 0x000fe20000000800 */
[----:B0-----:R-:W-:-:S04]  /*2cd0*/  FFMA R8, R8, R10, R15 ;  /* 0x0000000a08087223 */ /* 0x001fc8000000000f */
[----:B-1----:R-:W-:Y:S02]  /*2ce0*/  FFMA R15, R9, R11, R8 ;  /* 0x0000000b090f7223 */ /* 0x002fe40000000008 */
[----:B------:R-:W0:Y:S02]  /*2cf0*/  LDS.128 R8, [R21+0x10] ;  /* 0x0000100015087984 */ /* 0x000e240000000c00 */
[----:B0-----:R-:W-:Y:S02]  /*2d00*/  FFMA R8, R22, R8, R15 ;  /* 0x0000000816087223 */ /* 0x001fe4000000000f */
[----:B------:R-:W0:Y:S04]  /*2d10*/  LDS R15, [R20+0x14] ;  /* 0x00001400140f7984 */ /* 0x000e280000000800 */
[----:B------:R-:W1:Y:S01]  /*2d20*/  LDS R22, [R20+0x18] ;  /* 0x0000180014167984 */ /* 0x000e620000000800 */
[----:B0-----:R-:W-:-:S03]  /*2d30*/  FFMA R9, R15, R9, R8 ;  /* 0x000000090f097223 */ /* 0x001fc60000000008 */
[----:B------:R-:W0:Y:S01]  /*2d40*/  LDS R15, [R20+0x1c] ;  /* 0x00001c00140f7984 */ /* 0x000e220000000800 */
[----:B------:R-:W-:Y:S01]  /*2d50*/  BAR.SYNC.DEFER_BLOCKING 0x0 ;  /* 0x0000000000007b1d */ /* 0x000fe20000010000 */
[----:B-1----:R-:W-:Y:S01]  /*2d60*/  FFMA R22, R22, R10, R9 ;  /* 0x0000000a16167223 */ /* 0x002fe20000000009 */
[----:B------:R-:W-:Y:S01]  /*2d70*/  IADD3 R24, P1, PT, R24, 0x80, RZ ;  /* 0x0000008018187810 */ /* 0x000fe20007f3e0ff */
[----:B------:R-:W-:Y:S01]  /*2d80*/  UIADD3 UR5, UPT, UPT, UR5, 0x20, URZ ;  /* 0x0000002005057890 */ /* 0x000fe2000fffe0ff */
[----:B------:R-:W-:Y:S02]  /*2d90*/  LEA R14, R2, R14, 0x5 ;  /* 0x0000000e020e7211 */ /* 0x000fe400078e28ff */
[----:B------:R-:W-:Y:S01]  /*2da0*/  IADD3.X R25, PT, PT, RZ, R25, RZ, P1, !PT ;  /* 0x00000019ff197210 */ /* 0x000fe20000ffe4ff */
[----:B0-----:R-:W-:Y:S01]  /*2db0*/  FFMA R22, R15, R11, R22 ;  /* 0x0000000b0f167223 */ /* 0x001fe20000000016 */
[----:B------:R-:W-:Y:S07]  /*2dc0*/  @!P0 BRA `(.L_x_68) ;  /* 0xfffffffc00188947 */ /* 0x000fee000383ffff */
.L_x_67:
[C---:B------:R-:W-:Y:S01]  /*2dd0*/  ISETP.GE.AND P0, PT, R7.reuse, R12, PT ;  /* 0x0000000c0700720c */ /* 0x040fe20003f06270 */
[----:B------:R-:W0:Y:S01]  /*2de0*/  LDCU UR4, c[0x0][0x3a0] ;  /* 0x00007400ff0477ac */ /* 0x000e220008000800 */
[----:B------:R-:W-:Y:S01]  /*2df0*/  IADD3 R15, PT, PT, -R7, RZ, RZ ;  /* 0x000000ff070f7210 */ /* 0x000fe20007ffe1ff */
[----:B------:R-:W-:-:S10]  /*2e00*/  IMAD R2, R13, R2, RZ ;  /* 0x000000020d027224 */ /* 0x000fd400078e02ff */
[----:B------:R-:W-:Y:S02]  /*2e10*/  @P0 IADD3 R10, PT, PT, R12, -0x1, RZ ;  /* 0xffffffff0c0a0810 */ /* 0x000fe40007ffe0ff */
[----:B------:R-:W-:Y:S02]  /*2e20*/  @!P0 MOV R8, R7 ;  /* 0x0000000700088202 */ /* 0x000fe40000000f00 */
[----:B------:R-:W-:Y:S02]  /*2e30*/  @P0 SHF.R.S32.HI R11, RZ, 0x1f, R10 ;  /* 0x0000001fff0b0819 */ /* 0x000fe4000001140a */
[----:B------:R-:W-:Y:S01]  /*2e40*/  @P0 MOV R8, R10 ;  /* 0x0000000a00080202 */ /* 0x000fe20000000f00 */
[----:B0-----:R-:W-:Y:S01]  /*2e50*/  IMAD R14, R7, UR4, RZ ;  /* 0x00000004070e7c24 */ /* 0x001fe2000f8e02ff */
[----:B------:R-:W-:Y:S02]  /*2e60*/  @!P0 MOV R9, RZ ;  /* 0x000000ff00098202 */ /* 0x000fe40000000f00 */
[----:B------:R-:W-:-:S02]  /*2e70*/  @P0 MOV R9, R11 ;  /* 0x0000000b00090202 */ /* 0x000fc40000000f00 */
[C---:B------:R-:W-:Y:S02]  /*2e80*/  IADD3 R8, P1, PT, R15.reuse, R8, RZ ;  /* 0x000000080f087210 */ /* 0x040fe40007f3e0ff */
[----:B------:R-:W-:Y:S02]  /*2e90*/  IADD3 R13, PT, PT, -R14, RZ, RZ ;  /* 0x000000ff0e0d7210 */ /* 0x000fe40007ffe1ff */
[----:B------:R-:W-:Y:S02]  /*2ea0*/  LEA.HI.X.SX32 R9, R15, R9, 0x1, P1 ;  /* 0x000000090f097211 */ /* 0x000fe400008f0eff */
[C---:B------:R-:W-:Y:S02]  /*2eb0*/  LEA R24, P1, R8.reuse, R24, 0x2 ;  /* 0x0000001808187211 */ /* 0x040fe400078210ff */
[----:B------:R-:W-:Y:S02]  /*2ec0*/  SHF.R.S32.HI R10, RZ, 0x1f, R2 ;  /* 0x0000001fff0a7819 */ /* 0x000fe40000011402 */
[----:B------:R-:W-:-:S02]  /*2ed0*/  LEA.HI.X R25, R8, R25, R9, 0x2, P1 ;  /* 0x0000001908197211 */ /* 0x000fc400008f1409 */
[----:B------:R-:W-:Y:S01]  /*2ee0*/  IADD3 R11, P1, PT, R2, R13, RZ ;  /* 0x0000000d020b7210 */ /* 0x000fe20007f3e0ff */
[----:B------:R-:W-:-:S03]  /*2ef0*/  IMAD.WIDE R8, R3, 0x4, R24 ;  /* 0x0000000403087825 */ /* 0x000fc600078e0218 */
[----:B------:R-:W-:Y:S01]  /*2f00*/  LEA.HI.X.SX32 R10, R13, R10, 0x1, P1 ;  /* 0x0000000a0d0a7211 */ /* 0x000fe200008f0eff */
[----:B------:R0:W2:Y:S01]  /*2f10*/  LDG.E R28, desc[UR6][R24.64+0x80] ;  /* 0x00008006181c7981 */ /* 0x0000a2000c1e1900 */
[----:B------:R-:W-:Y:S01]  /*2f20*/  LEA R18, P1, R11, R26, 0x2 ;  /* 0x0000001a0b127211 */ /* 0x000fe200078210ff */
[----:B------:R-:W-:-:S03]  /*2f30*/  IMAD.WIDE R2, R0, 0x10, R8 ;  /* 0x0000001000027825 */ /* 0x000fc600078e0208 */
[----:B------:R-:W-:Y:S01]  /*2f40*/  LEA.HI.X R19, R11, R27, R10, 0x2, P1 ;  /* 0x0000001b0b137211 */ /* 0x000fe200008f140a */
[----:B------:R-:W3:Y:S01]  /*2f50*/  LDG.E R13, desc[UR6][R8.64+0x80] ;  /* 0x00008006080d7981 */ /* 0x000ee2000c1e1900 */
[----:B------:R-:W-:-:S03]  /*2f60*/  IMAD.WIDE R10, R0, 0x10, R2 ;  /* 0x00000010000a7825 */ /* 0x000fc600078e0202 */
[----:B------:R1:W4:Y:S01]  /*2f70*/  LDG.E R23, desc[UR6][R2.64+0x80] ;  /* 0x0000800602177981 */ /* 0x000322000c1e1900 */
[----:B------:R-:W-:-:S03]  /*2f80*/  @!P0 IMAD.WIDE R14, R14, 0x4, R18 ;  /* 0x000000040e0e8825 */ /* 0x000fc600078e0212 */
[----:B------:R-:W5:Y:S01]  /*2f90*/  LDG.E R29, desc[UR6][R10.64+0x80] ;  /* 0x000080060a1d7981 */ /* 0x000f62000c1e1900 */
[----:B------:R-:W-:-:S03]  /*2fa0*/  @P0 IMAD.WIDE R26, R12, 0x4, R18 ;  /* 0x000000040c1a0825 */ /* 0x000fc600078e0212 */
[----:B------:R-:W5:Y:S01]  /*2fb0*/  @!P0 LDG.E R15, desc[UR6][R14.64] ;  /* 0x000000060e0f8981 */ /* 0x000f62000c1e1900 */
[----:B------:R-:W-:-:S03]  /*2fc0*/  IMAD.WIDE R18, R0, 0x10, R10 ;  /* 0x0000001000127825 */ /* 0x000fc600078e020a */
[----:B------:R-:W5:Y:S01]  /*2fd0*/  @P0 LDG.E R26, desc[UR6][R26.64+-0x4] ;  /* 0xfffffc061a1a0981 */ /* 0x000f62000c1e1900 */
[----:B0-----:R-:W-:-:S03]  /*2fe0*/  IMAD.WIDE R24, R0, 0x10, R18 ;  /* 0x0000001000187825 */ /* 0x001fc600078e0212 */
[----:B------:R-:W5:Y:S01]  /*2ff0*/  LDG.E R18, desc[UR6][R18.64+0x80] ;  /* 0x0000800612127981 */ /* 0x000f62000c1e1900 */
[----:B-1----:R-:W-:-:S05]  /*3000*/  IMAD.WIDE R2, R0, 0x10, R24 ;  /* 0x0000001000027825 */ /* 0x002fca00078e0218 */
[----:B------:R-:W5:Y:S01]  /*3010*/  LDG.E R27, desc[UR6][R2.64+0x80] ;  /* 0x00008006021b7981 */ /* 0x000f62000c1e1900 */
[----:B------:R-:W-:-:S03]  /*3020*/  IMAD.WIDE R8, R0, 0x10, R2 ;  /* 0x0000001000087825 */ /* 0x000fc600078e0202 */
[----:B------:R-:W5:Y:S04]  /*3030*/  LDG.E R0, desc[UR6][R24.64+0x80] ;  /* 0x0000800618007981 */ /* 0x000f68000c1e1900 */
[----:B------:R-:W5:Y:S01]  /*3040*/  LDG.E R24, desc[UR6][R8.64+0x80] ;  /* 0x0000800608187981 */ /* 0x000f62000c1e1900 */
[----:B------:R-:W-:Y:S01]  /*3050*/  ISETP.GE.AND P1, PT, R7, R12, PT ;  /* 0x0000000c0700720c */ /* 0x000fe20003f26270 */
[----:B--2---:R-:W-:-:S12]  /*3060*/  @P0 FMUL R28, RZ, R28 ;  /* 0x0000001cff1c0220 */ /* 0x004fd80000400000 */
[----:B---3--:R-:W-:Y:S01]  /*3070*/  @P1 FMUL R13, RZ, R13 ;  /* 0x0000000dff0d1220 */ /* 0x008fe20000400000 */
[----:B----4-:R-:W-:Y:S01]  /*3080*/  @P1 FMUL R23, RZ, R23 ;  /* 0x00000017ff171220 */ /* 0x010fe20000400000 */
[----:B-----5:R-:W-:Y:S01]  /*3090*/  @P1 FMUL R29, RZ, R29 ;  /* 0x0000001dff1d1220 */ /* 0x020fe20000400000 */
[----:B------:R-:W-:Y:S01]  /*30a0*/  @!P0 STS [R4], R15 ;  /* 0x0000000f04008388 */ /* 0x000fe20000000800 */
[----:B------:R-:W-:Y:S01]  /*30b0*/  @P0 FMUL R7, RZ, R26 ;  /* 0x0000001aff070220 */ /* 0x000fe20000400000 */
[----:B------:R-:W-:-:S04]  /*30c0*/  @P1 FMUL R18, RZ, R18 ;  /* 0x00000012ff121220 */ /* 0x000fc80000400000 */
[----:B------:R-:W-:Y:S01]  /*30d0*/  @P0 STS [R4], R7 ;  /* 0x0000000704000388 */ /* 0x000fe20000000800 */
[----:B------:R-:W-:Y:S01]  /*30e0*/  @P1 FMUL R27, RZ, R27 ;  /* 0x0000001bff1b1220 */ /* 0x000fe20000400000 */
[----:B------:R-:W-:Y:S02]  /*30f0*/  @P1 FMUL R0, RZ, R0 ;  /* 0x00000000ff001220 */ /* 0x000fe40000400000 */
[----:B------:R-:W-:Y:S04]  /*3100*/  STS [R17], R28 ;  /* 0x0000001c11007388 */ /* 0x000fe80000000800 */
[----:B------:R-:W-:Y:S01]  /*3110*/  STS [R17+0x210], R13 ;  /* 0x0002100d11007388 */ /* 0x000fe20000000800 */
[----:B------:R-:W-:-:S03]  /*3120*/  @P1 FMUL R24, RZ, R24 ;  /* 0x00000018ff181220 */ /* 0x000fc60000400000 */
[----:B------:R-:W-:Y:S04]  /*3130*/  STS [R17+0x420], R23 ;  /* 0x0004201711007388 */ /* 0x000fe80000000800 */
[----:B------:R-:W-:Y:S04]  /*3140*/  STS [R17+0x630], R29 ;  /* 0x0006301d11007388 */ /* 0x000fe80000000800 */
[----:B------:R-:W-:Y:S04]  /*3150*/  STS [R17+0x840], R18 ;  /* 0x0008401211007388 */ /* 0x000fe80000000800 */
[----:B------:R-:W-:Y:S04]  /*3160*/  STS [R17+0xa50], R0 ;  /* 0x000a500011007388 */ /* 0x000fe80000000800 */
[----:B------:R-:W-:Y:S04]  /*3170*/  STS [R17+0xc60], R27 ;  /* 0x000c601b11007388 */ /* 0x000fe80000000800 */
[----:B------:R-:W-:Y:S01]  /*3180*/  STS [R17+0xe70], R24 ;  /* 0x000e701811007388 */ /* 0x000fe20000000800 */
        /* <DEDUP_REMOVED lines=17> */
[----:B------:R-:W-:Y:S03]  /*32a0*/  BAR.SYNC.DEFER_BLOCKING 0x0 ;  /* 0x0000000000007b1d */ /* 0x000fe60000010000 */
[----:B------:R-:W-:Y:S01]  /*32b0*/  FFMA R0, R0, R14, R13 ;  /* 0x0000000e00007223 */ /* 0x000fe2000000000d */
[C---:B------:R-:W-:Y:S02]  /*32c0*/  ISETP.NE.AND P0, PT, R6.reuse, RZ, PT ;  /* 0x000000ff0600720c */ /* 0x040fe40003f05270 */
[----:B------:R-:W-:Y:S01]  /*32d0*/  LEA R6, R6, R5, 0x2 ;  /* 0x0000000506067211 */ /* 0x000fe200078e10ff */
[----:B------:R-:W-:-:S05]  /*32e0*/  FFMA R15, R17, R15, R0 ;  /* 0x0000000f110f7223 */ /* 0x000fca0000000000 */
        /* <DEDUP_REMOVED lines=20> */
.L_x_69:
        /* <DEDUP_REMOVED lines=13> */
.L_x_79:


//--------------------- .text._Z15l_ssymv_specialifPfiS_ifS_i --------------------------
	.section	.text._Z15l_ssymv_specialifPfiS_ifS_i,"ax",@progbits
	.align	128
        .global         _Z15l_ssymv_specialifPfiS_ifS_i
        .type           _Z15l_ssymv_specialifPfiS_ifS_i,@function
        .size           _Z15l_ssymv_specialifPfiS_ifS_i,(.L_x_80 - _Z15l_ssymv_specialifPfiS_ifS_i)
        .other          _Z15l_ssymv_specialifPfiS_ifS_i,@"STO_CUDA_ENTRY STV_DEFAULT"
_Z15l_ssymv_specialifPfiS_ifS_i:
.text._Z15l_ssymv_specialifPfiS_ifS_i:
[----:B------:R-:W-:Y:S01]  /*0000*/  LDC R1, c[0x0][0x37c] ;  /* 0x0000df00ff017b82 */ /* 0x000fe20000000800 */
[----:B------:R-:W0:Y:S07]  /*0010*/  S2R R17, SR_TID.Y ;  /* 0x0000000000117919 */ /* 0x000e2e0000002200 */
[----:B------:R-:W1:Y:S01]  /*0020*/  S2UR UR9, SR_CTAID.X ;  /* 0x00000000000979c3 */ /* 0x000e620000002500 */
[----:B------:R-:W2:Y:S01]  /*0030*/  LDCU UR16, c[0x0][0x390] ;  /* 0x00007200ff1077ac */ /* 0x000ea20008000800 */
[----:B------:R-:W-:Y:S01]  /*0040*/  IMAD.MOV.U32 R19, RZ, RZ, RZ ;  /* 0x000000ffff137224 */ /* 0x000fe200078e00ff */
[----:B------:R-:W3:Y:S01]  /*0050*/  S2R R8, SR_TID.X ;  /* 0x0000000000087919 */ /* 0x000ee20000002100 */
[----:B------:R-:W4:Y:S04]  /*0060*/  LDCU UR11, c[0x0][0x3a0] ;  /* 0x00007400ff0b77ac */ /* 0x000f280008000800 */
[----:B------:R-:W5:Y:S01]  /*0070*/  S2UR UR8, SR_CgaCtaId ;  /* 0x00000000000879c3 */ /* 0x000f620000008800 */
[----:B------:R-:W4:Y:S01]  /*0080*/  LDCU.64 UR6, c[0x0][0x388] ;  /* 0x00007100ff0677ac */ /* 0x000f220008000a00 */
[----:B------:R-:W-:Y:S01]  /*0090*/  UMOV UR4, 0x400 ;  /* 0x0000040000047882 */ /* 0x000fe20000000000 */
[----:B------:R-:W0:Y:S05]  /*00a0*/  LDCU.64 UR12, c[0x0][0x358] ;  /* 0x00006b00ff0c77ac */ /* 0x000e2a0008000a00 */
[----:B------:R-:W4:Y:S01]  /*00b0*/  LDC.64 R6, c[0x0][0x398] ;  /* 0x0000e600ff067b82 */ /* 0x000f220000000a00 */
[----:B------:R-:W-:-:S02]  /*00c0*/  UIADD3 UR5, UPT, UPT, UR4, 0x80, URZ ;  /* 0x0000008004057890 */ /* 0x000fc4000fffe0ff */
[----:B--2---:R-:W-:Y:S02]  /*00d0*/  USHF.L.U32 UR10, UR16, 0x2, URZ ;  /* 0x00000002100a7899 */ /* 0x004fe400080006ff */
[----:B-1----:R-:W-:-:S04]  /*00e0*/  USHF.L.U32 UR9, UR9, 0x5, URZ ;  /* 0x0000000509097899 */ /* 0x002fc800080006ff */
[----:B------:R-:W-:Y:S01]  /*00f0*/  UISETP.GE.AND UP0, UPT, UR9, 0x1, UPT ;  /* 0x000000010900788c */ /* 0x000fe2000bf06270 */
[----:B0-----:R-:W-:Y:S01]  /*0100*/  IMAD R9, R17, UR16, RZ ;  /* 0x0000001011097c24 */ /* 0x001fe2000f8e02ff */
[----:B-----5:R-:W-:Y:S02]  /*0110*/  ULEA UR5, UR8, UR5, 0x18 ;  /* 0x0000000508057291 */ /* 0x020fe4000f8ec0ff */
[----:B------:R-:W-:Y:S01]  /*0120*/  ULEA UR8, UR8, UR4, 0x18 ;  /* 0x0000000408087291 */ /* 0x000fe2000f8ec0ff */
[C---:B---3--:R-:W-:Y:S01]  /*0130*/  IADD3 R0, PT, PT, R8.reuse, UR9, RZ ;  /* 0x0000000908007c10 */ /* 0x048fe2000fffe0ff */
[----:B----4-:R-:W-:Y:S01]  /*0140*/  IMAD R3, R8, UR11, RZ ;  /* 0x0000000b08037c24 */ /* 0x010fe2000f8e02ff */
[----:B------:R-:W-:Y:S02]  /*0150*/  SHF.R.S32.HI R11, RZ, 0x1f, R9 ;  /* 0x0000001fff0b7819 */ /* 0x000fe40000011409 */
[----:B------:R-:W-:Y:S01]  /*0160*/  SHF.R.S32.HI R10, RZ, 0x1f, R0 ;  /* 0x0000001fff0a7819 */ /* 0x000fe20000011400 */
[----:B------:R-:W-:Y:S01]  /*0170*/  IMAD.WIDE R6, R3, 0x4, R6 ;  /* 0x0000000403067825 */ /* 0x000fe200078e0206 */
[----:B------:R-:W-:-:S02]  /*0180*/  IADD3 R5, P0, PT, R0, R9, RZ ;  /* 0x0000000900057210 */ /* 0x000fc40007f1e0ff */
[----:B------:R-:W-:Y:S02]  /*0190*/  MOV R13, UR5 ;  /* 0x00000005000d7c02 */ /* 0x000fe40008000f00 */
[----:B------:R-:W-:Y:S02]  /*01a0*/  IADD3.X R4, PT, PT, R10, R11, RZ, P0, !PT ;  /* 0x0000000b0a047210 */ /* 0x000fe400007fe4ff */
[C---:B------:R-:W-:Y:S01]  /*01b0*/  LEA R3, R8.reuse, UR8, 0x2 ;  /* 0x0000000808037c11 */ /* 0x040fe2000f8e10ff */
[----:B------:R-:W-:Y:S01]  /*01c0*/  IMAD R2, R8, 0x84, R13 ;  /* 0x0000008408027824 */ /* 0x000fe200078e020d */
[C---:B------:R-:W-:Y:S02]  /*01d0*/  SHF.L.U64.HI R4, R5.reuse, 0x2, R4 ;  /* 0x0000000205047819 */ /* 0x040fe40000010204 */
[----:B------:R-:W-:-:S04]  /*01e0*/  SHF.L.U32 R5, R5, 0x2, RZ ;  /* 0x0000000205057819 */ /* 0x000fc800000006ff */
[----:B------:R-:W-:-:S04]  /*01f0*/  IADD3 R20, P0, PT, R5, UR6, RZ ;  /* 0x0000000605147c10 */ /* 0x000fc8000ff1e0ff */
[----:B------:R-:W-:Y:S01]  /*0200*/  IADD3.X R21, PT, PT, R4, UR7, RZ, P0, !PT ;  /* 0x0000000704157c10 */ /* 0x000fe200087fe4ff */
[----:B------:R-:W-:Y:S08]  /*0210*/  BRA.U !UP0, `(.L_x_70) ;  /* 0x0000000508547547 */ /* 0x000ff0000b800000 */
[----:B------:R-:W-:Y:S02]  /*0220*/  USHF.R.S32.HI UR4, URZ, 0x1f, UR10 ;  /* 0x0000001fff047899 */ /* 0x000fe4000801140a */
[----:B------:R-:W-:Y:S01]  /*0230*/  IADD3 R9, P0, P1, R0, UR10, R9 ;  /* 0x0000000a00097c10 */ /* 0x000fe2000f91e009 */
[----:B------:R-:W-:Y:S01]  /*0240*/  HFMA2 R19, -RZ, RZ, 0, 0 ;  /* 0x00000000ff137431 */ /* 0x000fe200000001ff */
[----:B------:R-:W0:Y:S02]  /*0250*/  LDCU.64 UR14, c[0x0][0x388] ;  /* 0x00007100ff0e77ac */ /* 0x000e240008000a00 */
[----:B------:R-:W-:Y:S02]  /*0260*/  SHF.L.U32 R20, R9, 0x2, RZ ;  /* 0x0000000209147819 */ /* 0x000fe400000006ff */
[----:B------:R-:W-:Y:S01]  /*0270*/  IADD3.X R10, PT, PT, R10, UR4, R11, P0, P1 ;  /* 0x000000040a0a7c10 */ /* 0x000fe200087e240b */
[----:B------:R-:W-:-:S03]  /*0280*/  UIMAD.WIDE UR4, UR10, 0x4, URZ ;  /* 0x000000040a0478a5 */ /* 0x000fc6000f8e02ff */
[----:B------:R-:W-:Y:S01]  /*0290*/  SHF.L.U64.HI R21, R9, 0x2, R10 ;  /* 0x0000000209157819 */ /* 0x000fe2000001020a */
[----:B------:R-:W-:Y:S02]  /*02a0*/  UIMAD.WIDE UR6, UR16, 0x70, UR4 ;  /* 0x00000070100678a5 */ /* 0x000fe4000f8e0204 */
[----:B------:R-:W-:Y:S01]  /*02b0*/  MOV R9, UR16 ;  /* 0x0000001000097c02 */ /* 0x000fe20008000f00 */
[----:B------:R-:W-:Y:S01]  /*02c0*/  UMOV UR4, URZ ;  /* 0x000000ff00047c82 */ /* 0x000fe20008000000 */
[----:B------:R-:W-:-:S03]  /*02d0*/  UMOV UR5, URZ ;  /* 0x000000ff00057c82 */ /* 0x000fc60008000000 */
[----:B------:R-:W-:-:S07]  /*02e0*/  IMAD.WIDE R20, R9, 0x60, R20 ;  /* 0x0000006009147825 */ /* 0x000fce00078e0214 */
.L_x_71:
[----:B------:R-:W-:Y:S01]  /*02f0*/  UIMAD.WIDE UR18, UR10, 0x4, URZ ;  /* 0x000000040a1278a5 */ /* 0x000fe2000f8e02ff */
[----:B0-----:R-:W-:Y:S01]  /*0300*/  IADD3 R8, P0, PT, R5, UR14, RZ ;  /* 0x0000000e05087c10 */ /* 0x001fe2000ff1e0ff */
[----:B------:R-:W-:Y:S01]  /*0310*/  IMAD.U32 R13, RZ, RZ, UR16 ;  /* 0x00000010ff0d7e24 */ /* 0x000fe2000f8e00ff */
[----:B------:R-:W-:Y:S02]  /*0320*/  MOV R11, UR16 ;  /* 0x00000010000b7c02 */ /* 0x000fe40008000f00 */
[----:B------:R-:W-:Y:S02]  /*0330*/  IADD3.X R9, PT, PT, R4, UR15, RZ, P0, !PT ;  /* 0x0000000f04097c10 */ /* 0x000fe400087fe4ff */
[----:B------:R-:W-:Y:S02]  /*0340*/  IADD3 R24, P0, PT, R8, UR18, RZ ;  /* 0x0000001208187c10 */ /* 0x000fe4000ff1e0ff */
[----:B------:R-:W-:Y:S02]  /*0350*/  MOV R15, UR16 ;  /* 0x00000010000f7c02 */ /* 0x000fe40008000f00 */
[----:B------:R-:W-:-:S02]  /*0360*/  MOV R23, UR16 ;  /* 0x0000001000177c02 */ /* 0x000fc40008000f00 */
[----:B------:R-:W-:Y:S02]  /*0370*/  MOV R27, UR16 ;  /* 0x00000010001b7c02 */ /* 0x000fe40008000f00 */
[----:B------:R-:W-:Y:S01]  /*0380*/  MOV R29, UR16 ;  /* 0x00000010001d7c02 */ /* 0x000fe20008000f00 */
[----:B------:R-:W-:Y:S01]  /*0390*/  IMAD.U32 R18, RZ, RZ, UR4 ;  /* 0x00000004ff127e24 */ /* 0x000fe2000f8e00ff */
[----:B------:R-:W-:Y:S01]  /*03a0*/  IADD3.X R25, PT, PT, R9, UR19, RZ, P0, !PT ;  /* 0x0000001309197c10 */ /* 0x000fe200087fe4ff */
[----:B------:R-:W2:Y:S02]  /*03b0*/  LDG.E R8, desc[UR12][R8.64] ;  /* 0x0000000c08087981 */ /* 0x000ea4000c1e1900 */
[----:B------:R-:W-:Y:S02]  /*03c0*/  IMAD.WIDE R10, R11, 0x10, R24 ;  /* 0x000000100b0a7825 */ /* 0x000fe400078e0218 */
[----:B------:R-:W3:Y:S02]  /*03d0*/  LDG.E R24, desc[UR12][R24.64] ;  /* 0x0000000c18187981 */ /* 0x000ee4000c1e1900 */
[----:B------:R-:W-:-:S02]  /*03e0*/  IMAD.WIDE R12, R13, 0x10, R10 ;  /* 0x000000100d0c7825 */ /* 0x000fc400078e020a */
[----:B------:R0:W4:Y:S02]  /*03f0*/  LDG.E R16, desc[UR12][R10.64] ;  /* 0x0000000c0a107981 */ /* 0x000124000c1e1900 */
[----:B------:R-:W-:Y:S02]  /*0400*/  IMAD.WIDE R14, R15, 0x10, R12 ;  /* 0x000000100f0e7825 */ /* 0x000fe400078e020c */
[----:B------:R1:W5:Y:S02]  /*0410*/  LDG.E R12, desc[UR12][R12.64] ;  /* 0x0000000c0c0c7981 */ /* 0x000364000c1e1900 */
[----:B------:R-:W-:Y:S02]  /*0420*/  IMAD.WIDE R22, R23, 0x10, R14 ;  /* 0x0000001017167825 */ /* 0x000fe400078e020e */
[----:B------:R-:W5:Y:S02]  /*0430*/  LDG.E R14, desc[UR12][R14.64] ;  /* 0x0000000c0e0e7981 */ /* 0x000f64000c1e1900 */
[----:B------:R-:W-:-:S02]  /*0440*/  IMAD.WIDE R26, R27, 0x10, R22 ;  /* 0x000000101b1a7825 */ /* 0x000fc400078e0216 */
[----:B------:R-:W5:Y:S02]  /*0450*/  LDG.E R22, desc[UR12][R22.64] ;  /* 0x0000000c16167981 */ /* 0x000f64000c1e1900 */
[----:B0-----:R-:W-:-:S04]  /*0460*/  IMAD.WIDE R10, R18, 0x4, R6 ;  /* 0x00000004120a7825 */ /* 0x001fc800078e0206 */
[----:B------:R-:W-:Y:S02]  /*0470*/  IMAD.WIDE R28, R29, 0x10, R26 ;  /* 0x000000101d1c7825 */ /* 0x000fe400078e021a */
[----:B------:R-:W5:Y:S04]  /*0480*/  LDG.E R27, desc[UR12][R26.64] ;  /* 0x0000000c1a1b7981 */ /* 0x000f68000c1e1900 */
[----:B------:R0:W5:Y:S04]  /*0490*/  LDG.E R28, desc[UR12][R28.64] ;  /* 0x0000000c1c1c7981 */ /* 0x000168000c1e1900 */
[----:B------:R-:W5:Y:S01]  /*04a0*/  LDG.E R10, desc[UR12][R10.64] ;  /* 0x0000000c0a0a7981 */ /* 0x000f62000c1e1900 */
[----:B-1----:R-:W-:-:S05]  /*04b0*/  LEA R13, R17, R2, 0x2 ;  /* 0x00000002110d7211 */ /* 0x002fca00078e10ff */
[C---:B------:R-:W-:Y:S01]  /*04c0*/  IMAD R18, R17.reuse, 0x1c, R13 ;  /* 0x0000001c11127824 */ /* 0x040fe200078e020d */
[----:B0-----:R-:W-:Y:S01]  /*04d0*/  LEA R29, R17, UR8, 0x5 ;  /* 0x00000008111d7c11 */ /* 0x001fe2000f8e28ff */
[----:B------:R-:W-:Y:S02]  /*04e0*/  UIADD3 UR5, UPT, UPT, UR5, 0x20, URZ ;  /* 0x0000002005057890 */ /* 0x000fe4000fffe0ff */
[----:B------:R-:W-:Y:S01]  /*04f0*/  ULEA UR4, UR11, UR4, 0x5 ;  /* 0x000000040b047291 */ /* 0x000fe2000f8e28ff */
        /* <DEDUP_REMOVED lines=17> */
[----:B------:R-:W5:Y:S01]  /*0610*/  LDS R16, [R18+0x14] ;  /* 0x0000140012107984 */ /* 0x000f620000000800 */
[----:B0-----:R-:W-:-:S03]  /*0620*/  FFMA R27, R24, R8, R19 ;  /* 0x00000008181b7223 */ /* 0x001fc60000000013 */
[----:B------:R-:W0:Y:S04]  /*0630*/  LDS R19, [R18+0x18] ;  /* 0x0000180012137984 */ /* 0x000e280000000800 */
[----:B------:R-:W0:Y:S01]  /*0640*/  LDS R24, [R18+0x1c] ;  /* 0x00001c0012187984 */ /* 0x000e220000000800 */
[----:B-1----:R-:W-:Y:S01]  /*0650*/  FFMA R26, R26, R9, R27 ;  /* 0x000000091a1a7223 */ /* 0x002fe2000000001b */
[----:B------:R-:W-:Y:S03]  /*0660*/  BAR.SYNC.DEFER_BLOCKING 0x0 ;  /* 0x0000000000007b1d */ /* 0x000fe60000010000 */
[----:B--2---:R-:W-:Y:S01]  /*0670*/  FFMA R25, R25, R10, R26 ;  /* 0x0000000a19197223 */ /* 0x004fe2000000001a */
[----:B------:R-:W-:Y:S01]  /*0680*/  IADD3 R8, P0, PT, R20, UR14, RZ ;  /* 0x0000000e14087c10 */ /* 0x000fe2000ff1e0ff */
[----:B------:R-:W-:-:S02]  /*0690*/  UIADD3 UR14, UP0, UPT, UR6, UR14, URZ ;  /* 0x0000000e060e7290 */ /* 0x000fc4000ff1e0ff */
[----:B---3--:R-:W-:Y:S01]  /*06a0*/  FFMA R22, R22, R11, R25 ;  /* 0x0000000b16167223 */ /* 0x008fe20000000019 */
[----:B------:R-:W-:Y:S01]  /*06b0*/  IADD3.X R9, PT, PT, R21, UR15, RZ, P0, !PT ;  /* 0x0000000f15097c10 */ /* 0x000fe200087fe4ff */
[----:B------:R-:W-:Y:S02]  /*06c0*/  UIADD3.X UR15, UPT, UPT, UR7, UR15, URZ, UP0, !UPT ;  /* 0x0000000f070f7290 */ /* 0x000fe400087fe4ff */
[----:B------:R-:W-:Y:S01]  /*06d0*/  UISETP.GE.AND UP0, UPT, UR5, UR9, UPT ;  /* 0x000000090500728c */ /* 0x000fe2000bf06270 */
[----:B----4-:R-:W-:-:S04]  /*06e0*/  FFMA R23, R23, R12, R22 ;  /* 0x0000000c17177223 */ /* 0x010fc80000000016 */
[----:B-----5:R-:W-:-:S04]  /*06f0*/  FFMA R16, R16, R13, R23 ;  /* 0x0000000d10107223 */ /* 0x020fc80000000017 */
[----:B0-----:R-:W-:-:S04]  /*0700*/  FFMA R19, R19, R14, R16 ;  /* 0x0000000e13137223 */ /* 0x001fc80000000010 */
[----:B------:R-:W-:Y:S01]  /*0710*/  FFMA R19, R24, R15, R19 ;  /* 0x0000000f18137223 */ /* 0x000fe20000000013 */
[----:B------:R-:W-:Y:S06]  /*0720*/  BRA.U !UP0, `(.L_x_71) ;  /* 0xfffffff908f07547 */ /* 0x000fec000b83ffff */
[----:B------:R-:W-:-:S05]  /*0730*/  MOV R5, UR16 ;  /* 0x0000001000057c02 */ /* 0x000fca0008000f00 */
[----:B------:R-:W-:-:S03]  /*0740*/  IMAD.WIDE R8, R5, 0x10, R8 ;  /* 0x0000001005087825 */ /* 0x000fc600078e0208 */
[----:B------:R-:W-:Y:S02]  /*0750*/  MOV R20, R8 ;  /* 0x0000000800147202 */ /* 0x000fe40000000f00 */
[----:B------:R-:W-:-:S07]  /*0760*/  MOV R21, R9 ;  /* 0x0000000900157202 */ /* 0x000fce0000000f00 */
.L_x_70:
[----:B------:R-:W-:Y:S01]  /*0770*/  IMAD.U32 R5, RZ, RZ, UR10 ;  /* 0x0000000aff057e24 */ /* 0x000fe2000f8e00ff */
[----:B------:R-:W-:Y:S01]  /*0780*/  MOV R25, UR16 ;  /* 0x0000001000197c02 */ /* 0x000fe20008000f00 */
[----:B------:R-:W-:Y:S01]  /*0790*/  IMAD.U32 R13, RZ, RZ, UR16 ;  /* 0x00000010ff0d7e24 */ /* 0x000fe2000f8e00ff */
[----:B------:R-:W-:Y:S01]  /*07a0*/  MOV R23, UR16 ;  /* 0x0000001000177c02 */ /* 0x000fe20008000f00 */
[----:B------:R-:W-:Y:S01]  /*07b0*/  IMAD.WIDE R4, R5, 0x4, R20 ;  /* 0x0000000405047825 */ /* 0x000fe200078e0214 */
[----:B------:R-:W-:Y:S01]  /*07c0*/  MOV R15, UR16 ;  /* 0x00000010000f7c02 */ /* 0x000fe20008000f00 */
[----:B------:R-:W2:Y:S01]  /*07d0*/  LDG.E R29, desc[UR12][R20.64] ;  /* 0x0000000c141d7981 */ /* 0x000ea2000c1e1900 */
[----:B------:R-:W-:Y:S02]  /*07e0*/  MOV R9, UR16 ;  /* 0x0000001000097c02 */ /* 0x000fe40008000f00 */
[----:B------:R-:W-:Y:S01]  /*07f0*/  MOV R11, UR16 ;  /* 0x00000010000b7c02 */ /* 0x000fe20008000f00 */
[----:B------:R-:W-:-:S02]  /*0800*/  IMAD.WIDE R24, R25, 0x10, R4 ;  /* 0x0000001019187825 */ /* 0x000fc400078e0204 */
[----:B------:R0:W3:Y:S02]  /*0810*/  LDG.E R5, desc[UR12][R4.64] ;  /* 0x0000000c04057981 */ /* 0x0000e4000c1e1900 */
[----:B------:R-:W-:Y:S02]  /*0820*/  IMAD.WIDE R22, R23, 0x10, R24 ;  /* 0x0000001017167825 */ /* 0x000fe400078e0218 */
[----:B------:R-:W4:Y:S02]  /*0830*/  LDG.E R25, desc[UR12][R24.64] ;  /* 0x0000000c18197981 */ /* 0x000f24000c1e1900 */
[----:B------:R-:W-:Y:S02]  /*0840*/  IMAD.WIDE R14, R15, 0x10, R22 ;  /* 0x000000100f0e7825 */ /* 0x000fe400078e0216 */
[----:B------:R-:W5:Y:S02]  /*0850*/  LDG.E R23, desc[UR12][R22.64] ;  /* 0x0000000c16177981 */ /* 0x000f64000c1e1900 */
[----:B------:R-:W-:-:S02]  /*0860*/  IMAD.WIDE R8, R9, 0x10, R14 ;  /* 0x0000001009087825 */ /* 0x000fc400078e020e */
[----:B------:R-:W5:Y:S02]  /*0870*/  LDG.E R15, desc[UR12][R14.64] ;  /* 0x0000000c0e0f7981 */ /* 0x000f64000c1e1900 */
[----:B------:R-:W-:Y:S02]  /*0880*/  IMAD.WIDE R12, R13, 0x10, R8 ;  /* 0x000000100d0c7825 */ /* 0x000fe400078e0208 */
[----:B------:R-:W5:Y:S02]  /*0890*/  LDG.E R9, desc[UR12][R8.64] ;  /* 0x0000000c08097981 */ /* 0x000f64000c1e1900 */
[----:B------:R-:W-:Y:S02]  /*08a0*/  IMAD.WIDE R10, R11, 0x10, R12 ;  /* 0x000000100b0a7825 */ /* 0x000fe400078e020c */
[----:B------:R-:W5:Y:S04]  /*08b0*/  LDG.E R13, desc[UR12][R12.64] ;  /* 0x0000000c0c0d7981 */ /* 0x000f68000c1e1900 */
[----:B------:R-:W5:Y:S01]  /*08c0*/  LDG.E R11, desc[UR12][R10.64] ;  /* 0x0000000c0a0b7981 */ /* 0x000f62000c1e1900 */
[----:B------:R-:W0:Y:S01]  /*08d0*/  S2R R27, SR_TID.X ;  /* 0x00000000001b7919 */ /* 0x000e220000002100 */
[----:B------:R-:W-:-:S06]  /*08e0*/  UIMAD UR14, UR9, UR11, URZ ;  /* 0x0000000b090e72a4 */ /* 0x000fcc000f8e02ff */
[----:B------:R-:W-:Y:S01]  /*08f0*/  MOV R16, UR14 ;  /* 0x0000000e00107c02 */ /* 0x000fe20008000f00 */
[----:B0-----:R-:W-:-:S04]  /*0900*/  IMAD R4, R27, -0x80, R2 ;  /* 0xffffff801b047824 */ /* 0x001fc800078e0202 */
[----:B------:R-:W-:Y:S02]  /*0910*/  IMAD R4, R17, 0x84, R4 ;  /* 0x0000008411047824 */ /* 0x000fe400078e0204 */
[----:B------:R-:W-:-:S03]  /*0920*/  IMAD.WIDE R6, R16, 0x4, R6 ;  /* 0x0000000410067825 */ /* 0x000fc600078e0206 */
[----:B--2---:R-:W-:Y:S04]  /*0930*/  STS [R4], R29 ;  /* 0x0000001d04007388 */ /* 0x004fe80000000800 */
[----:B---3--:R0:W-:Y:S04]  /*0940*/  STS [R4+0x210], R5 ;  /* 0x0002100504007388 */ /* 0x0081e80000000800 */
[----:B----4-:R1:W-:Y:S04]  /*0950*/  STS [R4+0x420], R25 ;  /* 0x0004201904007388 */ /* 0x0103e80000000800 */
[----:B-----5:R1:W-:Y:S04]  /*0960*/  STS [R4+0x630], R23 ;  /* 0x0006301704007388 */ /* 0x0203e80000000800 */
[----:B------:R1:W-:Y:S04]  /*0970*/  STS [R4+0x840], R15 ;  /* 0x0008400f04007388 */ /* 0x0003e80000000800 */
[----:B------:R1:W-:Y:S04]  /*0980*/  STS [R4+0xa50], R9 ;  /* 0x000a500904007388 */ /* 0x0003e80000000800 */
[----:B------:R1:W-:Y:S04]  /*0990*/  STS [R4+0xc60], R13 ;  /* 0x000c600d04007388 */ /* 0x0003e80000000800 */
[----:B------:R1:W-:Y:S01]  /*09a0*/  STS [R4+0xe70], R11 ;  /* 0x000e700b04007388 */ /* 0x0003e20000000800 */
[----:B------:R-:W-:Y:S06]  /*09b0*/  BAR.SYNC.DEFER_BLOCKING 0x0 ;  /* 0x0000000000007b1d */ /* 0x000fec0000010000 */
[----:B------:R-:W2:Y:S01]  /*09c0*/  LDG.E R10, desc[UR12][R6.64] ;  /* 0x0000000c060a7981 */ /* 0x000ea2000c1e1900 */
[----:B------:R-:W-:-:S04]  /*09d0*/  SHF.L.U32 R8, R17, 0x3, RZ ;  /* 0x0000000311087819 */ /* 0x000fc800000006ff */
[----:B0-----:R-:W-:-:S04]  /*09e0*/  IADD3 R5, PT, PT, R8, 0x8, RZ ;  /* 0x0000000808057810 */ /* 0x001fc80007ffe0ff */
[----:B------:R-:W-:Y:S01]  /*09f0*/  ISETP.GE.U32.AND P0, PT, R8, R5, PT ;  /* 0x000000050800720c */ /* 0x000fe20003f06070 */
[----:B------:R-:W-:Y:S01]  /*0a00*/  BSSY.RECONVERGENT B0, `(.L_x_72) ;  /* 0x0000026000007945 */ /* 0x000fe20003800200 */
[C---:B------:R-:W-:Y:S01]  /*0a10*/  IMAD R5, R17.reuse, 0x20, R2 ;  /* 0x0000002011057824 */ /* 0x040fe200078e0202 */
[----:B------:R-:W-:Y:S01]  /*0a20*/  LEA R16, R17, UR8, 0x5 ;  /* 0x0000000811107c11 */ /* 0x000fe2000f8e28ff */
[----:B--2---:R1:W-:Y:S09]  /*0a30*/  STS [R3], R10 ;  /* 0x0000000a03007388 */ /* 0x0043f20000000800 */
[----:B------:R-:W-:Y:S05]  /*0a40*/  @P0 BRA `(.L_x_73) ;  /* 0x0000000000840947 */ /* 0x000fea0003800000 */
[CC--:B------:R-:W-:Y:S01]  /*0a50*/  ISETP.GE.U32.AND P1, PT, R8.reuse, R27.reuse, PT ;  /* 0x0000001b0800720c */ /* 0x0c0fe20003f26070 */
[C---:B-1----:R-:W-:Y:S01]  /*0a60*/  IMAD R9, R17.reuse, 0x39c, R4 ;  /* 0x0000039c11097824 */ /* 0x042fe200078e0204 */
        /* <DEDUP_REMOVED lines=10> */
[----:B------:R-:W-:Y:S01]  /*0b10*/  ISETP.GE.U32.AND P0, PT, R12, R27, PT ;  /* 0x0000001b0c00720c */ /* 0x000fe20003f06070 */
[----:B------:R-:W-:-:S04]  /*0b20*/  VIADD R12, R8, 0x4 ;  /* 0x00000004080c7836 */ /* 0x000fc80000000000 */
        /* <DEDUP_REMOVED lines=19> */
.L_x_73:
[----:B------:R-:W-:Y:S05]  /*0c60*/  BSYNC.RECONVERGENT B0 ;  /* 0x0000000000007941 */ /* 0x000fea0003800200 */
.L_x_72:
[----:B------:R-:W-:Y:S01]  /*0c70*/  BAR.SYNC.DEFER_BLOCKING 0x0 ;  /* 0x0000000000007b1d */ /* 0x000fe20000010000 */
[----:B------:R-:W-:Y:S01]  /*0c80*/  UIADD3 UR4, UPT, UPT, UR9, 0x20, URZ ;  /* 0x0000002009047890 */ /* 0x000fe2000fffe0ff */
[C---:B------:R-:W-:Y:S02]  /*0c90*/  ISETP.NE.AND P0, PT, R17.reuse, RZ, PT ;  /* 0x000000ff1100720c */ /* 0x040fe40003f05270 */
[----:B------:R-:W-:Y:S02]  /*0ca0*/  LEA R17, R17, R2, 0x2 ;  /* 0x0000000211117211 */ /* 0x000fe400078e10ff */
[----:B------:R-:W2:Y:S01]  /*0cb0*/  LDCU UR7, c[0x0][0x380] ;  /* 0x00007000ff0777ac */ /* 0x000ea20008000800 */
[----:B------:R-:W-:Y:S01]  /*0cc0*/  LDS R24, [R5] ;  /* 0x0000000005187984 */ /* 0x000fe20000000800 */
[----:B--2---:R-:W-:-:S03]  /*0cd0*/  UISETP.GE.AND UP0, UPT, UR4, UR7, UPT ;  /* 0x000000070400728c */ /* 0x004fc6000bf06270 */
[----:B01----:R-:W0:Y:S04]  /*0ce0*/  LDS.128 R8, [R16] ;  /* 0x0000000010087984 */ /* 0x003e280000000c00 */
[----:B------:R-:W1:Y:S04]  /*0cf0*/  LDS R27, [R5+0x4] ;  /* 0x00000400051b7984 */ /* 0x000e680000000800 */
[----:B------:R-:W2:Y:S04]  /*0d00*/  LDS R25, [R5+0x8] ;  /* 0x0000080005197984 */ /* 0x000ea80000000800 */
[----:B------:R-:W3:Y:S04]  /*0d10*/  LDS R22, [R5+0xc] ;  /* 0x00000c0005167984 */ /* 0x000ee80000000800 */
[----:B------:R-:W-:Y:S04]  /*0d20*/  LDS R23, [R5+0x10] ;  /* 0x0000100005177984 */ /* 0x000fe80000000800 */
[----:B------:R-:W4:Y:S04]  /*0d30*/  LDS.128 R12, [R16+0x10] ;  /* 0x00001000100c7984 */ /* 0x000f280000000c00 */
[----:B------:R-:W5:Y:S01]  /*0d40*/  LDS R18, [R5+0x14] ;  /* 0x0000140005127984 */ /* 0x000f620000000800 */
[----:B0-----:R-:W-:-:S03]  /*0d50*/  FFMA R24, R24, R8, R19 ;  /* 0x0000000818187223 */ /* 0x001fc60000000013 */
[----:B------:R-:W0:Y:S01]  /*0d60*/  LDS R19, [R5+0x18] ;  /* 0x0000180005137984 */ /* 0x000e220000000800 */
[----:B-1----:R-:W-:-:S03]  /*0d70*/  FFMA R24, R27, R9, R24 ;  /* 0x000000091b187223 */ /* 0x002fc60000000018 */
[----:B------:R-:W1:Y:S01]  /*0d80*/  LDS R8, [R5+0x1c] ;  /* 0x00001c0005087984 */ /* 0x000e620000000800 */
[----:B--2---:R-:W-:-:S04]  /*0d90*/  FFMA R25, R25, R10, R24 ;  /* 0x0000000a19197223 */ /* 0x004fc80000000018 */
[----:B---3--:R-:W-:-:S04]  /*0da0*/  FFMA R22, R22, R11, R25 ;  /* 0x0000000b16167223 */ /* 0x008fc80000000019 */
[----:B----4-:R-:W-:-:S04]  /*0db0*/  FFMA R23, R23, R12, R22 ;  /* 0x0000000c17177223 */ /* 0x010fc80000000016 */
[----:B-----5:R-:W-:-:S04]  /*0dc0*/  FFMA R18, R18, R13, R23 ;  /* 0x0000000d12127223 */ /* 0x020fc80000000017 */
[----:B0-----:R-:W-:-:S04]  /*0dd0*/  FFMA R19, R19, R14, R18 ;  /* 0x0000000e13137223 */ /* 0x001fc80000000012 */
[----:B-1----:R-:W-:Y:S01]  /*0de0*/  FFMA R18, R8, R15, R19 ;  /* 0x0000000f08127223 */ /* 0x002fe20000000013 */
[----:B------:R-:W-:Y:S06]  /*0df0*/  BAR.SYNC.DEFER_BLOCKING 0x0 ;  /* 0x0000000000007b1d */ /* 0x000fec0000010000 */
[----:B------:R-:W-:Y:S05]  /*0e00*/  BRA.U UP0, `(.L_x_74) ;  /* 0x00000005001c7547 */ /* 0x000fea000b800000 */
[----:B------:R-:W-:Y:S01]  /*0e10*/  IADD3 R20, P1, PT, R20, 0x80, RZ ;  /* 0x0000008014147810 */ /* 0x000fe20007f3e0ff */
[----:B------:R-:W-:Y:S02]  /*0e20*/  UIADD3 UR8, UPT, UPT, -UR14, URZ, URZ ;  /* 0x000000ff0e087290 */ /* 0x000fe4000fffe1ff */
[----:B------:R-:W-:Y:S02]  /*0e30*/  UIMAD UR4, UR4, UR11, URZ ;  /* 0x0000000b040472a4 */ /* 0x000fe4000f8e02ff */
[----:B------:R-:W-:Y:S01]  /*0e40*/  IMAD.X R21, RZ, RZ, R21, P1 ;  /* 0x000000ffff157224 */ /* 0x000fe200008e0615 */
[----:B------:R-:W-:-:S12]  /*0e50*/  USHF.R.S32.HI UR15, URZ, 0x1f, UR8 ;  /* 0x0000001fff0f7899 */ /* 0x000fd80008011408 */
.L_x_75:
[----:B------:R-:W-:Y:S01]  /*0e60*/  MOV R27, UR10 ;  /* 0x0000000a001b7c02 */ /* 0x000fe20008000f00 */
[----:B------:R-:W-:Y:S01]  /*0e70*/  UIADD3 UR5, UP0, UPT, UR4, UR8, URZ ;  /* 0x0000000804057290 */ /* 0x000fe2000ff1e0ff */
[----:B------:R-:W-:Y:S01]  /*0e80*/  MOV R25, UR16 ;  /* 0x0000001000197c02 */ /* 0x000fe20008000f00 */
[----:B------:R-:W-:Y:S01]  /*0e90*/  IMAD.U32 R13, RZ, RZ, UR16 ;  /* 0x00000010ff0d7e24 */ /* 0x000fe2000f8e00ff */
[----:B------:R-:W-:Y:S01]  /*0ea0*/  MOV R23, UR16 ;  /* 0x0000001000177c02 */ /* 0x000fe20008000f00 */
[----:B------:R-:W-:Y:S01]  /*0eb0*/  IMAD.WIDE R26, R27, 0x4, R20 ;  /* 0x000000041b1a7825 */ /* 0x000fe200078e0214 */
[----:B------:R-:W-:Y:S01]  /*0ec0*/  MOV R9, UR16 ;  /* 0x0000001000097c02 */ /* 0x000fe20008000f00 */
[----:B------:R-:W-:Y:S01]  /*0ed0*/  ULEA.HI.X.SX32 UR6, UR4, UR15, 0x1, UP0 ;  /* 0x0000000f04067291 */ /* 0x000fe200080f0eff */
[----:B------:R-:W-:Y:S02]  /*0ee0*/  MOV R11, UR5 ;  /* 0x00000005000b7c02 */ /* 0x000fe40008000f00 */
[----:B------:R-:W-:Y:S01]  /*0ef0*/  MOV R15, UR16 ;  /* 0x00000010000f7c02 */ /* 0x000fe20008000f00 */
[----:B------:R-:W-:Y:S01]  /*0f00*/  IMAD.WIDE R24, R25, 0x10, R26 ;  /* 0x0000001019187825 */ /* 0x000fe200078e021a */
[----:B------:R-:W-:Y:S01]  /*0f10*/  MOV R28, UR16 ;  /* 0x00000010001c7c02 */ /* 0x000fe20008000f00 */
[----:B------:R0:W2:Y:S02]  /*0f20*/  LDG.E R19, desc[UR12][R26.64] ;  /* 0x0000000c1a137981 */ /* 0x0000a4000c1e1900 */
[----:B------:R-:W-:Y:S01]  /*0f30*/  IMAD.WIDE R22, R23, 0x10, R24 ;  /* 0x0000001017167825 */ /* 0x000fe200078e0218 */
[----:B------:R-:W-:Y:S01]  /*0f40*/  MOV R14, UR6 ;  /* 0x00000006000e7c02 */ /* 0x000fe20008000f00 */
[----:B------:R-:W3:Y:S02]  /*0f50*/  LDG.E R25, desc[UR12][R24.64] ;  /* 0x0000000c18197981 */ /* 0x000ee4000c1e1900 */
[----:B------:R-:W-:Y:S01]  /*0f60*/  IMAD.WIDE R8, R9, 0x10, R22 ;  /* 0x0000001009087825 */ /* 0x000fe200078e0216 */
[----:B------:R-:W-:Y:S01]  /*0f70*/  LEA R10, P1, R11, R6, 0x2 ;  /* 0x000000060b0a7211 */ /* 0x000fe200078210ff */
[----:B------:R-:W4:Y:S02]  /*0f80*/  LDG.E R29, desc[UR12][R22.64] ;  /* 0x0000000c161d7981 */ /* 0x000f24000c1e1900 */
[----:B------:R-:W-:Y:S01]  /*0f90*/  IMAD.WIDE R12, R13, 0x10, R8 ;  /* 0x000000100d0c7825 */ /* 0x000fe200078e0208 */
[----:B------:R-:W-:Y:S01]  /*0fa0*/  LEA.HI.X R11, R11, R7, R14, 0x2, P1 ;  /* 0x000000070b0b7211 */ /* 0x000fe200008f140e */
[----:B------:R-:W5:Y:S02]  /*0fb0*/  LDG.E R9, desc[UR12][R8.64] ;  /* 0x0000000c08097981 */ /* 0x000f64000c1e1900 */
[----:B------:R-:W-:-:S02]  /*0fc0*/  IMAD.WIDE R14, R15, 0x10, R12 ;  /* 0x000000100f0e7825 */ /* 0x000fc400078e020c */
[----:B------:R-:W2:Y:S04]  /*0fd0*/  LDG.E R10, desc[UR12][R10.64] ;  /* 0x0000000c0a0a7981 */ /* 0x000ea8000c1e1900 */
[----:B------:R-:W5:Y:S01]  /*0fe0*/  LDG.E R13, desc[UR12][R12.64] ;  /* 0x0000000c0c0d7981 */ /* 0x000f62000c1e1900 */
[----:B0-----:R-:W-:-:S03]  /*0ff0*/  IMAD.WIDE R26, R28, 0x10, R14 ;  /* 0x000000101c1a7825 */ /* 0x001fc600078e020e */
[----:B------:R-:W5:Y:S04]  /*1000*/  LDG.E R15, desc[UR12][R14.64] ;  /* 0x0000000c0e0f7981 */ /* 0x000f68000c1e1900 */
[----:B------:R-:W5:Y:S04]  /*1010*/  LDG.E R27, desc[UR12][R26.64] ;  /* 0x0000000c1a1b7981 */ /* 0x000f68000c1e1900 */
[----:B------:R0:W5:Y:S01]  /*1020*/  LDG.E R28, desc[UR12][R20.64] ;  /* 0x0000000c141c7981 */ /* 0x000162000c1e1900 */
[----:B------:R-:W-:-:S04]  /*1030*/  UIADD3 UR6, UPT, UPT, UR9, 0x40, URZ ;  /* 0x0000004009067890 */ /* 0x000fc8000fffe0ff */
[----:B------:R-:W-:Y:S02]  /*1040*/  UISETP.GE.AND UP0, UPT, UR6, UR7, UPT ;  /* 0x000000070600728c */ /* 0x000fe4000bf06270 */
[----:B------:R-:W-:Y:S01]  /*1050*/  UIADD3 UR5, UPT, UPT, UR9, 0x20, URZ ;  /* 0x0000002009057890 */ /* 0x000fe2000fffe0ff */
[----:B0-----:R-:W-:Y:S01]  /*1060*/  IADD3 R20, P1, PT, R20, 0x80, RZ ;  /* 0x0000008014147810 */ /* 0x001fe20007f3e0ff */
[----:B------:R-:W-:-:S03]  /*1070*/  ULEA UR4, UR11, UR4, 0x5 ;  /* 0x000000040b047291 */ /* 0x000fc6000f8e28ff */
[----:B------:R-:W-:Y:S02]  /*1080*/  IADD3.X R21, PT, PT, RZ, R21, RZ, P1, !PT ;  /* 0x00000015ff157210 */ /* 0x000fe40000ffe4ff */
[----:B------:R-:W-:Y:S01]  /*1090*/  UMOV UR9, UR5 ;  /* 0x0000000500097c82 */ /* 0x000fe20008000000 */
[----:B--2---:R-:W-:Y:S04]  /*10a0*/  STS [R3], R10 ;  /* 0x0000000a03007388 */ /* 0x004fe80000000800 */
[----:B------:R-:W-:Y:S04]  /*10b0*/  STS [R4+0x210], R19 ;  /* 0x0002101304007388 */ /* 0x000fe80000000800 */
[----:B---3--:R-:W-:Y:S04]  /*10c0*/  STS [R4+0x420], R25 ;  /* 0x0004201904007388 */ /* 0x008fe80000000800 */
[----:B----4-:R-:W-:Y:S04]  /*10d0*/  STS [R4+0x630], R29 ;  /* 0x0006301d04007388 */ /* 0x010fe80000000800 */
[----:B-----5:R-:W-:Y:S04]  /*10e0*/  STS [R4+0x840], R9 ;  /* 0x0008400904007388 */ /* 0x020fe80000000800 */
        /* <DEDUP_REMOVED lines=18> */
[----:B---3--:R-:W-:-:S04]  /*1210*/  FFMA R24, R24, R11, R23 ;  /* 0x0000000b18187223 */ /* 0x008fc80000000017 */
[----:B----4-:R-:W-:-:S04]  /*1220*/  FFMA R19, R19, R12, R24 ;  /* 0x0000000c13137223 */ /* 0x010fc80000000018 */
[----:B-----5:R-:W-:-:S04]  /*1230*/  FFMA R22, R22, R13, R19 ;  /* 0x0000000d16167223 */ /* 0x020fc80000000013 */
[----:B------:R-:W-:-:S04]  /*1240*/  FFMA R25, R25, R14, R22 ;  /* 0x0000000e19197223 */ /* 0x000fc80000000016 */
[----:B0-----:R-:W-:Y:S01]  /*1250*/  FFMA R18, R18, R15, R25 ;  /* 0x0000000f12127223 */ /* 0x001fe20000000019 */
[----:B------:R-:W-:Y:S06]  /*1260*/  BAR.SYNC.DEFER_BLOCKING 0x0 ;  /* 0x0000000000007b1d */ /* 0x000fec0000010000 */
[----:B------:R-:W-:Y:S05]  /*1270*/  BRA.U !UP0, `(.L_x_75) ;  /* 0xfffffff908f87547 */ /* 0x000fea000b83ffff */
.L_x_74:
[----:B------:R0:W-:Y:S01]  /*1280*/  STS [R17], R18 ;  /* 0x0000001211007388 */ /* 0x0001e20000000800 */
[----:B------:R-:W-:Y:S06]  /*1290*/  BAR.SYNC.DEFER_BLOCKING 0x0 ;  /* 0x0000000000007b1d */ /* 0x000fec0000010000 */
[----:B------:R-:W-:Y:S05]  /*12a0*/  @P0 EXIT ;  /* 0x000000000000094d */ /* 0x000fea0003800000 */
[----:B------:R-:W1:Y:S01]  /*12b0*/  LDC.64 R4, c[0x0][0x3a8] ;  /* 0x0000ea00ff047b82 */ /* 0x000e620000000a00 */
[----:B------:R-:W2:Y:S01]  /*12c0*/  LDCU UR4, c[0x0][0x3b0] ;  /* 0x00007600ff0477ac */ /* 0x000ea20008000800 */
[----:B------:R-:W-:Y:S01]  /*12d0*/  LDS R7, [R2+0xc] ;  /* 0x00000c0002077984 */ /* 0x000fe20000000800 */
[----:B------:R-:W3:Y:S01]  /*12e0*/  LDCU UR5, c[0x0][0x3a4] ;  /* 0x00007480ff0577ac */ /* 0x000ee20008000800 */
[----:B--2---:R-:W-:Y:S01]  /*12f0*/  IMAD R3, R0, UR4, RZ ;  /* 0x0000000400037c24 */ /* 0x004fe2000f8e02ff */
[----:B------:R-:W2:Y:S01]  /*1300*/  LDCU UR4, c[0x0][0x384] ;  /* 0x00007080ff0477ac */ /* 0x000ea20008000800 */
[----:B------:R-:W-:Y:S02]  /*1310*/  LDS R0, [R2+0x8] ;  /* 0x0000080002007984 */ /* 0x000fe40000000800 */
[----:B-1----:R-:W-:Y:S02]  /*1320*/  IMAD.WIDE R4, R3, 0x4, R4 ;  /* 0x0000000403047825 */ /* 0x002fe400078e0204 */
[----:B------:R-:W1:Y:S04]  /*1330*/  LDS R3, [R2+0x4] ;  /* 0x0000040002037984 */ /* 0x000e680000000800 */
[----:B------:R-:W3:Y:S01]  /*1340*/  LDG.E R6, desc[UR12][R4.64] ;  /* 0x0000000c04067981 */ /* 0x000ee2000c1e1900 */
[----:B-1----:R-:W-:-:S04]  /*1350*/  FADD R3, R3, R18 ;  /* 0x0000001203037221 */ /* 0x002fc80000000000 */
[----:B------:R-:W-:-:S04]  /*1360*/  FADD R0, R3, R0 ;  /* 0x0000000003007221 */ /* 0x000fc80000000000 */
[----:B------:R-:W-:-:S04]  /*1370*/  FADD R0, R0, R7 ;  /* 0x0000000700007221 */ /* 0x000fc80000000000 */
[----:B--2---:R-:W-:-:S04]  /*1380*/  FMUL R3, R0, UR4 ;  /* 0x0000000400037c20 */ /* 0x004fc80008400000 */
[----:B---3--:R-:W-:-:S05]  /*1390*/  FFMA R3, R6, UR5, R3 ;  /* 0x0000000506037c23 */ /* 0x008fca0008000003 */
[----:B------:R-:W-:Y:S01]  /*13a0*/  STG.E desc[UR12][R4.64], R3 ;  /* 0x0000000304007986 */ /* 0x000fe2000c10190c */
[----:B------:R-:W-:Y:S05]  /*13b0*/  EXIT ;  /* 0x000000000000794d */ /* 0x000fea0003800000 */
.L_x_76:
        /* <DEDUP_REMOVED lines=12> */
.L_x_80:


//--------------------- .nv.shared._Z15u_ssymv_specialifPfiS_ifS_i --------------------------
	.section	.nv.shared._Z15u_ssymv_specialifPfiS_ifS_i,"aw",@nobits
	.sectionflags	@""
	.align	4
.nv.shared._Z15u_ssymv_specialifPfiS_ifS_i:
	.zero		5376


//--------------------- .nv.shared.reserved.0     --------------------------
	.section	.nv.shared.reserved.0,"aw",@nobits
	.weak		__nv_reservedSMEM_offset_0_alias
	.size		__nv_reservedSMEM_offset_0_alias, 0, 64
	.other		__nv_reservedSMEM_offset_0_alias,@"STO_CUDA_RESERVED_SHARED STV_DEFAULT"
__nv_reservedSMEM_offset_0_alias:
	.zero		0
	.zero		64


//--------------------- .nv.shared._Z15u_ssymv_genericifPfiS_ifS_iii --------------------------
	.section	.nv.shared._Z15u_ssymv_genericifPfiS_ifS_iii,"aw",@nobits
	.sectionflags	@""
	.align	4
.nv.shared._Z15u_ssymv_genericifPfiS_ifS_iii:
	.zero		5376


//--------------------- .nv.shared._Z15l_ssymv_genericifPfiS_ifS_iii --------------------------
	.section	.nv.shared._Z15l_ssymv_genericifPfiS_ifS_iii,"aw",@nobits
	.sectionflags	@""
	.align	4
.nv.shared._Z15l_ssymv_genericifPfiS_ifS_iii:
	.zero		5376


//--------------------- .nv.shared._Z15l_ssymv_specialifPfiS_ifS_i --------------------------
	.section	.nv.shared._Z15l_ssymv_specialifPfiS_ifS_i,"aw",@nobits
	.sectionflags	@""
	.align	4
.nv.shared._Z15l_ssymv_specialifPfiS_ifS_i:
	.zero		5376


//--------------------- .nv.constant0._Z15u_ssymv_specialifPfiS_ifS_i --------------------------
	.section	.nv.constant0._Z15u_ssymv_specialifPfiS_ifS_i,"a",@progbits
	.sectionflags	@""
	.align	4
.nv.constant0._Z15u_ssymv_specialifPfiS_ifS_i:
	.zero		948


//--------------------- .nv.constant0._Z15u_ssymv_genericifPfiS_ifS_iii --------------------------
	.section	.nv.constant0._Z15u_ssymv_genericifPfiS_ifS_iii,"a",@progbits
	.sectionflags	@""
	.align	4
.nv.constant0._Z15u_ssymv_genericifPfiS_ifS_iii:
	.zero		956


//--------------------- .nv.constant0._Z15l_ssymv_genericifPfiS_ifS_iii --------------------------
	.section	.nv.constant0._Z15l_ssymv_genericifPfiS_ifS_iii,"a",@progbits
	.sectionflags	@""
	.align	4
.nv.constant0._Z15l_ssymv_genericifPfiS_ifS_iii:
	.zero		956


//--------------------- .nv.constant0._Z15l_ssymv_specialifPfiS_ifS_i --------------------------
	.section	.nv.constant0._Z15l_ssymv_specialifPfiS_ifS_i,"a",@progbits
	.sectionflags	@""
	.align	4
.nv.constant0._Z15l_ssymv_specialifPfiS_ifS_i:
	.zero		948


//--------------------- SYMBOLS --------------------------

	.type		.nv.reservedSmem.offset0,@object
	.size		.nv.reservedSmem.offset0,0x4
	.type		.nv.reservedSmem.cap,@object
	.size		.nv.reservedSmem.cap,0x4
